//
// Generated by NVIDIA NVVM Compiler
//
// Compiler Build ID: CL-36424714
// Cuda compilation tools, release 13.0, V13.0.88
// Based on NVVM 20.0.0
//

.version 9.0
.target sm_100
.address_size 64

	// .globl	cg_batch_f32

.visible .entry cg_batch_f32(
	.param .u64 .ptr .align 1 cg_batch_f32_param_0,
	.param .u64 .ptr .align 1 cg_batch_f32_param_1,
	.param .u32 cg_batch_f32_param_2,
	.param .u32 cg_batch_f32_param_3,
	.param .u32 cg_batch_f32_param_4,
	.param .u64 .ptr .align 1 cg_batch_f32_param_5
)
{
	.reg .pred 	%p<118>;
	.reg .b32 	%r<262>;
	.reg .b32 	%f<577>;
	.reg .b64 	%rd<94>;

	ld.param.u64 	%rd23, [cg_batch_f32_param_0];
	ld.param.u64 	%rd21, [cg_batch_f32_param_1];
	ld.param.u32 	%r135, [cg_batch_f32_param_2];
	ld.param.u32 	%r137, [cg_batch_f32_param_3];
	ld.param.u32 	%r136, [cg_batch_f32_param_4];
	ld.param.u64 	%rd22, [cg_batch_f32_param_5];
	cvta.to.global.u64 	%rd1, %rd23;
	mov.u32 	%r138, %ctaid.x;
	mov.u32 	%r139, %ntid.x;
	mov.u32 	%r140, %tid.x;
	mad.lo.s32 	%r1, %r138, %r139, %r140;
	setp.ge.s32 	%p1, %r1, %r137;
	@%p1 bra 	$L__BB0_130;
	cvta.to.global.u64 	%rd24, %rd21;
	cvta.to.global.u64 	%rd2, %rd22;
	mul.wide.s32 	%rd25, %r1, 4;
	add.s64 	%rd26, %rd24, %rd25;
	ld.global.nc.u32 	%r2, [%rd26];
	mul.lo.s32 	%r3, %r135, %r1;
	mul.wide.s32 	%rd27, %r3, 4;
	add.s64 	%rd3, %rd2, %rd27;
	setp.gt.s32 	%p2, %r2, 0;
	setp.le.s32 	%p3, %r2, %r135;
	setp.gt.s32 	%p4, %r136, -1;
	and.pred  	%p5, %p2, %p4;
	and.pred  	%p6, %p5, %p3;
	setp.gt.s32 	%p7, %r135, %r136;
	and.pred  	%p8, %p7, %p6;
	@%p8 bra 	$L__BB0_15;
	setp.lt.s32 	%p109, %r135, 1;
	@%p109 bra 	$L__BB0_130;
	and.b32  	%r4, %r135, 15;
	setp.lt.u32 	%p110, %r135, 16;
	mov.b32 	%r250, 0;
	@%p110 bra 	$L__BB0_6;
	and.b32  	%r250, %r135, 2147483632;
	neg.s32 	%r202, %r250;
	add.s64 	%rd81, %rd27, %rd2;
	add.s64 	%rd89, %rd81, 32;
$L__BB0_5:
	.pragma "nounroll";
	mov.b32 	%r198, 2147483647;
	st.global.u32 	[%rd89+-32], %r198;
	st.global.u32 	[%rd89+-28], %r198;
	st.global.u32 	[%rd89+-24], %r198;
	st.global.u32 	[%rd89+-20], %r198;
	st.global.u32 	[%rd89+-16], %r198;
	st.global.u32 	[%rd89+-12], %r198;
	st.global.u32 	[%rd89+-8], %r198;
	st.global.u32 	[%rd89+-4], %r198;
	st.global.u32 	[%rd89], %r198;
	st.global.u32 	[%rd89+4], %r198;
	st.global.u32 	[%rd89+8], %r198;
	st.global.u32 	[%rd89+12], %r198;
	st.global.u32 	[%rd89+16], %r198;
	st.global.u32 	[%rd89+20], %r198;
	st.global.u32 	[%rd89+24], %r198;
	st.global.u32 	[%rd89+28], %r198;
	add.s32 	%r202, %r202, 16;
	add.s64 	%rd89, %rd89, 64;
	setp.eq.s32 	%p111, %r202, 0;
	@%p111 bra 	$L__BB0_6;
	bra.uni 	$L__BB0_5;
$L__BB0_6:
	setp.eq.s32 	%p112, %r4, 0;
	@%p112 bra 	$L__BB0_130;
	and.b32  	%r105, %r135, 7;
	setp.lt.u32 	%p113, %r4, 8;
	@%p113 bra 	$L__BB0_9;
	mul.wide.u32 	%rd82, %r250, 4;
	add.s64 	%rd83, %rd3, %rd82;
	mov.b32 	%r199, 2147483647;
	st.global.u32 	[%rd83], %r199;
	st.global.u32 	[%rd83+4], %r199;
	st.global.u32 	[%rd83+8], %r199;
	st.global.u32 	[%rd83+12], %r199;
	st.global.u32 	[%rd83+16], %r199;
	st.global.u32 	[%rd83+20], %r199;
	st.global.u32 	[%rd83+24], %r199;
	st.global.u32 	[%rd83+28], %r199;
	add.s32 	%r250, %r250, 8;
$L__BB0_9:
	setp.eq.s32 	%p114, %r105, 0;
	@%p114 bra 	$L__BB0_130;
	and.b32  	%r108, %r135, 3;
	setp.lt.u32 	%p115, %r105, 4;
	@%p115 bra 	$L__BB0_12;
	mul.wide.u32 	%rd84, %r250, 4;
	add.s64 	%rd85, %rd3, %rd84;
	mov.b32 	%r200, 2147483647;
	st.global.u32 	[%rd85], %r200;
	st.global.u32 	[%rd85+4], %r200;
	st.global.u32 	[%rd85+8], %r200;
	st.global.u32 	[%rd85+12], %r200;
	add.s32 	%r250, %r250, 4;
$L__BB0_12:
	setp.eq.s32 	%p116, %r108, 0;
	@%p116 bra 	$L__BB0_130;
	mul.wide.u32 	%rd87, %r250, 4;
	add.s64 	%rd88, %rd27, %rd87;
	add.s64 	%rd92, %rd2, %rd88;
	neg.s32 	%r252, %r108;
$L__BB0_14:
	.pragma "nounroll";
	mov.b32 	%r201, 2147483647;
	st.global.u32 	[%rd92], %r201;
	add.s64 	%rd92, %rd92, 4;
	add.s32 	%r252, %r252, 1;
	setp.eq.s32 	%p117, %r252, 0;
	@%p117 bra 	$L__BB0_130;
	bra.uni 	$L__BB0_14;
$L__BB0_15:
	sub.s32 	%r141, %r135, %r136;
	setp.gt.s32 	%p9, %r141, %r2;
	@%p9 bra 	$L__BB0_29;
	setp.lt.s32 	%p10, %r135, 1;
	@%p10 bra 	$L__BB0_130;
	and.b32  	%r9, %r135, 15;
	setp.lt.u32 	%p11, %r135, 16;
	mov.b32 	%r258, 0;
	@%p11 bra 	$L__BB0_20;
	and.b32  	%r258, %r135, 2147483632;
	mov.b32 	%r203, 0;
$L__BB0_19:
	.pragma "nounroll";
	mul.wide.u32 	%rd28, %r203, 4;
	add.s64 	%rd29, %rd3, %rd28;
	mov.b32 	%r144, 2147483647;
	st.global.u32 	[%rd29], %r144;
	st.global.u32 	[%rd29+4], %r144;
	st.global.u32 	[%rd29+8], %r144;
	st.global.u32 	[%rd29+12], %r144;
	st.global.u32 	[%rd29+16], %r144;
	st.global.u32 	[%rd29+20], %r144;
	st.global.u32 	[%rd29+24], %r144;
	st.global.u32 	[%rd29+28], %r144;
	st.global.u32 	[%rd29+32], %r144;
	st.global.u32 	[%rd29+36], %r144;
	st.global.u32 	[%rd29+40], %r144;
	st.global.u32 	[%rd29+44], %r144;
	st.global.u32 	[%rd29+48], %r144;
	st.global.u32 	[%rd29+52], %r144;
	st.global.u32 	[%rd29+56], %r144;
	st.global.u32 	[%rd29+60], %r144;
	add.s32 	%r203, %r203, 16;
	setp.eq.s32 	%p12, %r203, %r258;
	@%p12 bra 	$L__BB0_20;
	bra.uni 	$L__BB0_19;
$L__BB0_20:
	setp.eq.s32 	%p13, %r9, 0;
	@%p13 bra 	$L__BB0_130;
	and.b32  	%r125, %r135, 7;
	setp.lt.u32 	%p14, %r9, 8;
	@%p14 bra 	$L__BB0_23;
	mul.wide.u32 	%rd30, %r258, 4;
	add.s64 	%rd31, %rd3, %rd30;
	mov.b32 	%r145, 2147483647;
	st.global.u32 	[%rd31], %r145;
	st.global.u32 	[%rd31+4], %r145;
	st.global.u32 	[%rd31+8], %r145;
	st.global.u32 	[%rd31+12], %r145;
	st.global.u32 	[%rd31+16], %r145;
	st.global.u32 	[%rd31+20], %r145;
	st.global.u32 	[%rd31+24], %r145;
	st.global.u32 	[%rd31+28], %r145;
	add.s32 	%r258, %r258, 8;
$L__BB0_23:
	setp.eq.s32 	%p15, %r125, 0;
	@%p15 bra 	$L__BB0_130;
	and.b32  	%r128, %r135, 3;
	setp.lt.u32 	%p16, %r125, 4;
	@%p16 bra 	$L__BB0_26;
	mul.wide.u32 	%rd32, %r258, 4;
	add.s64 	%rd33, %rd3, %rd32;
	mov.b32 	%r146, 2147483647;
	st.global.u32 	[%rd33], %r146;
	st.global.u32 	[%rd33+4], %r146;
	st.global.u32 	[%rd33+8], %r146;
	st.global.u32 	[%rd33+12], %r146;
	add.s32 	%r258, %r258, 4;
$L__BB0_26:
	setp.eq.s32 	%p17, %r128, 0;
	@%p17 bra 	$L__BB0_130;
	mov.b32 	%r261, 0;
$L__BB0_28:
	.pragma "nounroll";
	mul.wide.u32 	%rd34, %r258, 4;
	add.s64 	%rd35, %rd3, %rd34;
	mov.b32 	%r148, 2147483647;
	st.global.u32 	[%rd35], %r148;
	add.s32 	%r258, %r258, 1;
	add.s32 	%r261, %r261, 1;
	setp.ne.s32 	%p18, %r261, %r128;
	@%p18 bra 	$L__BB0_28;
	bra.uni 	$L__BB0_130;
$L__BB0_29:
	add.s32 	%r253, %r2, %r136;
	add.s32 	%r14, %r2, -1;
	setp.lt.s32 	%p19, %r253, 1;
	@%p19 bra 	$L__BB0_42;
	and.b32  	%r15, %r253, 15;
	setp.lt.u32 	%p20, %r253, 16;
	mov.b32 	%r206, 0;
	@%p20 bra 	$L__BB0_33;
	and.b32  	%r206, %r253, 2147483632;
	mov.b32 	%r204, 0;
$L__BB0_32:
	.pragma "nounroll";
	mul.wide.u32 	%rd36, %r204, 4;
	add.s64 	%rd37, %rd3, %rd36;
	mov.b32 	%r151, 2147483647;
	st.global.u32 	[%rd37], %r151;
	st.global.u32 	[%rd37+4], %r151;
	st.global.u32 	[%rd37+8], %r151;
	st.global.u32 	[%rd37+12], %r151;
	st.global.u32 	[%rd37+16], %r151;
	st.global.u32 	[%rd37+20], %r151;
	st.global.u32 	[%rd37+24], %r151;
	st.global.u32 	[%rd37+28], %r151;
	st.global.u32 	[%rd37+32], %r151;
	st.global.u32 	[%rd37+36], %r151;
	st.global.u32 	[%rd37+40], %r151;
	st.global.u32 	[%rd37+44], %r151;
	st.global.u32 	[%rd37+48], %r151;
	st.global.u32 	[%rd37+52], %r151;
	st.global.u32 	[%rd37+56], %r151;
	st.global.u32 	[%rd37+60], %r151;
	add.s32 	%r204, %r204, 16;
	setp.ne.s32 	%p21, %r204, %r206;
	@%p21 bra 	$L__BB0_32;
$L__BB0_33:
	setp.eq.s32 	%p22, %r15, 0;
	@%p22 bra 	$L__BB0_42;
	and.b32  	%r20, %r253, 7;
	setp.lt.u32 	%p23, %r15, 8;
	@%p23 bra 	$L__BB0_36;
	mul.wide.u32 	%rd38, %r206, 4;
	add.s64 	%rd39, %rd3, %rd38;
	mov.b32 	%r152, 2147483647;
	st.global.u32 	[%rd39], %r152;
	st.global.u32 	[%rd39+4], %r152;
	st.global.u32 	[%rd39+8], %r152;
	st.global.u32 	[%rd39+12], %r152;
	st.global.u32 	[%rd39+16], %r152;
	st.global.u32 	[%rd39+20], %r152;
	st.global.u32 	[%rd39+24], %r152;
	st.global.u32 	[%rd39+28], %r152;
	add.s32 	%r206, %r206, 8;
$L__BB0_36:
	setp.eq.s32 	%p24, %r20, 0;
	@%p24 bra 	$L__BB0_42;
	and.b32  	%r23, %r253, 3;
	setp.lt.u32 	%p25, %r20, 4;
	@%p25 bra 	$L__BB0_39;
	mul.wide.u32 	%rd40, %r206, 4;
	add.s64 	%rd41, %rd3, %rd40;
	mov.b32 	%r153, 2147483647;
	st.global.u32 	[%rd41], %r153;
	st.global.u32 	[%rd41+4], %r153;
	st.global.u32 	[%rd41+8], %r153;
	st.global.u32 	[%rd41+12], %r153;
	add.s32 	%r206, %r206, 4;
$L__BB0_39:
	setp.eq.s32 	%p26, %r23, 0;
	@%p26 bra 	$L__BB0_42;
	mov.b32 	%r209, 0;
$L__BB0_41:
	.pragma "nounroll";
	mul.wide.u32 	%rd42, %r206, 4;
	add.s64 	%rd43, %rd3, %rd42;
	mov.b32 	%r155, 2147483647;
	st.global.u32 	[%rd43], %r155;
	add.s32 	%r206, %r206, 1;
	add.s32 	%r209, %r209, 1;
	setp.ne.s32 	%p27, %r209, %r23;
	@%p27 bra 	$L__BB0_41;
$L__BB0_42:
	setp.lt.u32 	%p28, %r2, 2;
	@%p28 bra 	$L__BB0_47;
	add.s32 	%r158, %r2, -2;
	and.b32  	%r30, %r14, 3;
	setp.lt.u32 	%p29, %r158, 3;
	mov.f32 	%f529, 0f00000000;
	mov.b32 	%r219, 0;
	mov.u32 	%r234, %r219;
	mov.f32 	%f530, %f529;
	mov.f32 	%f574, %f529;
	mov.f32 	%f532, %f529;
	@%p29 bra 	$L__BB0_71;
	and.b32  	%r219, %r14, -4;
	mov.f32 	%f529, 0f00000000;
	mov.b32 	%r212, 0;
	mov.u32 	%r234, %r212;
$L__BB0_45:
	.pragma "nounroll";
	sub.s32 	%r160, %r253, %r212;
	mul.wide.s32 	%rd44, %r160, 4;
	add.s64 	%rd10, %rd1, %rd44;
	ld.global.nc.f32 	%f5, [%rd10];
	abs.f32 	%f6, %f5;
	setp.equ.f32 	%p30, %f6, 0f7F800000;
	@%p30 bra 	$L__BB0_60;
	add.f32 	%f474, %f574, %f5;
	abs.f32 	%f214, %f574;
	setp.ltu.f32 	%p31, %f214, %f6;
	sub.f32 	%f215, %f574, %f474;
	add.f32 	%f216, %f5, %f215;
	sub.f32 	%f217, %f5, %f474;
	add.f32 	%f218, %f574, %f217;
	selp.f32 	%f219, %f218, %f216, %p31;
	add.f32 	%f532, %f532, %f219;
	add.s32 	%r161, %r212, 1;
	cvt.rn.f32.u32 	%f220, %r161;
	fma.rn.f32 	%f221, %f220, %f5, 0f00000000;
	add.f32 	%f476, %f529, %f221;
	abs.f32 	%f222, %f529;
	abs.f32 	%f223, %f221;
	setp.ltu.f32 	%p32, %f222, %f223;
	sub.f32 	%f224, %f529, %f476;
	add.f32 	%f225, %f221, %f224;
	sub.f32 	%f226, %f221, %f476;
	add.f32 	%f227, %f529, %f226;
	selp.f32 	%f228, %f227, %f225, %p32;
	add.f32 	%f530, %f530, %f228;
	bra.uni 	$L__BB0_61;
$L__BB0_47:
	setp.le.s32 	%p100, %r135, %r253;
	@%p100 bra 	$L__BB0_130;
	sub.s32 	%r32, %r135, %r253;
	and.b32  	%r33, %r32, 15;
	sub.s32 	%r190, %r2, %r135;
	add.s32 	%r191, %r190, %r136;
	setp.gt.u32 	%p101, %r191, -16;
	@%p101 bra 	$L__BB0_51;
	and.b32  	%r192, %r32, -16;
	neg.s32 	%r210, %r192;
	mul.wide.u32 	%rd70, %r253, 4;
	add.s64 	%rd71, %rd27, %rd70;
	add.s64 	%rd72, %rd71, %rd2;
	add.s64 	%rd90, %rd72, 32;
$L__BB0_50:
	.pragma "nounroll";
	mov.b32 	%r193, 0;
	st.global.u32 	[%rd90+-32], %r193;
	st.global.u32 	[%rd90+-28], %r193;
	st.global.u32 	[%rd90+-24], %r193;
	st.global.u32 	[%rd90+-20], %r193;
	st.global.u32 	[%rd90+-16], %r193;
	st.global.u32 	[%rd90+-12], %r193;
	st.global.u32 	[%rd90+-8], %r193;
	st.global.u32 	[%rd90+-4], %r193;
	st.global.u32 	[%rd90], %r193;
	st.global.u32 	[%rd90+4], %r193;
	st.global.u32 	[%rd90+8], %r193;
	st.global.u32 	[%rd90+12], %r193;
	st.global.u32 	[%rd90+16], %r193;
	st.global.u32 	[%rd90+20], %r193;
	st.global.u32 	[%rd90+24], %r193;
	st.global.u32 	[%rd90+28], %r193;
	add.s32 	%r253, %r253, 16;
	add.s32 	%r210, %r210, 16;
	add.s64 	%rd90, %rd90, 64;
	setp.eq.s32 	%p102, %r210, 0;
	@%p102 bra 	$L__BB0_51;
	bra.uni 	$L__BB0_50;
$L__BB0_51:
	setp.eq.s32 	%p103, %r33, 0;
	@%p103 bra 	$L__BB0_130;
	and.b32  	%r115, %r32, 7;
	setp.lt.u32 	%p104, %r33, 8;
	@%p104 bra 	$L__BB0_54;
	mul.wide.u32 	%rd73, %r253, 4;
	add.s64 	%rd74, %rd3, %rd73;
	mov.b32 	%r194, 0;
	st.global.u32 	[%rd74], %r194;
	st.global.u32 	[%rd74+4], %r194;
	st.global.u32 	[%rd74+8], %r194;
	st.global.u32 	[%rd74+12], %r194;
	st.global.u32 	[%rd74+16], %r194;
	st.global.u32 	[%rd74+20], %r194;
	st.global.u32 	[%rd74+24], %r194;
	st.global.u32 	[%rd74+28], %r194;
	add.s32 	%r253, %r253, 8;
$L__BB0_54:
	setp.eq.s32 	%p105, %r115, 0;
	@%p105 bra 	$L__BB0_130;
	and.b32  	%r118, %r32, 3;
	setp.lt.u32 	%p106, %r115, 4;
	@%p106 bra 	$L__BB0_57;
	mul.wide.u32 	%rd75, %r253, 4;
	add.s64 	%rd76, %rd3, %rd75;
	mov.b32 	%r195, 0;
	st.global.u32 	[%rd76], %r195;
	st.global.u32 	[%rd76+4], %r195;
	st.global.u32 	[%rd76+8], %r195;
	st.global.u32 	[%rd76+12], %r195;
	add.s32 	%r253, %r253, 4;
$L__BB0_57:
	setp.eq.s32 	%p107, %r118, 0;
	@%p107 bra 	$L__BB0_130;
	mul.wide.u32 	%rd78, %r253, 4;
	add.s64 	%rd79, %rd27, %rd78;
	add.s64 	%rd93, %rd2, %rd79;
	neg.s32 	%r256, %r118;
$L__BB0_59:
	.pragma "nounroll";
	mov.b32 	%r196, 0;
	st.global.u32 	[%rd93], %r196;
	add.s64 	%rd93, %rd93, 4;
	add.s32 	%r256, %r256, 1;
	setp.eq.s32 	%p108, %r256, 0;
	@%p108 bra 	$L__BB0_130;
	bra.uni 	$L__BB0_59;
$L__BB0_60:
	add.s32 	%r234, %r234, 1;
	mov.f32 	%f474, %f574;
	mov.f32 	%f476, %f529;
$L__BB0_61:
	ld.global.nc.f32 	%f15, [%rd10+-4];
	abs.f32 	%f16, %f15;
	setp.equ.f32 	%p33, %f16, 0f7F800000;
	@%p33 bra 	$L__BB0_63;
	add.f32 	%f478, %f474, %f15;
	abs.f32 	%f229, %f474;
	setp.ltu.f32 	%p34, %f229, %f16;
	sub.f32 	%f230, %f474, %f478;
	add.f32 	%f231, %f15, %f230;
	sub.f32 	%f232, %f15, %f478;
	add.f32 	%f233, %f474, %f232;
	selp.f32 	%f234, %f233, %f231, %p34;
	add.f32 	%f532, %f532, %f234;
	add.s32 	%r162, %r212, 2;
	cvt.rn.f32.u32 	%f235, %r162;
	fma.rn.f32 	%f236, %f235, %f15, 0f00000000;
	add.f32 	%f480, %f476, %f236;
	abs.f32 	%f237, %f476;
	abs.f32 	%f238, %f236;
	setp.ltu.f32 	%p35, %f237, %f238;
	sub.f32 	%f239, %f476, %f480;
	add.f32 	%f240, %f236, %f239;
	sub.f32 	%f241, %f236, %f480;
	add.f32 	%f242, %f476, %f241;
	selp.f32 	%f243, %f242, %f240, %p35;
	add.f32 	%f530, %f530, %f243;
	bra.uni 	$L__BB0_64;
$L__BB0_63:
	add.s32 	%r234, %r234, 1;
	mov.f32 	%f478, %f474;
	mov.f32 	%f480, %f476;
$L__BB0_64:
	ld.global.nc.f32 	%f25, [%rd10+-8];
	abs.f32 	%f26, %f25;
	setp.equ.f32 	%p36, %f26, 0f7F800000;
	@%p36 bra 	$L__BB0_66;
	add.f32 	%f482, %f478, %f25;
	abs.f32 	%f244, %f478;
	setp.ltu.f32 	%p37, %f244, %f26;
	sub.f32 	%f245, %f478, %f482;
	add.f32 	%f246, %f25, %f245;
	sub.f32 	%f247, %f25, %f482;
	add.f32 	%f248, %f478, %f247;
	selp.f32 	%f249, %f248, %f246, %p37;
	add.f32 	%f532, %f532, %f249;
	add.s32 	%r163, %r212, 3;
	cvt.rn.f32.u32 	%f250, %r163;
	fma.rn.f32 	%f251, %f250, %f25, 0f00000000;
	add.f32 	%f484, %f480, %f251;
	abs.f32 	%f252, %f480;
	abs.f32 	%f253, %f251;
	setp.ltu.f32 	%p38, %f252, %f253;
	sub.f32 	%f254, %f480, %f484;
	add.f32 	%f255, %f251, %f254;
	sub.f32 	%f256, %f251, %f484;
	add.f32 	%f257, %f480, %f256;
	selp.f32 	%f258, %f257, %f255, %p38;
	add.f32 	%f530, %f530, %f258;
	bra.uni 	$L__BB0_67;
$L__BB0_66:
	add.s32 	%r234, %r234, 1;
	mov.f32 	%f482, %f478;
	mov.f32 	%f484, %f480;
$L__BB0_67:
	ld.global.nc.f32 	%f35, [%rd10+-12];
	abs.f32 	%f36, %f35;
	setp.equ.f32 	%p39, %f36, 0f7F800000;
	@%p39 bra 	$L__BB0_69;
	add.f32 	%f574, %f482, %f35;
	abs.f32 	%f259, %f482;
	setp.ltu.f32 	%p40, %f259, %f36;
	sub.f32 	%f260, %f482, %f574;
	add.f32 	%f261, %f35, %f260;
	sub.f32 	%f262, %f35, %f574;
	add.f32 	%f263, %f482, %f262;
	selp.f32 	%f264, %f263, %f261, %p40;
	add.f32 	%f532, %f532, %f264;
	add.s32 	%r164, %r212, 4;
	cvt.rn.f32.u32 	%f265, %r164;
	fma.rn.f32 	%f266, %f265, %f35, 0f00000000;
	add.f32 	%f529, %f484, %f266;
	abs.f32 	%f267, %f484;
	abs.f32 	%f268, %f266;
	setp.ltu.f32 	%p41, %f267, %f268;
	sub.f32 	%f269, %f484, %f529;
	add.f32 	%f270, %f266, %f269;
	sub.f32 	%f271, %f266, %f529;
	add.f32 	%f272, %f484, %f271;
	selp.f32 	%f273, %f272, %f270, %p41;
	add.f32 	%f530, %f530, %f273;
	bra.uni 	$L__BB0_70;
$L__BB0_69:
	add.s32 	%r234, %r234, 1;
	mov.f32 	%f574, %f482;
	mov.f32 	%f529, %f484;
$L__BB0_70:
	add.s32 	%r212, %r212, 4;
	setp.ne.s32 	%p42, %r212, %r219;
	@%p42 bra 	$L__BB0_45;
$L__BB0_71:
	setp.eq.s32 	%p43, %r30, 0;
	@%p43 bra 	$L__BB0_84;
	setp.eq.s32 	%p44, %r30, 1;
	@%p44 bra 	$L__BB0_80;
	sub.s32 	%r166, %r253, %r219;
	mul.wide.s32 	%rd45, %r166, 4;
	add.s64 	%rd11, %rd1, %rd45;
	ld.global.nc.f32 	%f53, [%rd11];
	abs.f32 	%f54, %f53;
	setp.equ.f32 	%p45, %f54, 0f7F800000;
	@%p45 bra 	$L__BB0_75;
	add.f32 	%f498, %f574, %f53;
	abs.f32 	%f275, %f574;
	setp.ltu.f32 	%p46, %f275, %f54;
	sub.f32 	%f276, %f574, %f498;
	add.f32 	%f277, %f53, %f276;
	sub.f32 	%f278, %f53, %f498;
	add.f32 	%f279, %f574, %f278;
	selp.f32 	%f280, %f279, %f277, %p46;
	add.f32 	%f532, %f532, %f280;
	add.s32 	%r167, %r219, 1;
	cvt.rn.f32.u32 	%f281, %r167;
	fma.rn.f32 	%f282, %f281, %f53, 0f00000000;
	add.f32 	%f500, %f529, %f282;
	abs.f32 	%f283, %f529;
	abs.f32 	%f284, %f282;
	setp.ltu.f32 	%p47, %f283, %f284;
	sub.f32 	%f285, %f529, %f500;
	add.f32 	%f286, %f282, %f285;
	sub.f32 	%f287, %f282, %f500;
	add.f32 	%f288, %f529, %f287;
	selp.f32 	%f289, %f288, %f286, %p47;
	add.f32 	%f530, %f530, %f289;
	bra.uni 	$L__BB0_76;
$L__BB0_75:
	add.s32 	%r234, %r234, 1;
	mov.f32 	%f498, %f574;
	mov.f32 	%f500, %f529;
$L__BB0_76:
	ld.global.nc.f32 	%f63, [%rd11+-4];
	abs.f32 	%f64, %f63;
	setp.equ.f32 	%p48, %f64, 0f7F800000;
	@%p48 bra 	$L__BB0_78;
	add.f32 	%f574, %f498, %f63;
	abs.f32 	%f290, %f498;
	setp.ltu.f32 	%p49, %f290, %f64;
	sub.f32 	%f291, %f498, %f574;
	add.f32 	%f292, %f63, %f291;
	sub.f32 	%f293, %f63, %f574;
	add.f32 	%f294, %f498, %f293;
	selp.f32 	%f295, %f294, %f292, %p49;
	add.f32 	%f532, %f532, %f295;
	add.s32 	%r168, %r219, 2;
	cvt.rn.f32.u32 	%f296, %r168;
	fma.rn.f32 	%f297, %f296, %f63, 0f00000000;
	add.f32 	%f529, %f500, %f297;
	abs.f32 	%f298, %f500;
	abs.f32 	%f299, %f297;
	setp.ltu.f32 	%p50, %f298, %f299;
	sub.f32 	%f300, %f500, %f529;
	add.f32 	%f301, %f297, %f300;
	sub.f32 	%f302, %f297, %f529;
	add.f32 	%f303, %f500, %f302;
	selp.f32 	%f304, %f303, %f301, %p50;
	add.f32 	%f530, %f530, %f304;
	bra.uni 	$L__BB0_79;
$L__BB0_78:
	add.s32 	%r234, %r234, 1;
	mov.f32 	%f574, %f498;
	mov.f32 	%f529, %f500;
$L__BB0_79:
	add.s32 	%r219, %r219, 2;
$L__BB0_80:
	and.b32  	%r169, %r14, 1;
	setp.eq.b32 	%p51, %r169, 1;
	not.pred 	%p52, %p51;
	@%p52 bra 	$L__BB0_84;
	sub.s32 	%r170, %r253, %r219;
	mul.wide.s32 	%rd46, %r170, 4;
	add.s64 	%rd47, %rd1, %rd46;
	ld.global.nc.f32 	%f81, [%rd47];
	abs.f32 	%f82, %f81;
	setp.equ.f32 	%p53, %f82, 0f7F800000;
	@%p53 bra 	$L__BB0_83;
	add.f32 	%f83, %f574, %f81;
	abs.f32 	%f305, %f574;
	setp.ltu.f32 	%p54, %f305, %f82;
	sub.f32 	%f306, %f574, %f83;
	add.f32 	%f307, %f81, %f306;
	sub.f32 	%f308, %f81, %f83;
	add.f32 	%f309, %f574, %f308;
	selp.f32 	%f310, %f309, %f307, %p54;
	add.f32 	%f532, %f532, %f310;
	add.s32 	%r171, %r219, 1;
	cvt.rn.f32.u32 	%f311, %r171;
	fma.rn.f32 	%f312, %f311, %f81, 0f00000000;
	add.f32 	%f85, %f529, %f312;
	abs.f32 	%f313, %f529;
	abs.f32 	%f314, %f312;
	setp.ltu.f32 	%p55, %f313, %f314;
	sub.f32 	%f315, %f529, %f85;
	add.f32 	%f316, %f312, %f315;
	sub.f32 	%f317, %f312, %f85;
	add.f32 	%f318, %f529, %f317;
	selp.f32 	%f319, %f318, %f316, %p55;
	add.f32 	%f530, %f530, %f319;
	mov.f32 	%f574, %f83;
	mov.f32 	%f529, %f85;
	bra.uni 	$L__BB0_84;
$L__BB0_83:
	add.s32 	%r234, %r234, 1;
$L__BB0_84:
	add.f32 	%f91, %f532, %f574;
	setp.gt.s32 	%p56, %r234, 0;
	mov.f32 	%f517, 0f00000000;
	@%p56 bra 	$L__BB0_87;
	abs.f32 	%f322, %f91;
	setp.equ.f32 	%p57, %f322, 0f7F800000;
	setp.le.f32 	%p58, %f322, 0f34000000;
	or.pred  	%p59, %p57, %p58;
	@%p59 bra 	$L__BB0_87;
	add.f32 	%f323, %f530, %f529;
	neg.f32 	%f324, %f323;
	div.rn.f32 	%f517, %f324, %f91;
$L__BB0_87:
	mul.wide.u32 	%rd48, %r253, 4;
	add.s64 	%rd49, %rd3, %rd48;
	st.global.f32 	[%rd49], %f517;
	add.s32 	%r63, %r135, -1;
	setp.ge.s32 	%p60, %r253, %r63;
	@%p60 bra 	$L__BB0_130;
	cvt.rn.f32.u32 	%f325, %r14;
	neg.f32 	%f94, %f325;
	max.s32 	%r173, %r14, 1;
	and.b32  	%r64, %r173, 3;
	and.b32  	%r65, %r173, 2147483644;
	and.b32  	%r66, %r173, 1;
	neg.s32 	%r67, %r65;
	mov.b32 	%r248, 0;
$L__BB0_89:
	mov.u32 	%r69, %r248;
	mov.u32 	%r68, %r253;
	add.s32 	%r253, %r68, 1;
	mul.wide.u32 	%rd50, %r68, 4;
	add.s64 	%rd51, %rd1, %rd50;
	ld.global.nc.f32 	%f99, [%rd51+4];
	sub.s32 	%r174, %r68, %r2;
	mul.wide.s32 	%rd52, %r174, 4;
	add.s64 	%rd53, %rd1, %rd52;
	ld.global.nc.f32 	%f100, [%rd53+8];
	abs.f32 	%f101, %f99;
	setp.equ.f32 	%p61, %f101, 0f7F800000;
	@%p61 bra 	$L__BB0_91;
	add.f32 	%f523, %f574, %f99;
	abs.f32 	%f326, %f574;
	setp.ltu.f32 	%p62, %f326, %f101;
	sub.f32 	%f327, %f574, %f523;
	add.f32 	%f328, %f99, %f327;
	sub.f32 	%f329, %f99, %f523;
	add.f32 	%f330, %f574, %f329;
	selp.f32 	%f331, %f330, %f328, %p62;
	add.f32 	%f532, %f532, %f331;
	bra.uni 	$L__BB0_92;
$L__BB0_91:
	add.s32 	%r234, %r234, 1;
	mov.f32 	%f523, %f574;
$L__BB0_92:
	abs.f32 	%f106, %f100;
	setp.equ.f32 	%p63, %f106, 0f7F800000;
	@%p63 bra 	$L__BB0_94;
	neg.f32 	%f332, %f100;
	sub.f32 	%f574, %f523, %f100;
	abs.f32 	%f333, %f523;
	abs.f32 	%f334, %f332;
	setp.ltu.f32 	%p64, %f333, %f334;
	sub.f32 	%f335, %f523, %f574;
	sub.f32 	%f336, %f335, %f100;
	sub.f32 	%f337, %f332, %f574;
	add.f32 	%f338, %f523, %f337;
	selp.f32 	%f339, %f338, %f336, %p64;
	add.f32 	%f532, %f532, %f339;
	bra.uni 	$L__BB0_95;
$L__BB0_94:
	add.s32 	%r234, %r234, -1;
	mov.f32 	%f574, %f523;
$L__BB0_95:
	setp.equ.f32 	%p65, %f106, 0f7F800000;
	add.f32 	%f111, %f532, %f574;
	add.f32 	%f527, %f529, %f111;
	abs.f32 	%f340, %f529;
	abs.f32 	%f113, %f111;
	setp.ltu.f32 	%p66, %f340, %f113;
	sub.f32 	%f341, %f529, %f527;
	add.f32 	%f342, %f111, %f341;
	sub.f32 	%f343, %f111, %f527;
	add.f32 	%f344, %f529, %f343;
	selp.f32 	%f345, %f344, %f342, %p66;
	add.f32 	%f530, %f530, %f345;
	@%p65 bra 	$L__BB0_97;
	mul.f32 	%f346, %f100, %f94;
	add.f32 	%f115, %f346, %f527;
	abs.f32 	%f347, %f527;
	abs.f32 	%f348, %f346;
	setp.ltu.f32 	%p67, %f347, %f348;
	sub.f32 	%f349, %f527, %f115;
	add.f32 	%f350, %f346, %f349;
	sub.f32 	%f351, %f346, %f115;
	add.f32 	%f352, %f527, %f351;
	selp.f32 	%f353, %f352, %f350, %p67;
	add.f32 	%f530, %f530, %f353;
	mov.f32 	%f527, %f115;
$L__BB0_97:
	mov.f32 	%f529, %f527;
	setp.gt.s32 	%p68, %r234, 0;
	mov.f32 	%f528, 0f00000000;
	@%p68 bra 	$L__BB0_100;
	setp.equ.f32 	%p69, %f113, 0f7F800000;
	setp.le.f32 	%p70, %f113, 0f34000000;
	or.pred  	%p71, %p69, %p70;
	@%p71 bra 	$L__BB0_100;
	add.f32 	%f356, %f530, %f529;
	neg.f32 	%f357, %f356;
	div.rn.f32 	%f528, %f357, %f111;
$L__BB0_100:
	add.s64 	%rd55, %rd3, %rd50;
	st.global.f32 	[%rd55+4], %f528;
	add.s32 	%r248, %r69, 1;
	setp.lt.s32 	%p72, %r69, 511;
	@%p72 bra 	$L__BB0_129;
	setp.lt.s32 	%p73, %r2, 5;
	mov.f32 	%f529, 0f00000000;
	mov.b32 	%r245, 0;
	mov.u32 	%r234, %r245;
	mov.f32 	%f530, %f529;
	mov.f32 	%f574, %f529;
	mov.f32 	%f532, %f529;
	@%p73 bra 	$L__BB0_116;
	mul.wide.s32 	%rd56, %r68, 4;
	add.s64 	%rd91, %rd1, %rd56;
	mov.f32 	%f529, 0f00000000;
	mov.b32 	%r234, 0;
	mov.b32 	%r232, 2;
	mov.u32 	%r233, %r67;
$L__BB0_103:
	.pragma "nounroll";
	ld.global.nc.f32 	%f125, [%rd91+4];
	abs.f32 	%f126, %f125;
	setp.equ.f32 	%p74, %f126, 0f7F800000;
	@%p74 bra 	$L__BB0_105;
	add.f32 	%f534, %f574, %f125;
	abs.f32 	%f361, %f574;
	setp.ltu.f32 	%p75, %f361, %f126;
	sub.f32 	%f362, %f574, %f534;
	add.f32 	%f363, %f125, %f362;
	sub.f32 	%f364, %f125, %f534;
	add.f32 	%f365, %f574, %f364;
	selp.f32 	%f366, %f365, %f363, %p75;
	add.f32 	%f532, %f532, %f366;
	add.s32 	%r179, %r232, -1;
	cvt.rn.f32.u32 	%f367, %r179;
	fma.rn.f32 	%f368, %f367, %f125, 0f00000000;
	add.f32 	%f536, %f529, %f368;
	abs.f32 	%f369, %f529;
	abs.f32 	%f370, %f368;
	setp.ltu.f32 	%p76, %f369, %f370;
	sub.f32 	%f371, %f529, %f536;
	add.f32 	%f372, %f368, %f371;
	sub.f32 	%f373, %f368, %f536;
	add.f32 	%f374, %f529, %f373;
	selp.f32 	%f375, %f374, %f372, %p76;
	add.f32 	%f530, %f530, %f375;
	bra.uni 	$L__BB0_106;
$L__BB0_105:
	add.s32 	%r234, %r234, 1;
	mov.f32 	%f534, %f574;
	mov.f32 	%f536, %f529;
$L__BB0_106:
	ld.global.nc.f32 	%f135, [%rd91];
	abs.f32 	%f136, %f135;
	setp.equ.f32 	%p77, %f136, 0f7F800000;
	@%p77 bra 	$L__BB0_108;
	add.f32 	%f538, %f534, %f135;
	abs.f32 	%f376, %f534;
	setp.ltu.f32 	%p78, %f376, %f136;
	sub.f32 	%f377, %f534, %f538;
	add.f32 	%f378, %f135, %f377;
	sub.f32 	%f379, %f135, %f538;
	add.f32 	%f380, %f534, %f379;
	selp.f32 	%f381, %f380, %f378, %p78;
	add.f32 	%f532, %f532, %f381;
	cvt.rn.f32.u32 	%f382, %r232;
	fma.rn.f32 	%f383, %f382, %f135, 0f00000000;
	add.f32 	%f540, %f536, %f383;
	abs.f32 	%f384, %f536;
	abs.f32 	%f385, %f383;
	setp.ltu.f32 	%p79, %f384, %f385;
	sub.f32 	%f386, %f536, %f540;
	add.f32 	%f387, %f383, %f386;
	sub.f32 	%f388, %f383, %f540;
	add.f32 	%f389, %f536, %f388;
	selp.f32 	%f390, %f389, %f387, %p79;
	add.f32 	%f530, %f530, %f390;
	bra.uni 	$L__BB0_109;
$L__BB0_108:
	add.s32 	%r234, %r234, 1;
	mov.f32 	%f538, %f534;
	mov.f32 	%f540, %f536;
$L__BB0_109:
	ld.global.nc.f32 	%f145, [%rd91+-4];
	abs.f32 	%f146, %f145;
	setp.equ.f32 	%p80, %f146, 0f7F800000;
	@%p80 bra 	$L__BB0_111;
	add.f32 	%f542, %f538, %f145;
	abs.f32 	%f391, %f538;
	setp.ltu.f32 	%p81, %f391, %f146;
	sub.f32 	%f392, %f538, %f542;
	add.f32 	%f393, %f145, %f392;
	sub.f32 	%f394, %f145, %f542;
	add.f32 	%f395, %f538, %f394;
	selp.f32 	%f396, %f395, %f393, %p81;
	add.f32 	%f532, %f532, %f396;
	add.s32 	%r180, %r232, 1;
	cvt.rn.f32.u32 	%f397, %r180;
	fma.rn.f32 	%f398, %f397, %f145, 0f00000000;
	add.f32 	%f544, %f540, %f398;
	abs.f32 	%f399, %f540;
	abs.f32 	%f400, %f398;
	setp.ltu.f32 	%p82, %f399, %f400;
	sub.f32 	%f401, %f540, %f544;
	add.f32 	%f402, %f398, %f401;
	sub.f32 	%f403, %f398, %f544;
	add.f32 	%f404, %f540, %f403;
	selp.f32 	%f405, %f404, %f402, %p82;
	add.f32 	%f530, %f530, %f405;
	bra.uni 	$L__BB0_112;
$L__BB0_111:
	add.s32 	%r234, %r234, 1;
	mov.f32 	%f542, %f538;
	mov.f32 	%f544, %f540;
$L__BB0_112:
	ld.global.nc.f32 	%f155, [%rd91+-8];
	abs.f32 	%f156, %f155;
	setp.equ.f32 	%p83, %f156, 0f7F800000;
	@%p83 bra 	$L__BB0_114;
	add.f32 	%f574, %f542, %f155;
	abs.f32 	%f406, %f542;
	setp.ltu.f32 	%p84, %f406, %f156;
	sub.f32 	%f407, %f542, %f574;
	add.f32 	%f408, %f155, %f407;
	sub.f32 	%f409, %f155, %f574;
	add.f32 	%f410, %f542, %f409;
	selp.f32 	%f411, %f410, %f408, %p84;
	add.f32 	%f532, %f532, %f411;
	add.s32 	%r181, %r232, 2;
	cvt.rn.f32.u32 	%f412, %r181;
	fma.rn.f32 	%f413, %f412, %f155, 0f00000000;
	add.f32 	%f529, %f544, %f413;
	abs.f32 	%f414, %f544;
	abs.f32 	%f415, %f413;
	setp.ltu.f32 	%p85, %f414, %f415;
	sub.f32 	%f416, %f544, %f529;
	add.f32 	%f417, %f413, %f416;
	sub.f32 	%f418, %f413, %f529;
	add.f32 	%f419, %f544, %f418;
	selp.f32 	%f420, %f419, %f417, %p85;
	add.f32 	%f530, %f530, %f420;
	bra.uni 	$L__BB0_115;
$L__BB0_114:
	add.s32 	%r234, %r234, 1;
	mov.f32 	%f574, %f542;
	mov.f32 	%f529, %f544;
$L__BB0_115:
	add.s32 	%r233, %r233, 4;
	add.s32 	%r232, %r232, 4;
	add.s64 	%rd91, %rd91, -16;
	setp.ne.s32 	%p86, %r233, 0;
	mov.u32 	%r245, %r65;
	@%p86 bra 	$L__BB0_103;
$L__BB0_116:
	setp.eq.s32 	%p87, %r64, 0;
	mov.u32 	%r248, %r64;
	@%p87 bra 	$L__BB0_129;
	setp.eq.s32 	%p88, %r64, 1;
	@%p88 bra 	$L__BB0_125;
	cvt.u64.u32 	%rd57, %r245;
	cvt.s64.s32 	%rd58, %r68;
	sub.s64 	%rd59, %rd58, %rd57;
	shl.b64 	%rd60, %rd59, 2;
	add.s64 	%rd61, %rd1, %rd60;
	ld.global.nc.f32 	%f173, [%rd61+4];
	abs.f32 	%f174, %f173;
	setp.equ.f32 	%p89, %f174, 0f7F800000;
	@%p89 bra 	$L__BB0_120;
	add.f32 	%f558, %f574, %f173;
	abs.f32 	%f422, %f574;
	setp.ltu.f32 	%p90, %f422, %f174;
	sub.f32 	%f423, %f574, %f558;
	add.f32 	%f424, %f173, %f423;
	sub.f32 	%f425, %f173, %f558;
	add.f32 	%f426, %f574, %f425;
	selp.f32 	%f427, %f426, %f424, %p90;
	add.f32 	%f532, %f532, %f427;
	add.s32 	%r183, %r245, 1;
	cvt.rn.f32.u32 	%f428, %r183;
	fma.rn.f32 	%f429, %f428, %f173, 0f00000000;
	add.f32 	%f560, %f529, %f429;
	abs.f32 	%f430, %f529;
	abs.f32 	%f431, %f429;
	setp.ltu.f32 	%p91, %f430, %f431;
	sub.f32 	%f432, %f529, %f560;
	add.f32 	%f433, %f429, %f432;
	sub.f32 	%f434, %f429, %f560;
	add.f32 	%f435, %f529, %f434;
	selp.f32 	%f436, %f435, %f433, %p91;
	add.f32 	%f530, %f530, %f436;
	bra.uni 	$L__BB0_121;
$L__BB0_120:
	add.s32 	%r234, %r234, 1;
	mov.f32 	%f558, %f574;
	mov.f32 	%f560, %f529;
$L__BB0_121:
	sub.s32 	%r184, %r68, %r245;
	mul.wide.s32 	%rd62, %r184, 4;
	add.s64 	%rd63, %rd1, %rd62;
	ld.global.nc.f32 	%f183, [%rd63];
	abs.f32 	%f184, %f183;
	setp.equ.f32 	%p92, %f184, 0f7F800000;
	@%p92 bra 	$L__BB0_123;
	add.f32 	%f574, %f558, %f183;
	abs.f32 	%f437, %f558;
	setp.ltu.f32 	%p93, %f437, %f184;
	sub.f32 	%f438, %f558, %f574;
	add.f32 	%f439, %f183, %f438;
	sub.f32 	%f440, %f183, %f574;
	add.f32 	%f441, %f558, %f440;
	selp.f32 	%f442, %f441, %f439, %p93;
	add.f32 	%f532, %f532, %f442;
	add.s32 	%r185, %r245, 2;
	cvt.rn.f32.u32 	%f443, %r185;
	fma.rn.f32 	%f444, %f443, %f183, 0f00000000;
	add.f32 	%f529, %f560, %f444;
	abs.f32 	%f445, %f560;
	abs.f32 	%f446, %f444;
	setp.ltu.f32 	%p94, %f445, %f446;
	sub.f32 	%f447, %f560, %f529;
	add.f32 	%f448, %f444, %f447;
	sub.f32 	%f449, %f444, %f529;
	add.f32 	%f450, %f560, %f449;
	selp.f32 	%f451, %f450, %f448, %p94;
	add.f32 	%f530, %f530, %f451;
	bra.uni 	$L__BB0_124;
$L__BB0_123:
	add.s32 	%r234, %r234, 1;
	mov.f32 	%f574, %f558;
	mov.f32 	%f529, %f560;
$L__BB0_124:
	add.s32 	%r245, %r245, 2;
$L__BB0_125:
	setp.eq.s32 	%p95, %r66, 0;
	mov.b32 	%r248, 0;
	@%p95 bra 	$L__BB0_129;
	cvt.u64.u32 	%rd64, %r245;
	cvt.s64.s32 	%rd65, %r68;
	sub.s64 	%rd66, %rd65, %rd64;
	shl.b64 	%rd67, %rd66, 2;
	add.s64 	%rd68, %rd1, %rd67;
	ld.global.nc.f32 	%f201, [%rd68+4];
	abs.f32 	%f202, %f201;
	setp.equ.f32 	%p96, %f202, 0f7F800000;
	@%p96 bra 	$L__BB0_128;
	add.f32 	%f203, %f574, %f201;
	abs.f32 	%f452, %f574;
	setp.ltu.f32 	%p97, %f452, %f202;
	sub.f32 	%f453, %f574, %f203;
	add.f32 	%f454, %f201, %f453;
	sub.f32 	%f455, %f201, %f203;
	add.f32 	%f456, %f574, %f455;
	selp.f32 	%f457, %f456, %f454, %p97;
	add.f32 	%f532, %f532, %f457;
	add.s32 	%r188, %r245, 1;
	cvt.rn.f32.u32 	%f458, %r188;
	fma.rn.f32 	%f459, %f458, %f201, 0f00000000;
	add.f32 	%f205, %f529, %f459;
	abs.f32 	%f460, %f529;
	abs.f32 	%f461, %f459;
	setp.ltu.f32 	%p98, %f460, %f461;
	sub.f32 	%f462, %f529, %f205;
	add.f32 	%f463, %f459, %f462;
	sub.f32 	%f464, %f459, %f205;
	add.f32 	%f465, %f529, %f464;
	selp.f32 	%f466, %f465, %f463, %p98;
	add.f32 	%f530, %f530, %f466;
	mov.f32 	%f574, %f203;
	mov.f32 	%f529, %f205;
	bra.uni 	$L__BB0_129;
$L__BB0_128:
	add.s32 	%r234, %r234, 1;
$L__BB0_129:
	setp.lt.s32 	%p99, %r253, %r63;
	@%p99 bra 	$L__BB0_89;
$L__BB0_130:
	ret;

}
	// .globl	cg_many_series_one_param_f32
.visible .entry cg_many_series_one_param_f32(
	.param .u64 .ptr .align 1 cg_many_series_one_param_f32_param_0,
	.param .u64 .ptr .align 1 cg_many_series_one_param_f32_param_1,
	.param .u32 cg_many_series_one_param_f32_param_2,
	.param .u32 cg_many_series_one_param_f32_param_3,
	.param .u32 cg_many_series_one_param_f32_param_4,
	.param .u64 .ptr .align 1 cg_many_series_one_param_f32_param_5
)
{
	.reg .pred 	%p<126>;
	.reg .b32 	%r<288>;
	.reg .b32 	%f<577>;
	.reg .b64 	%rd<284>;

	ld.param.u64 	%rd21, [cg_many_series_one_param_f32_param_0];
	ld.param.u64 	%rd22, [cg_many_series_one_param_f32_param_1];
	ld.param.u32 	%r129, [cg_many_series_one_param_f32_param_2];
	ld.param.u32 	%r130, [cg_many_series_one_param_f32_param_3];
	ld.param.u32 	%r131, [cg_many_series_one_param_f32_param_4];
	ld.param.u64 	%rd23, [cg_many_series_one_param_f32_param_5];
	mov.u32 	%r132, %ctaid.x;
	mov.u32 	%r133, %ntid.x;
	mov.u32 	%r134, %tid.x;
	mad.lo.s32 	%r1, %r132, %r133, %r134;
	setp.ge.s32 	%p1, %r1, %r129;
	@%p1 bra 	$L__BB1_140;
	cvta.to.global.u64 	%rd24, %rd23;
	cvta.to.global.u64 	%rd25, %rd21;
	mul.wide.s32 	%rd26, %r1, 4;
	add.s64 	%rd1, %rd25, %rd26;
	add.s64 	%rd2, %rd24, %rd26;
	setp.gt.s32 	%p2, %r131, 0;
	setp.le.s32 	%p3, %r131, %r130;
	and.pred  	%p4, %p2, %p3;
	@%p4 bra 	$L__BB1_14;
	setp.lt.s32 	%p117, %r130, 1;
	@%p117 bra 	$L__BB1_140;
	cvt.s64.s32 	%rd3, %r129;
	and.b32  	%r2, %r130, 7;
	setp.lt.u32 	%p118, %r130, 8;
	mov.b32 	%r277, 0;
	@%p118 bra 	$L__BB1_6;
	and.b32  	%r277, %r130, 2147483640;
	neg.s32 	%r230, %r277;
	shl.b64 	%rd4, %rd3, 5;
	shl.b64 	%rd5, %rd3, 2;
	mov.u64 	%rd281, %rd2;
$L__BB1_5:
	.pragma "nounroll";
	mov.b32 	%r225, 2147483647;
	st.global.u32 	[%rd281], %r225;
	add.s64 	%rd256, %rd281, %rd5;
	st.global.u32 	[%rd256], %r225;
	add.s64 	%rd257, %rd256, %rd5;
	st.global.u32 	[%rd257], %r225;
	add.s64 	%rd258, %rd257, %rd5;
	st.global.u32 	[%rd258], %r225;
	add.s64 	%rd259, %rd258, %rd5;
	st.global.u32 	[%rd259], %r225;
	add.s64 	%rd260, %rd259, %rd5;
	st.global.u32 	[%rd260], %r225;
	add.s64 	%rd261, %rd260, %rd5;
	st.global.u32 	[%rd261], %r225;
	add.s64 	%rd262, %rd261, %rd5;
	st.global.u32 	[%rd262], %r225;
	add.s32 	%r230, %r230, 8;
	add.s64 	%rd281, %rd281, %rd4;
	setp.eq.s32 	%p119, %r230, 0;
	@%p119 bra 	$L__BB1_6;
	bra.uni 	$L__BB1_5;
$L__BB1_6:
	setp.eq.s32 	%p120, %r2, 0;
	@%p120 bra 	$L__BB1_140;
	and.b32  	%r105, %r130, 3;
	setp.lt.u32 	%p121, %r2, 4;
	@%p121 bra 	$L__BB1_9;
	cvt.u64.u32 	%rd263, %r277;
	mul.lo.s64 	%rd264, %rd263, %rd3;
	shl.b64 	%rd265, %rd264, 2;
	add.s64 	%rd266, %rd2, %rd265;
	mov.b32 	%r226, 2147483647;
	st.global.u32 	[%rd266], %r226;
	shl.b64 	%rd267, %rd3, 2;
	add.s64 	%rd268, %rd266, %rd267;
	st.global.u32 	[%rd268], %r226;
	add.s64 	%rd269, %rd268, %rd267;
	st.global.u32 	[%rd269], %r226;
	add.s64 	%rd270, %rd269, %rd267;
	st.global.u32 	[%rd270], %r226;
	add.s32 	%r277, %r277, 4;
$L__BB1_9:
	setp.eq.s32 	%p122, %r105, 0;
	@%p122 bra 	$L__BB1_140;
	setp.eq.s32 	%p123, %r105, 1;
	@%p123 bra 	$L__BB1_12;
	cvt.u64.u32 	%rd271, %r277;
	mul.lo.s64 	%rd272, %rd271, %rd3;
	shl.b64 	%rd273, %rd272, 2;
	add.s64 	%rd274, %rd2, %rd273;
	mov.b32 	%r227, 2147483647;
	st.global.u32 	[%rd274], %r227;
	shl.b64 	%rd275, %rd3, 2;
	add.s64 	%rd276, %rd274, %rd275;
	st.global.u32 	[%rd276], %r227;
	add.s32 	%r277, %r277, 2;
$L__BB1_12:
	and.b32  	%r228, %r130, 1;
	setp.eq.b32 	%p124, %r228, 1;
	not.pred 	%p125, %p124;
	@%p125 bra 	$L__BB1_140;
	cvt.u64.u32 	%rd277, %r277;
	mul.lo.s64 	%rd278, %rd277, %rd3;
	shl.b64 	%rd279, %rd278, 2;
	add.s64 	%rd280, %rd2, %rd279;
	mov.b32 	%r229, 2147483647;
	st.global.u32 	[%rd280], %r229;
	bra.uni 	$L__BB1_140;
$L__BB1_14:
	cvta.to.global.u64 	%rd27, %rd22;
	add.s64 	%rd29, %rd27, %rd26;
	ld.global.nc.u32 	%r7, [%rd29];
	setp.gt.s32 	%p5, %r7, -1;
	setp.lt.s32 	%p6, %r7, %r130;
	and.pred  	%p7, %p5, %p6;
	@%p7 bra 	$L__BB1_27;
	setp.lt.s32 	%p108, %r130, 1;
	@%p108 bra 	$L__BB1_140;
	cvt.s64.s32 	%rd8, %r129;
	and.b32  	%r8, %r130, 7;
	setp.lt.u32 	%p109, %r130, 8;
	mov.b32 	%r280, 0;
	@%p109 bra 	$L__BB1_19;
	and.b32  	%r280, %r130, 2147483640;
	neg.s32 	%r231, %r280;
	shl.b64 	%rd9, %rd8, 5;
	shl.b64 	%rd10, %rd8, 2;
	mov.u64 	%rd282, %rd2;
$L__BB1_18:
	.pragma "nounroll";
	mov.b32 	%r219, 2147483647;
	st.global.u32 	[%rd282], %r219;
	add.s64 	%rd231, %rd282, %rd10;
	st.global.u32 	[%rd231], %r219;
	add.s64 	%rd232, %rd231, %rd10;
	st.global.u32 	[%rd232], %r219;
	add.s64 	%rd233, %rd232, %rd10;
	st.global.u32 	[%rd233], %r219;
	add.s64 	%rd234, %rd233, %rd10;
	st.global.u32 	[%rd234], %r219;
	add.s64 	%rd235, %rd234, %rd10;
	st.global.u32 	[%rd235], %r219;
	add.s64 	%rd236, %rd235, %rd10;
	st.global.u32 	[%rd236], %r219;
	add.s64 	%rd237, %rd236, %rd10;
	st.global.u32 	[%rd237], %r219;
	add.s32 	%r231, %r231, 8;
	add.s64 	%rd282, %rd282, %rd9;
	setp.eq.s32 	%p110, %r231, 0;
	@%p110 bra 	$L__BB1_19;
	bra.uni 	$L__BB1_18;
$L__BB1_19:
	setp.eq.s32 	%p111, %r8, 0;
	@%p111 bra 	$L__BB1_140;
	and.b32  	%r111, %r130, 3;
	setp.lt.u32 	%p112, %r8, 4;
	@%p112 bra 	$L__BB1_22;
	cvt.u64.u32 	%rd238, %r280;
	mul.lo.s64 	%rd239, %rd238, %rd8;
	shl.b64 	%rd240, %rd239, 2;
	add.s64 	%rd241, %rd2, %rd240;
	mov.b32 	%r220, 2147483647;
	st.global.u32 	[%rd241], %r220;
	shl.b64 	%rd242, %rd8, 2;
	add.s64 	%rd243, %rd241, %rd242;
	st.global.u32 	[%rd243], %r220;
	add.s64 	%rd244, %rd243, %rd242;
	st.global.u32 	[%rd244], %r220;
	add.s64 	%rd245, %rd244, %rd242;
	st.global.u32 	[%rd245], %r220;
	add.s32 	%r280, %r280, 4;
$L__BB1_22:
	setp.eq.s32 	%p113, %r111, 0;
	@%p113 bra 	$L__BB1_140;
	setp.eq.s32 	%p114, %r111, 1;
	@%p114 bra 	$L__BB1_25;
	cvt.u64.u32 	%rd246, %r280;
	mul.lo.s64 	%rd247, %rd246, %rd8;
	shl.b64 	%rd248, %rd247, 2;
	add.s64 	%rd249, %rd2, %rd248;
	mov.b32 	%r221, 2147483647;
	st.global.u32 	[%rd249], %r221;
	shl.b64 	%rd250, %rd8, 2;
	add.s64 	%rd251, %rd249, %rd250;
	st.global.u32 	[%rd251], %r221;
	add.s32 	%r280, %r280, 2;
$L__BB1_25:
	and.b32  	%r222, %r130, 1;
	setp.eq.b32 	%p115, %r222, 1;
	not.pred 	%p116, %p115;
	@%p116 bra 	$L__BB1_140;
	cvt.u64.u32 	%rd252, %r280;
	mul.lo.s64 	%rd253, %rd252, %rd8;
	shl.b64 	%rd254, %rd253, 2;
	add.s64 	%rd255, %rd2, %rd254;
	mov.b32 	%r223, 2147483647;
	st.global.u32 	[%rd255], %r223;
	bra.uni 	$L__BB1_140;
$L__BB1_27:
	sub.s32 	%r135, %r130, %r7;
	setp.gt.s32 	%p8, %r135, %r131;
	@%p8 bra 	$L__BB1_40;
	setp.lt.s32 	%p9, %r130, 1;
	@%p9 bra 	$L__BB1_140;
	cvt.s64.s32 	%rd13, %r129;
	and.b32  	%r13, %r130, 7;
	setp.lt.u32 	%p10, %r130, 8;
	mov.b32 	%r286, 0;
	@%p10 bra 	$L__BB1_32;
	and.b32  	%r286, %r130, 2147483640;
	mov.b32 	%r232, 0;
	shl.b64 	%rd34, %rd13, 2;
$L__BB1_31:
	.pragma "nounroll";
	cvt.u64.u32 	%rd30, %r232;
	mul.lo.s64 	%rd31, %rd30, %rd13;
	shl.b64 	%rd32, %rd31, 2;
	add.s64 	%rd33, %rd2, %rd32;
	mov.b32 	%r138, 2147483647;
	st.global.u32 	[%rd33], %r138;
	add.s64 	%rd35, %rd33, %rd34;
	st.global.u32 	[%rd35], %r138;
	add.s64 	%rd36, %rd35, %rd34;
	st.global.u32 	[%rd36], %r138;
	add.s64 	%rd37, %rd36, %rd34;
	st.global.u32 	[%rd37], %r138;
	add.s64 	%rd38, %rd37, %rd34;
	st.global.u32 	[%rd38], %r138;
	add.s64 	%rd39, %rd38, %rd34;
	st.global.u32 	[%rd39], %r138;
	add.s64 	%rd40, %rd39, %rd34;
	st.global.u32 	[%rd40], %r138;
	add.s64 	%rd41, %rd40, %rd34;
	st.global.u32 	[%rd41], %r138;
	add.s32 	%r232, %r232, 8;
	setp.eq.s32 	%p11, %r232, %r286;
	@%p11 bra 	$L__BB1_32;
	bra.uni 	$L__BB1_31;
$L__BB1_32:
	setp.eq.s32 	%p12, %r13, 0;
	@%p12 bra 	$L__BB1_140;
	and.b32  	%r124, %r130, 3;
	setp.lt.u32 	%p13, %r13, 4;
	@%p13 bra 	$L__BB1_35;
	cvt.u64.u32 	%rd42, %r286;
	mul.lo.s64 	%rd43, %rd42, %rd13;
	shl.b64 	%rd44, %rd43, 2;
	add.s64 	%rd45, %rd2, %rd44;
	mov.b32 	%r139, 2147483647;
	st.global.u32 	[%rd45], %r139;
	shl.b64 	%rd46, %rd13, 2;
	add.s64 	%rd47, %rd45, %rd46;
	st.global.u32 	[%rd47], %r139;
	add.s64 	%rd48, %rd47, %rd46;
	st.global.u32 	[%rd48], %r139;
	add.s64 	%rd49, %rd48, %rd46;
	st.global.u32 	[%rd49], %r139;
	add.s32 	%r286, %r286, 4;
$L__BB1_35:
	setp.eq.s32 	%p14, %r124, 0;
	@%p14 bra 	$L__BB1_140;
	setp.eq.s32 	%p15, %r124, 1;
	@%p15 bra 	$L__BB1_38;
	cvt.u64.u32 	%rd50, %r286;
	mul.lo.s64 	%rd51, %rd50, %rd13;
	shl.b64 	%rd52, %rd51, 2;
	add.s64 	%rd53, %rd2, %rd52;
	mov.b32 	%r140, 2147483647;
	st.global.u32 	[%rd53], %r140;
	shl.b64 	%rd54, %rd13, 2;
	add.s64 	%rd55, %rd53, %rd54;
	st.global.u32 	[%rd55], %r140;
	add.s32 	%r286, %r286, 2;
$L__BB1_38:
	and.b32  	%r141, %r130, 1;
	setp.eq.b32 	%p16, %r141, 1;
	not.pred 	%p17, %p16;
	@%p17 bra 	$L__BB1_140;
	cvt.u64.u32 	%rd56, %r286;
	mul.lo.s64 	%rd57, %rd56, %rd13;
	shl.b64 	%rd58, %rd57, 2;
	add.s64 	%rd59, %rd2, %rd58;
	mov.b32 	%r142, 2147483647;
	st.global.u32 	[%rd59], %r142;
	bra.uni 	$L__BB1_140;
$L__BB1_40:
	add.s32 	%r282, %r7, %r131;
	add.s32 	%r18, %r131, -1;
	setp.lt.s32 	%p18, %r282, 1;
	@%p18 bra 	$L__BB1_52;
	cvt.s64.s32 	%rd14, %r129;
	and.b32  	%r19, %r282, 7;
	setp.lt.u32 	%p19, %r282, 8;
	mov.b32 	%r235, 0;
	@%p19 bra 	$L__BB1_44;
	and.b32  	%r235, %r282, 2147483640;
	mov.b32 	%r233, 0;
	shl.b64 	%rd64, %rd14, 2;
$L__BB1_43:
	.pragma "nounroll";
	cvt.u64.u32 	%rd60, %r233;
	mul.lo.s64 	%rd61, %rd60, %rd14;
	shl.b64 	%rd62, %rd61, 2;
	add.s64 	%rd63, %rd2, %rd62;
	mov.b32 	%r145, 2147483647;
	st.global.u32 	[%rd63], %r145;
	add.s64 	%rd65, %rd63, %rd64;
	st.global.u32 	[%rd65], %r145;
	add.s64 	%rd66, %rd65, %rd64;
	st.global.u32 	[%rd66], %r145;
	add.s64 	%rd67, %rd66, %rd64;
	st.global.u32 	[%rd67], %r145;
	add.s64 	%rd68, %rd67, %rd64;
	st.global.u32 	[%rd68], %r145;
	add.s64 	%rd69, %rd68, %rd64;
	st.global.u32 	[%rd69], %r145;
	add.s64 	%rd70, %rd69, %rd64;
	st.global.u32 	[%rd70], %r145;
	add.s64 	%rd71, %rd70, %rd64;
	st.global.u32 	[%rd71], %r145;
	add.s32 	%r233, %r233, 8;
	setp.ne.s32 	%p20, %r233, %r235;
	@%p20 bra 	$L__BB1_43;
$L__BB1_44:
	setp.eq.s32 	%p21, %r19, 0;
	@%p21 bra 	$L__BB1_52;
	and.b32  	%r24, %r282, 3;
	setp.lt.u32 	%p22, %r19, 4;
	@%p22 bra 	$L__BB1_47;
	cvt.u64.u32 	%rd72, %r235;
	mul.lo.s64 	%rd73, %rd72, %rd14;
	shl.b64 	%rd74, %rd73, 2;
	add.s64 	%rd75, %rd2, %rd74;
	mov.b32 	%r146, 2147483647;
	st.global.u32 	[%rd75], %r146;
	add.s32 	%r147, %r235, 1;
	cvt.u64.u32 	%rd76, %r147;
	mul.lo.s64 	%rd77, %rd76, %rd14;
	shl.b64 	%rd78, %rd77, 2;
	add.s64 	%rd79, %rd2, %rd78;
	st.global.u32 	[%rd79], %r146;
	add.s32 	%r148, %r235, 2;
	cvt.u64.u32 	%rd80, %r148;
	mul.lo.s64 	%rd81, %rd80, %rd14;
	shl.b64 	%rd82, %rd81, 2;
	add.s64 	%rd83, %rd2, %rd82;
	st.global.u32 	[%rd83], %r146;
	add.s32 	%r149, %r235, 3;
	cvt.u64.u32 	%rd84, %r149;
	mul.lo.s64 	%rd85, %rd84, %rd14;
	shl.b64 	%rd86, %rd85, 2;
	add.s64 	%rd87, %rd2, %rd86;
	st.global.u32 	[%rd87], %r146;
	add.s32 	%r235, %r235, 4;
$L__BB1_47:
	setp.eq.s32 	%p23, %r24, 0;
	@%p23 bra 	$L__BB1_52;
	setp.eq.s32 	%p24, %r24, 1;
	@%p24 bra 	$L__BB1_50;
	cvt.u64.u32 	%rd88, %r235;
	mul.lo.s64 	%rd89, %rd88, %rd14;
	shl.b64 	%rd90, %rd89, 2;
	add.s64 	%rd91, %rd2, %rd90;
	mov.b32 	%r150, 2147483647;
	st.global.u32 	[%rd91], %r150;
	add.s32 	%r151, %r235, 1;
	cvt.u64.u32 	%rd92, %r151;
	mul.lo.s64 	%rd93, %rd92, %rd14;
	shl.b64 	%rd94, %rd93, 2;
	add.s64 	%rd95, %rd2, %rd94;
	st.global.u32 	[%rd95], %r150;
	add.s32 	%r235, %r235, 2;
$L__BB1_50:
	and.b32  	%r152, %r282, 1;
	setp.eq.b32 	%p25, %r152, 1;
	not.pred 	%p26, %p25;
	@%p26 bra 	$L__BB1_52;
	cvt.u64.u32 	%rd96, %r235;
	mul.lo.s64 	%rd97, %rd96, %rd14;
	shl.b64 	%rd98, %rd97, 2;
	add.s64 	%rd99, %rd2, %rd98;
	mov.b32 	%r153, 2147483647;
	st.global.u32 	[%rd99], %r153;
$L__BB1_52:
	setp.lt.u32 	%p27, %r131, 2;
	@%p27 bra 	$L__BB1_57;
	cvt.s64.s32 	%rd15, %r129;
	add.s32 	%r156, %r131, -2;
	and.b32  	%r29, %r18, 3;
	setp.lt.u32 	%p28, %r156, 3;
	mov.f32 	%f529, 0f00000000;
	mov.b32 	%r246, 0;
	mov.u32 	%r261, %r246;
	mov.f32 	%f530, %f529;
	mov.f32 	%f574, %f529;
	mov.f32 	%f532, %f529;
	@%p28 bra 	$L__BB1_81;
	and.b32  	%r246, %r18, -4;
	mov.f32 	%f529, 0f00000000;
	mov.b32 	%r239, 0;
	mov.u32 	%r261, %r239;
$L__BB1_55:
	.pragma "nounroll";
	sub.s32 	%r158, %r282, %r239;
	cvt.s64.s32 	%rd100, %r158;
	mul.lo.s64 	%rd101, %rd100, %rd15;
	shl.b64 	%rd102, %rd101, 2;
	add.s64 	%rd103, %rd1, %rd102;
	ld.global.nc.f32 	%f5, [%rd103];
	abs.f32 	%f6, %f5;
	setp.equ.f32 	%p29, %f6, 0f7F800000;
	@%p29 bra 	$L__BB1_70;
	add.f32 	%f474, %f574, %f5;
	abs.f32 	%f214, %f574;
	setp.ltu.f32 	%p30, %f214, %f6;
	sub.f32 	%f215, %f574, %f474;
	add.f32 	%f216, %f5, %f215;
	sub.f32 	%f217, %f5, %f474;
	add.f32 	%f218, %f574, %f217;
	selp.f32 	%f219, %f218, %f216, %p30;
	add.f32 	%f532, %f532, %f219;
	add.s32 	%r159, %r239, 1;
	cvt.rn.f32.u32 	%f220, %r159;
	fma.rn.f32 	%f221, %f220, %f5, 0f00000000;
	add.f32 	%f476, %f529, %f221;
	abs.f32 	%f222, %f529;
	abs.f32 	%f223, %f221;
	setp.ltu.f32 	%p31, %f222, %f223;
	sub.f32 	%f224, %f529, %f476;
	add.f32 	%f225, %f221, %f224;
	sub.f32 	%f226, %f221, %f476;
	add.f32 	%f227, %f529, %f226;
	selp.f32 	%f228, %f227, %f225, %p31;
	add.f32 	%f530, %f530, %f228;
	bra.uni 	$L__BB1_71;
$L__BB1_57:
	setp.le.s32 	%p99, %r130, %r282;
	@%p99 bra 	$L__BB1_140;
	cvt.s64.s32 	%rd16, %r129;
	sub.s32 	%r31, %r130, %r282;
	and.b32  	%r32, %r31, 7;
	sub.s32 	%r199, %r7, %r130;
	add.s32 	%r200, %r199, %r131;
	setp.gt.u32 	%p100, %r200, -8;
	@%p100 bra 	$L__BB1_62;
	add.s32 	%r238, %r282, 3;
	and.b32  	%r201, %r31, -8;
	neg.s32 	%r237, %r201;
$L__BB1_60:
	.pragma "nounroll";
	add.s32 	%r202, %r238, -3;
	cvt.u64.u32 	%rd171, %r202;
	mul.lo.s64 	%rd172, %rd171, %rd16;
	shl.b64 	%rd173, %rd172, 2;
	add.s64 	%rd174, %rd2, %rd173;
	mov.b32 	%r203, 0;
	st.global.u32 	[%rd174], %r203;
	add.s32 	%r204, %r238, -2;
	cvt.u64.u32 	%rd175, %r204;
	mul.lo.s64 	%rd176, %rd175, %rd16;
	shl.b64 	%rd177, %rd176, 2;
	add.s64 	%rd178, %rd2, %rd177;
	st.global.u32 	[%rd178], %r203;
	add.s32 	%r205, %r238, -1;
	cvt.u64.u32 	%rd179, %r205;
	mul.lo.s64 	%rd180, %rd179, %rd16;
	shl.b64 	%rd181, %rd180, 2;
	add.s64 	%rd182, %rd2, %rd181;
	st.global.u32 	[%rd182], %r203;
	add.s32 	%r206, %r238, 4;
	cvt.u64.u32 	%rd183, %r238;
	mul.lo.s64 	%rd184, %rd183, %rd16;
	shl.b64 	%rd185, %rd184, 2;
	add.s64 	%rd186, %rd2, %rd185;
	st.global.u32 	[%rd186], %r203;
	add.s32 	%r207, %r238, 1;
	cvt.u64.u32 	%rd187, %r207;
	mul.lo.s64 	%rd188, %rd187, %rd16;
	shl.b64 	%rd189, %rd188, 2;
	add.s64 	%rd190, %rd2, %rd189;
	st.global.u32 	[%rd190], %r203;
	add.s32 	%r208, %r238, 2;
	cvt.u64.u32 	%rd191, %r208;
	mul.lo.s64 	%rd192, %rd191, %rd16;
	shl.b64 	%rd193, %rd192, 2;
	add.s64 	%rd194, %rd2, %rd193;
	st.global.u32 	[%rd194], %r203;
	add.s32 	%r209, %r238, 3;
	cvt.u64.u32 	%rd195, %r209;
	mul.lo.s64 	%rd196, %rd195, %rd16;
	shl.b64 	%rd197, %rd196, 2;
	add.s64 	%rd198, %rd2, %rd197;
	st.global.u32 	[%rd198], %r203;
	cvt.u64.u32 	%rd199, %r206;
	mul.lo.s64 	%rd200, %rd199, %rd16;
	shl.b64 	%rd201, %rd200, 2;
	add.s64 	%rd202, %rd2, %rd201;
	st.global.u32 	[%rd202], %r203;
	add.s32 	%r238, %r238, 8;
	add.s32 	%r237, %r237, 8;
	setp.eq.s32 	%p101, %r237, 0;
	@%p101 bra 	$L__BB1_61;
	bra.uni 	$L__BB1_60;
$L__BB1_61:
	add.s32 	%r282, %r238, -3;
$L__BB1_62:
	setp.eq.s32 	%p102, %r32, 0;
	@%p102 bra 	$L__BB1_140;
	and.b32  	%r118, %r31, 3;
	setp.lt.u32 	%p103, %r32, 4;
	@%p103 bra 	$L__BB1_65;
	cvt.u64.u32 	%rd203, %r282;
	mul.lo.s64 	%rd204, %rd203, %rd16;
	shl.b64 	%rd205, %rd204, 2;
	add.s64 	%rd206, %rd2, %rd205;
	mov.b32 	%r210, 0;
	st.global.u32 	[%rd206], %r210;
	add.s32 	%r211, %r282, 1;
	cvt.u64.u32 	%rd207, %r211;
	mul.lo.s64 	%rd208, %rd207, %rd16;
	shl.b64 	%rd209, %rd208, 2;
	add.s64 	%rd210, %rd2, %rd209;
	st.global.u32 	[%rd210], %r210;
	add.s32 	%r212, %r282, 2;
	cvt.u64.u32 	%rd211, %r212;
	mul.lo.s64 	%rd212, %rd211, %rd16;
	shl.b64 	%rd213, %rd212, 2;
	add.s64 	%rd214, %rd2, %rd213;
	st.global.u32 	[%rd214], %r210;
	add.s32 	%r213, %r282, 3;
	cvt.u64.u32 	%rd215, %r213;
	mul.lo.s64 	%rd216, %rd215, %rd16;
	shl.b64 	%rd217, %rd216, 2;
	add.s64 	%rd218, %rd2, %rd217;
	st.global.u32 	[%rd218], %r210;
	add.s32 	%r282, %r282, 4;
$L__BB1_65:
	setp.eq.s32 	%p104, %r118, 0;
	@%p104 bra 	$L__BB1_140;
	setp.eq.s32 	%p105, %r118, 1;
	@%p105 bra 	$L__BB1_68;
	cvt.u64.u32 	%rd219, %r282;
	mul.lo.s64 	%rd220, %rd219, %rd16;
	shl.b64 	%rd221, %rd220, 2;
	add.s64 	%rd222, %rd2, %rd221;
	mov.b32 	%r214, 0;
	st.global.u32 	[%rd222], %r214;
	add.s32 	%r215, %r282, 1;
	cvt.u64.u32 	%rd223, %r215;
	mul.lo.s64 	%rd224, %rd223, %rd16;
	shl.b64 	%rd225, %rd224, 2;
	add.s64 	%rd226, %rd2, %rd225;
	st.global.u32 	[%rd226], %r214;
	add.s32 	%r282, %r282, 2;
$L__BB1_68:
	and.b32  	%r216, %r31, 1;
	setp.eq.b32 	%p106, %r216, 1;
	not.pred 	%p107, %p106;
	@%p107 bra 	$L__BB1_140;
	cvt.u64.u32 	%rd227, %r282;
	mul.lo.s64 	%rd228, %rd227, %rd16;
	shl.b64 	%rd229, %rd228, 2;
	add.s64 	%rd230, %rd2, %rd229;
	mov.b32 	%r217, 0;
	st.global.u32 	[%rd230], %r217;
	bra.uni 	$L__BB1_140;
$L__BB1_70:
	add.s32 	%r261, %r261, 1;
	mov.f32 	%f474, %f574;
	mov.f32 	%f476, %f529;
$L__BB1_71:
	not.b32 	%r160, %r239;
	add.s32 	%r161, %r282, %r160;
	cvt.s64.s32 	%rd104, %r161;
	mul.lo.s64 	%rd105, %rd104, %rd15;
	shl.b64 	%rd106, %rd105, 2;
	add.s64 	%rd107, %rd1, %rd106;
	ld.global.nc.f32 	%f15, [%rd107];
	abs.f32 	%f16, %f15;
	setp.equ.f32 	%p32, %f16, 0f7F800000;
	@%p32 bra 	$L__BB1_73;
	add.f32 	%f478, %f474, %f15;
	abs.f32 	%f229, %f474;
	setp.ltu.f32 	%p33, %f229, %f16;
	sub.f32 	%f230, %f474, %f478;
	add.f32 	%f231, %f15, %f230;
	sub.f32 	%f232, %f15, %f478;
	add.f32 	%f233, %f474, %f232;
	selp.f32 	%f234, %f233, %f231, %p33;
	add.f32 	%f532, %f532, %f234;
	add.s32 	%r162, %r239, 2;
	cvt.rn.f32.u32 	%f235, %r162;
	fma.rn.f32 	%f236, %f235, %f15, 0f00000000;
	add.f32 	%f480, %f476, %f236;
	abs.f32 	%f237, %f476;
	abs.f32 	%f238, %f236;
	setp.ltu.f32 	%p34, %f237, %f238;
	sub.f32 	%f239, %f476, %f480;
	add.f32 	%f240, %f236, %f239;
	sub.f32 	%f241, %f236, %f480;
	add.f32 	%f242, %f476, %f241;
	selp.f32 	%f243, %f242, %f240, %p34;
	add.f32 	%f530, %f530, %f243;
	bra.uni 	$L__BB1_74;
$L__BB1_73:
	add.s32 	%r261, %r261, 1;
	mov.f32 	%f478, %f474;
	mov.f32 	%f480, %f476;
$L__BB1_74:
	add.s32 	%r164, %r158, -2;
	cvt.s64.s32 	%rd108, %r164;
	mul.lo.s64 	%rd109, %rd108, %rd15;
	shl.b64 	%rd110, %rd109, 2;
	add.s64 	%rd111, %rd1, %rd110;
	ld.global.nc.f32 	%f25, [%rd111];
	abs.f32 	%f26, %f25;
	setp.equ.f32 	%p35, %f26, 0f7F800000;
	@%p35 bra 	$L__BB1_76;
	add.f32 	%f482, %f478, %f25;
	abs.f32 	%f244, %f478;
	setp.ltu.f32 	%p36, %f244, %f26;
	sub.f32 	%f245, %f478, %f482;
	add.f32 	%f246, %f25, %f245;
	sub.f32 	%f247, %f25, %f482;
	add.f32 	%f248, %f478, %f247;
	selp.f32 	%f249, %f248, %f246, %p36;
	add.f32 	%f532, %f532, %f249;
	add.s32 	%r165, %r239, 3;
	cvt.rn.f32.u32 	%f250, %r165;
	fma.rn.f32 	%f251, %f250, %f25, 0f00000000;
	add.f32 	%f484, %f480, %f251;
	abs.f32 	%f252, %f480;
	abs.f32 	%f253, %f251;
	setp.ltu.f32 	%p37, %f252, %f253;
	sub.f32 	%f254, %f480, %f484;
	add.f32 	%f255, %f251, %f254;
	sub.f32 	%f256, %f251, %f484;
	add.f32 	%f257, %f480, %f256;
	selp.f32 	%f258, %f257, %f255, %p37;
	add.f32 	%f530, %f530, %f258;
	bra.uni 	$L__BB1_77;
$L__BB1_76:
	add.s32 	%r261, %r261, 1;
	mov.f32 	%f482, %f478;
	mov.f32 	%f484, %f480;
$L__BB1_77:
	add.s32 	%r167, %r158, -3;
	cvt.s64.s32 	%rd112, %r167;
	mul.lo.s64 	%rd113, %rd112, %rd15;
	shl.b64 	%rd114, %rd113, 2;
	add.s64 	%rd115, %rd1, %rd114;
	ld.global.nc.f32 	%f35, [%rd115];
	abs.f32 	%f36, %f35;
	setp.equ.f32 	%p38, %f36, 0f7F800000;
	@%p38 bra 	$L__BB1_79;
	add.f32 	%f574, %f482, %f35;
	abs.f32 	%f259, %f482;
	setp.ltu.f32 	%p39, %f259, %f36;
	sub.f32 	%f260, %f482, %f574;
	add.f32 	%f261, %f35, %f260;
	sub.f32 	%f262, %f35, %f574;
	add.f32 	%f263, %f482, %f262;
	selp.f32 	%f264, %f263, %f261, %p39;
	add.f32 	%f532, %f532, %f264;
	add.s32 	%r168, %r239, 4;
	cvt.rn.f32.u32 	%f265, %r168;
	fma.rn.f32 	%f266, %f265, %f35, 0f00000000;
	add.f32 	%f529, %f484, %f266;
	abs.f32 	%f267, %f484;
	abs.f32 	%f268, %f266;
	setp.ltu.f32 	%p40, %f267, %f268;
	sub.f32 	%f269, %f484, %f529;
	add.f32 	%f270, %f266, %f269;
	sub.f32 	%f271, %f266, %f529;
	add.f32 	%f272, %f484, %f271;
	selp.f32 	%f273, %f272, %f270, %p40;
	add.f32 	%f530, %f530, %f273;
	bra.uni 	$L__BB1_80;
$L__BB1_79:
	add.s32 	%r261, %r261, 1;
	mov.f32 	%f574, %f482;
	mov.f32 	%f529, %f484;
$L__BB1_80:
	add.s32 	%r239, %r239, 4;
	setp.ne.s32 	%p41, %r239, %r246;
	@%p41 bra 	$L__BB1_55;
$L__BB1_81:
	setp.eq.s32 	%p42, %r29, 0;
	@%p42 bra 	$L__BB1_94;
	setp.eq.s32 	%p43, %r29, 1;
	@%p43 bra 	$L__BB1_90;
	sub.s32 	%r170, %r282, %r246;
	cvt.s64.s32 	%rd116, %r170;
	mul.lo.s64 	%rd117, %rd116, %rd15;
	shl.b64 	%rd118, %rd117, 2;
	add.s64 	%rd119, %rd1, %rd118;
	ld.global.nc.f32 	%f53, [%rd119];
	abs.f32 	%f54, %f53;
	setp.equ.f32 	%p44, %f54, 0f7F800000;
	@%p44 bra 	$L__BB1_85;
	add.f32 	%f498, %f574, %f53;
	abs.f32 	%f275, %f574;
	setp.ltu.f32 	%p45, %f275, %f54;
	sub.f32 	%f276, %f574, %f498;
	add.f32 	%f277, %f53, %f276;
	sub.f32 	%f278, %f53, %f498;
	add.f32 	%f279, %f574, %f278;
	selp.f32 	%f280, %f279, %f277, %p45;
	add.f32 	%f532, %f532, %f280;
	add.s32 	%r171, %r246, 1;
	cvt.rn.f32.u32 	%f281, %r171;
	fma.rn.f32 	%f282, %f281, %f53, 0f00000000;
	add.f32 	%f500, %f529, %f282;
	abs.f32 	%f283, %f529;
	abs.f32 	%f284, %f282;
	setp.ltu.f32 	%p46, %f283, %f284;
	sub.f32 	%f285, %f529, %f500;
	add.f32 	%f286, %f282, %f285;
	sub.f32 	%f287, %f282, %f500;
	add.f32 	%f288, %f529, %f287;
	selp.f32 	%f289, %f288, %f286, %p46;
	add.f32 	%f530, %f530, %f289;
	bra.uni 	$L__BB1_86;
$L__BB1_85:
	add.s32 	%r261, %r261, 1;
	mov.f32 	%f498, %f574;
	mov.f32 	%f500, %f529;
$L__BB1_86:
	not.b32 	%r172, %r246;
	add.s32 	%r173, %r282, %r172;
	cvt.s64.s32 	%rd120, %r173;
	mul.lo.s64 	%rd121, %rd120, %rd15;
	shl.b64 	%rd122, %rd121, 2;
	add.s64 	%rd123, %rd1, %rd122;
	ld.global.nc.f32 	%f63, [%rd123];
	abs.f32 	%f64, %f63;
	setp.equ.f32 	%p47, %f64, 0f7F800000;
	@%p47 bra 	$L__BB1_88;
	add.f32 	%f574, %f498, %f63;
	abs.f32 	%f290, %f498;
	setp.ltu.f32 	%p48, %f290, %f64;
	sub.f32 	%f291, %f498, %f574;
	add.f32 	%f292, %f63, %f291;
	sub.f32 	%f293, %f63, %f574;
	add.f32 	%f294, %f498, %f293;
	selp.f32 	%f295, %f294, %f292, %p48;
	add.f32 	%f532, %f532, %f295;
	add.s32 	%r174, %r246, 2;
	cvt.rn.f32.u32 	%f296, %r174;
	fma.rn.f32 	%f297, %f296, %f63, 0f00000000;
	add.f32 	%f529, %f500, %f297;
	abs.f32 	%f298, %f500;
	abs.f32 	%f299, %f297;
	setp.ltu.f32 	%p49, %f298, %f299;
	sub.f32 	%f300, %f500, %f529;
	add.f32 	%f301, %f297, %f300;
	sub.f32 	%f302, %f297, %f529;
	add.f32 	%f303, %f500, %f302;
	selp.f32 	%f304, %f303, %f301, %p49;
	add.f32 	%f530, %f530, %f304;
	bra.uni 	$L__BB1_89;
$L__BB1_88:
	add.s32 	%r261, %r261, 1;
	mov.f32 	%f574, %f498;
	mov.f32 	%f529, %f500;
$L__BB1_89:
	add.s32 	%r246, %r246, 2;
$L__BB1_90:
	and.b32  	%r175, %r18, 1;
	setp.eq.b32 	%p50, %r175, 1;
	not.pred 	%p51, %p50;
	@%p51 bra 	$L__BB1_94;
	sub.s32 	%r176, %r282, %r246;
	cvt.s64.s32 	%rd124, %r176;
	mul.lo.s64 	%rd125, %rd124, %rd15;
	shl.b64 	%rd126, %rd125, 2;
	add.s64 	%rd127, %rd1, %rd126;
	ld.global.nc.f32 	%f81, [%rd127];
	abs.f32 	%f82, %f81;
	setp.equ.f32 	%p52, %f82, 0f7F800000;
	@%p52 bra 	$L__BB1_93;
	add.f32 	%f83, %f574, %f81;
	abs.f32 	%f305, %f574;
	setp.ltu.f32 	%p53, %f305, %f82;
	sub.f32 	%f306, %f574, %f83;
	add.f32 	%f307, %f81, %f306;
	sub.f32 	%f308, %f81, %f83;
	add.f32 	%f309, %f574, %f308;
	selp.f32 	%f310, %f309, %f307, %p53;
	add.f32 	%f532, %f532, %f310;
	add.s32 	%r177, %r246, 1;
	cvt.rn.f32.u32 	%f311, %r177;
	fma.rn.f32 	%f312, %f311, %f81, 0f00000000;
	add.f32 	%f85, %f529, %f312;
	abs.f32 	%f313, %f529;
	abs.f32 	%f314, %f312;
	setp.ltu.f32 	%p54, %f313, %f314;
	sub.f32 	%f315, %f529, %f85;
	add.f32 	%f316, %f312, %f315;
	sub.f32 	%f317, %f312, %f85;
	add.f32 	%f318, %f529, %f317;
	selp.f32 	%f319, %f318, %f316, %p54;
	add.f32 	%f530, %f530, %f319;
	mov.f32 	%f574, %f83;
	mov.f32 	%f529, %f85;
	bra.uni 	$L__BB1_94;
$L__BB1_93:
	add.s32 	%r261, %r261, 1;
$L__BB1_94:
	add.f32 	%f91, %f532, %f574;
	setp.gt.s32 	%p55, %r261, 0;
	mov.f32 	%f517, 0f00000000;
	@%p55 bra 	$L__BB1_97;
	abs.f32 	%f322, %f91;
	setp.equ.f32 	%p56, %f322, 0f7F800000;
	setp.le.f32 	%p57, %f322, 0f34000000;
	or.pred  	%p58, %p56, %p57;
	@%p58 bra 	$L__BB1_97;
	add.f32 	%f323, %f530, %f529;
	neg.f32 	%f324, %f323;
	div.rn.f32 	%f517, %f324, %f91;
$L__BB1_97:
	cvt.u64.u32 	%rd128, %r282;
	mul.lo.s64 	%rd129, %rd128, %rd15;
	shl.b64 	%rd130, %rd129, 2;
	add.s64 	%rd131, %rd2, %rd130;
	st.global.f32 	[%rd131], %f517;
	add.s32 	%r63, %r130, -1;
	setp.ge.s32 	%p59, %r282, %r63;
	@%p59 bra 	$L__BB1_140;
	cvt.rn.f32.u32 	%f325, %r18;
	neg.f32 	%f94, %f325;
	max.s32 	%r179, %r18, 1;
	and.b32  	%r64, %r179, 3;
	and.b32  	%r65, %r179, 2147483644;
	and.b32  	%r66, %r179, 1;
	neg.s32 	%r67, %r65;
	mov.b32 	%r275, 0;
$L__BB1_99:
	mov.u32 	%r69, %r275;
	mov.u32 	%r68, %r282;
	add.s32 	%r282, %r68, 1;
	cvt.u64.u32 	%rd132, %r282;
	mul.lo.s64 	%rd17, %rd132, %rd15;
	shl.b64 	%rd133, %rd17, 2;
	add.s64 	%rd134, %rd1, %rd133;
	ld.global.nc.f32 	%f99, [%rd134];
	sub.s32 	%r180, %r68, %r131;
	add.s32 	%r181, %r180, 2;
	cvt.s64.s32 	%rd135, %r181;
	mul.lo.s64 	%rd136, %rd135, %rd15;
	shl.b64 	%rd137, %rd136, 2;
	add.s64 	%rd138, %rd1, %rd137;
	ld.global.nc.f32 	%f100, [%rd138];
	abs.f32 	%f101, %f99;
	setp.equ.f32 	%p60, %f101, 0f7F800000;
	@%p60 bra 	$L__BB1_101;
	add.f32 	%f523, %f574, %f99;
	abs.f32 	%f326, %f574;
	setp.ltu.f32 	%p61, %f326, %f101;
	sub.f32 	%f327, %f574, %f523;
	add.f32 	%f328, %f99, %f327;
	sub.f32 	%f329, %f99, %f523;
	add.f32 	%f330, %f574, %f329;
	selp.f32 	%f331, %f330, %f328, %p61;
	add.f32 	%f532, %f532, %f331;
	bra.uni 	$L__BB1_102;
$L__BB1_101:
	add.s32 	%r261, %r261, 1;
	mov.f32 	%f523, %f574;
$L__BB1_102:
	abs.f32 	%f106, %f100;
	setp.equ.f32 	%p62, %f106, 0f7F800000;
	@%p62 bra 	$L__BB1_104;
	neg.f32 	%f332, %f100;
	sub.f32 	%f574, %f523, %f100;
	abs.f32 	%f333, %f523;
	abs.f32 	%f334, %f332;
	setp.ltu.f32 	%p63, %f333, %f334;
	sub.f32 	%f335, %f523, %f574;
	sub.f32 	%f336, %f335, %f100;
	sub.f32 	%f337, %f332, %f574;
	add.f32 	%f338, %f523, %f337;
	selp.f32 	%f339, %f338, %f336, %p63;
	add.f32 	%f532, %f532, %f339;
	bra.uni 	$L__BB1_105;
$L__BB1_104:
	add.s32 	%r261, %r261, -1;
	mov.f32 	%f574, %f523;
$L__BB1_105:
	add.f32 	%f111, %f532, %f574;
	add.f32 	%f527, %f529, %f111;
	abs.f32 	%f340, %f529;
	abs.f32 	%f113, %f111;
	setp.ltu.f32 	%p65, %f340, %f113;
	sub.f32 	%f341, %f529, %f527;
	add.f32 	%f342, %f111, %f341;
	sub.f32 	%f343, %f111, %f527;
	add.f32 	%f344, %f529, %f343;
	selp.f32 	%f345, %f344, %f342, %p65;
	add.f32 	%f530, %f530, %f345;
	@%p62 bra 	$L__BB1_107;
	mul.f32 	%f346, %f100, %f94;
	add.f32 	%f115, %f346, %f527;
	abs.f32 	%f347, %f527;
	abs.f32 	%f348, %f346;
	setp.ltu.f32 	%p66, %f347, %f348;
	sub.f32 	%f349, %f527, %f115;
	add.f32 	%f350, %f346, %f349;
	sub.f32 	%f351, %f346, %f115;
	add.f32 	%f352, %f527, %f351;
	selp.f32 	%f353, %f352, %f350, %p66;
	add.f32 	%f530, %f530, %f353;
	mov.f32 	%f527, %f115;
$L__BB1_107:
	mov.f32 	%f529, %f527;
	setp.gt.s32 	%p67, %r261, 0;
	mov.f32 	%f528, 0f00000000;
	@%p67 bra 	$L__BB1_110;
	setp.equ.f32 	%p68, %f113, 0f7F800000;
	setp.le.f32 	%p69, %f113, 0f34000000;
	or.pred  	%p70, %p68, %p69;
	@%p70 bra 	$L__BB1_110;
	add.f32 	%f356, %f530, %f529;
	neg.f32 	%f357, %f356;
	div.rn.f32 	%f528, %f357, %f111;
$L__BB1_110:
	add.s64 	%rd140, %rd2, %rd133;
	st.global.f32 	[%rd140], %f528;
	add.s32 	%r275, %r69, 1;
	setp.lt.s32 	%p71, %r69, 511;
	@%p71 bra 	$L__BB1_139;
	setp.lt.s32 	%p72, %r131, 5;
	mov.f32 	%f529, 0f00000000;
	mov.b32 	%r272, 0;
	mov.u32 	%r261, %r272;
	mov.f32 	%f530, %f529;
	mov.f32 	%f574, %f529;
	mov.f32 	%f532, %f529;
	@%p72 bra 	$L__BB1_126;
	cvt.s64.s32 	%rd141, %r282;
	add.s64 	%rd142, %rd141, -2;
	mul.lo.s64 	%rd143, %rd15, %rd142;
	shl.b64 	%rd18, %rd143, 2;
	mov.f32 	%f529, 0f00000000;
	mov.b32 	%r261, 0;
	mov.b32 	%r259, 2;
	mul.lo.s64 	%rd145, %rd15, %rd141;
	shl.b64 	%rd146, %rd145, 2;
	cvt.s64.s32 	%rd148, %r68;
	mul.lo.s64 	%rd149, %rd15, %rd148;
	shl.b64 	%rd150, %rd149, 2;
	mov.u64 	%rd283, %rd1;
	mov.u32 	%r260, %r67;
$L__BB1_113:
	.pragma "nounroll";
	add.s64 	%rd147, %rd283, %rd146;
	ld.global.nc.f32 	%f125, [%rd147];
	abs.f32 	%f126, %f125;
	setp.equ.f32 	%p73, %f126, 0f7F800000;
	@%p73 bra 	$L__BB1_115;
	add.f32 	%f534, %f574, %f125;
	abs.f32 	%f361, %f574;
	setp.ltu.f32 	%p74, %f361, %f126;
	sub.f32 	%f362, %f574, %f534;
	add.f32 	%f363, %f125, %f362;
	sub.f32 	%f364, %f125, %f534;
	add.f32 	%f365, %f574, %f364;
	selp.f32 	%f366, %f365, %f363, %p74;
	add.f32 	%f532, %f532, %f366;
	add.s32 	%r186, %r259, -1;
	cvt.rn.f32.u32 	%f367, %r186;
	fma.rn.f32 	%f368, %f367, %f125, 0f00000000;
	add.f32 	%f536, %f529, %f368;
	abs.f32 	%f369, %f529;
	abs.f32 	%f370, %f368;
	setp.ltu.f32 	%p75, %f369, %f370;
	sub.f32 	%f371, %f529, %f536;
	add.f32 	%f372, %f368, %f371;
	sub.f32 	%f373, %f368, %f536;
	add.f32 	%f374, %f529, %f373;
	selp.f32 	%f375, %f374, %f372, %p75;
	add.f32 	%f530, %f530, %f375;
	bra.uni 	$L__BB1_116;
$L__BB1_115:
	add.s32 	%r261, %r261, 1;
	mov.f32 	%f534, %f574;
	mov.f32 	%f536, %f529;
$L__BB1_116:
	add.s64 	%rd151, %rd283, %rd150;
	ld.global.nc.f32 	%f135, [%rd151];
	abs.f32 	%f136, %f135;
	setp.equ.f32 	%p76, %f136, 0f7F800000;
	@%p76 bra 	$L__BB1_118;
	add.f32 	%f538, %f534, %f135;
	abs.f32 	%f376, %f534;
	setp.ltu.f32 	%p77, %f376, %f136;
	sub.f32 	%f377, %f534, %f538;
	add.f32 	%f378, %f135, %f377;
	sub.f32 	%f379, %f135, %f538;
	add.f32 	%f380, %f534, %f379;
	selp.f32 	%f381, %f380, %f378, %p77;
	add.f32 	%f532, %f532, %f381;
	cvt.rn.f32.u32 	%f382, %r259;
	fma.rn.f32 	%f383, %f382, %f135, 0f00000000;
	add.f32 	%f540, %f536, %f383;
	abs.f32 	%f384, %f536;
	abs.f32 	%f385, %f383;
	setp.ltu.f32 	%p78, %f384, %f385;
	sub.f32 	%f386, %f536, %f540;
	add.f32 	%f387, %f383, %f386;
	sub.f32 	%f388, %f383, %f540;
	add.f32 	%f389, %f536, %f388;
	selp.f32 	%f390, %f389, %f387, %p78;
	add.f32 	%f530, %f530, %f390;
	bra.uni 	$L__BB1_119;
$L__BB1_118:
	add.s32 	%r261, %r261, 1;
	mov.f32 	%f538, %f534;
	mov.f32 	%f540, %f536;
$L__BB1_119:
	add.s64 	%rd152, %rd283, %rd18;
	ld.global.nc.f32 	%f145, [%rd152];
	abs.f32 	%f146, %f145;
	setp.equ.f32 	%p79, %f146, 0f7F800000;
	@%p79 bra 	$L__BB1_121;
	add.f32 	%f542, %f538, %f145;
	abs.f32 	%f391, %f538;
	setp.ltu.f32 	%p80, %f391, %f146;
	sub.f32 	%f392, %f538, %f542;
	add.f32 	%f393, %f145, %f392;
	sub.f32 	%f394, %f145, %f542;
	add.f32 	%f395, %f538, %f394;
	selp.f32 	%f396, %f395, %f393, %p80;
	add.f32 	%f532, %f532, %f396;
	add.s32 	%r187, %r259, 1;
	cvt.rn.f32.u32 	%f397, %r187;
	fma.rn.f32 	%f398, %f397, %f145, 0f00000000;
	add.f32 	%f544, %f540, %f398;
	abs.f32 	%f399, %f540;
	abs.f32 	%f400, %f398;
	setp.ltu.f32 	%p81, %f399, %f400;
	sub.f32 	%f401, %f540, %f544;
	add.f32 	%f402, %f398, %f401;
	sub.f32 	%f403, %f398, %f544;
	add.f32 	%f404, %f540, %f403;
	selp.f32 	%f405, %f404, %f402, %p81;
	add.f32 	%f530, %f530, %f405;
	bra.uni 	$L__BB1_122;
$L__BB1_121:
	add.s32 	%r261, %r261, 1;
	mov.f32 	%f542, %f538;
	mov.f32 	%f544, %f540;
$L__BB1_122:
	cvt.s64.s32 	%rd153, %r282;
	add.s64 	%rd154, %rd153, -3;
	mul.lo.s64 	%rd155, %rd15, %rd154;
	shl.b64 	%rd156, %rd155, 2;
	add.s64 	%rd157, %rd283, %rd156;
	ld.global.nc.f32 	%f155, [%rd157];
	abs.f32 	%f156, %f155;
	setp.equ.f32 	%p82, %f156, 0f7F800000;
	@%p82 bra 	$L__BB1_124;
	add.f32 	%f574, %f542, %f155;
	abs.f32 	%f406, %f542;
	setp.ltu.f32 	%p83, %f406, %f156;
	sub.f32 	%f407, %f542, %f574;
	add.f32 	%f408, %f155, %f407;
	sub.f32 	%f409, %f155, %f574;
	add.f32 	%f410, %f542, %f409;
	selp.f32 	%f411, %f410, %f408, %p83;
	add.f32 	%f532, %f532, %f411;
	add.s32 	%r188, %r259, 2;
	cvt.rn.f32.u32 	%f412, %r188;
	fma.rn.f32 	%f413, %f412, %f155, 0f00000000;
	add.f32 	%f529, %f544, %f413;
	abs.f32 	%f414, %f544;
	abs.f32 	%f415, %f413;
	setp.ltu.f32 	%p84, %f414, %f415;
	sub.f32 	%f416, %f544, %f529;
	add.f32 	%f417, %f413, %f416;
	sub.f32 	%f418, %f413, %f529;
	add.f32 	%f419, %f544, %f418;
	selp.f32 	%f420, %f419, %f417, %p84;
	add.f32 	%f530, %f530, %f420;
	bra.uni 	$L__BB1_125;
$L__BB1_124:
	add.s32 	%r261, %r261, 1;
	mov.f32 	%f574, %f542;
	mov.f32 	%f529, %f544;
$L__BB1_125:
	add.s32 	%r260, %r260, 4;
	add.s32 	%r259, %r259, 4;
	shl.b64 	%rd158, %rd15, 4;
	sub.s64 	%rd283, %rd283, %rd158;
	setp.ne.s32 	%p85, %r260, 0;
	mov.u32 	%r272, %r65;
	@%p85 bra 	$L__BB1_113;
$L__BB1_126:
	setp.eq.s32 	%p86, %r64, 0;
	mov.u32 	%r275, %r64;
	@%p86 bra 	$L__BB1_139;
	setp.eq.s32 	%p87, %r64, 1;
	@%p87 bra 	$L__BB1_135;
	sub.s32 	%r190, %r282, %r272;
	cvt.s64.s32 	%rd159, %r190;
	mul.lo.s64 	%rd160, %rd159, %rd15;
	shl.b64 	%rd161, %rd160, 2;
	add.s64 	%rd162, %rd1, %rd161;
	ld.global.nc.f32 	%f173, [%rd162];
	abs.f32 	%f174, %f173;
	setp.equ.f32 	%p88, %f174, 0f7F800000;
	@%p88 bra 	$L__BB1_130;
	add.f32 	%f558, %f574, %f173;
	abs.f32 	%f422, %f574;
	setp.ltu.f32 	%p89, %f422, %f174;
	sub.f32 	%f423, %f574, %f558;
	add.f32 	%f424, %f173, %f423;
	sub.f32 	%f425, %f173, %f558;
	add.f32 	%f426, %f574, %f425;
	selp.f32 	%f427, %f426, %f424, %p89;
	add.f32 	%f532, %f532, %f427;
	add.s32 	%r191, %r272, 1;
	cvt.rn.f32.u32 	%f428, %r191;
	fma.rn.f32 	%f429, %f428, %f173, 0f00000000;
	add.f32 	%f560, %f529, %f429;
	abs.f32 	%f430, %f529;
	abs.f32 	%f431, %f429;
	setp.ltu.f32 	%p90, %f430, %f431;
	sub.f32 	%f432, %f529, %f560;
	add.f32 	%f433, %f429, %f432;
	sub.f32 	%f434, %f429, %f560;
	add.f32 	%f435, %f529, %f434;
	selp.f32 	%f436, %f435, %f433, %p90;
	add.f32 	%f530, %f530, %f436;
	bra.uni 	$L__BB1_131;
$L__BB1_130:
	add.s32 	%r261, %r261, 1;
	mov.f32 	%f558, %f574;
	mov.f32 	%f560, %f529;
$L__BB1_131:
	sub.s32 	%r192, %r68, %r272;
	cvt.s64.s32 	%rd163, %r192;
	mul.lo.s64 	%rd164, %rd163, %rd15;
	shl.b64 	%rd165, %rd164, 2;
	add.s64 	%rd166, %rd1, %rd165;
	ld.global.nc.f32 	%f183, [%rd166];
	abs.f32 	%f184, %f183;
	setp.equ.f32 	%p91, %f184, 0f7F800000;
	@%p91 bra 	$L__BB1_133;
	add.f32 	%f574, %f558, %f183;
	abs.f32 	%f437, %f558;
	setp.ltu.f32 	%p92, %f437, %f184;
	sub.f32 	%f438, %f558, %f574;
	add.f32 	%f439, %f183, %f438;
	sub.f32 	%f440, %f183, %f574;
	add.f32 	%f441, %f558, %f440;
	selp.f32 	%f442, %f441, %f439, %p92;
	add.f32 	%f532, %f532, %f442;
	add.s32 	%r193, %r272, 2;
	cvt.rn.f32.u32 	%f443, %r193;
	fma.rn.f32 	%f444, %f443, %f183, 0f00000000;
	add.f32 	%f529, %f560, %f444;
	abs.f32 	%f445, %f560;
	abs.f32 	%f446, %f444;
	setp.ltu.f32 	%p93, %f445, %f446;
	sub.f32 	%f447, %f560, %f529;
	add.f32 	%f448, %f444, %f447;
	sub.f32 	%f449, %f444, %f529;
	add.f32 	%f450, %f560, %f449;
	selp.f32 	%f451, %f450, %f448, %p93;
	add.f32 	%f530, %f530, %f451;
	bra.uni 	$L__BB1_134;
$L__BB1_133:
	add.s32 	%r261, %r261, 1;
	mov.f32 	%f574, %f558;
	mov.f32 	%f529, %f560;
$L__BB1_134:
	add.s32 	%r272, %r272, 2;
$L__BB1_135:
	setp.eq.s32 	%p94, %r66, 0;
	mov.b32 	%r275, 0;
	@%p94 bra 	$L__BB1_139;
	sub.s32 	%r195, %r282, %r272;
	cvt.s64.s32 	%rd167, %r195;
	mul.lo.s64 	%rd168, %rd167, %rd15;
	shl.b64 	%rd169, %rd168, 2;
	add.s64 	%rd170, %rd1, %rd169;
	ld.global.nc.f32 	%f201, [%rd170];
	abs.f32 	%f202, %f201;
	setp.equ.f32 	%p95, %f202, 0f7F800000;
	@%p95 bra 	$L__BB1_138;
	add.f32 	%f203, %f574, %f201;
	abs.f32 	%f452, %f574;
	setp.ltu.f32 	%p96, %f452, %f202;
	sub.f32 	%f453, %f574, %f203;
	add.f32 	%f454, %f201, %f453;
	sub.f32 	%f455, %f201, %f203;
	add.f32 	%f456, %f574, %f455;
	selp.f32 	%f457, %f456, %f454, %p96;
	add.f32 	%f532, %f532, %f457;
	add.s32 	%r197, %r272, 1;
	cvt.rn.f32.u32 	%f458, %r197;
	fma.rn.f32 	%f459, %f458, %f201, 0f00000000;
	add.f32 	%f205, %f529, %f459;
	abs.f32 	%f460, %f529;
	abs.f32 	%f461, %f459;
	setp.ltu.f32 	%p97, %f460, %f461;
	sub.f32 	%f462, %f529, %f205;
	add.f32 	%f463, %f459, %f462;
	sub.f32 	%f464, %f459, %f205;
	add.f32 	%f465, %f529, %f464;
	selp.f32 	%f466, %f465, %f463, %p97;
	add.f32 	%f530, %f530, %f466;
	mov.f32 	%f574, %f203;
	mov.f32 	%f529, %f205;
	bra.uni 	$L__BB1_139;
$L__BB1_138:
	add.s32 	%r261, %r261, 1;
$L__BB1_139:
	setp.lt.s32 	%p98, %r282, %r63;
	@%p98 bra 	$L__BB1_99;
$L__BB1_140:
	ret;

}
	// .globl	cg_prefix_prepare_f32
.visible .entry cg_prefix_prepare_f32(
	.param .u64 .ptr .align 1 cg_prefix_prepare_f32_param_0,
	.param .u32 cg_prefix_prepare_f32_param_1,
	.param .u64 .ptr .align 1 cg_prefix_prepare_f32_param_2,
	.param .u64 .ptr .align 1 cg_prefix_prepare_f32_param_3,
	.param .u64 .ptr .align 1 cg_prefix_prepare_f32_param_4
)
{
	.reg .pred 	%p<27>;
	.reg .b32 	%r<71>;
	.reg .b32 	%f<124>;
	.reg .b64 	%rd<40>;

	ld.param.u64 	%rd17, [cg_prefix_prepare_f32_param_0];
	ld.param.u32 	%r18, [cg_prefix_prepare_f32_param_1];
	ld.param.u64 	%rd18, [cg_prefix_prepare_f32_param_2];
	ld.param.u64 	%rd19, [cg_prefix_prepare_f32_param_3];
	ld.param.u64 	%rd20, [cg_prefix_prepare_f32_param_4];
	cvta.to.global.u64 	%rd1, %rd20;
	cvta.to.global.u64 	%rd2, %rd19;
	cvta.to.global.u64 	%rd3, %rd18;
	cvta.to.global.u64 	%rd4, %rd17;
	mov.u32 	%r19, %ctaid.x;
	mov.u32 	%r20, %tid.x;
	or.b32  	%r21, %r19, %r20;
	setp.ne.s32 	%p1, %r21, 0;
	setp.lt.s32 	%p2, %r18, 1;
	or.pred  	%p3, %p1, %p2;
	@%p3 bra 	$L__BB2_12;
	and.b32  	%r1, %r18, 7;
	setp.lt.u32 	%p4, %r18, 8;
	mov.f32 	%f118, 0f00000000;
	mov.b32 	%r67, 0;
	mov.u32 	%r66, %r67;
	mov.f32 	%f119, %f118;
	@%p4 bra 	$L__BB2_4;
	and.b32  	%r67, %r18, 2147483640;
	add.s64 	%rd39, %rd4, 16;
	add.s64 	%rd38, %rd3, 16;
	add.s64 	%rd37, %rd2, 16;
	add.s64 	%rd36, %rd1, 16;
	mov.f32 	%f118, 0f00000000;
	mov.b32 	%r63, 0;
	mov.u32 	%r66, %r63;
$L__BB2_3:
	.pragma "nounroll";
	ld.global.nc.f32 	%f17, [%rd39+-16];
	abs.f32 	%f18, %f17;
	setp.equ.f32 	%p5, %f18, 0f7F800000;
	add.f32 	%f19, %f119, %f17;
	cvt.rn.f32.u32 	%f20, %r63;
	fma.rn.f32 	%f21, %f20, %f17, %f118;
	selp.f32 	%f22, %f119, %f19, %p5;
	selp.f32 	%f23, %f118, %f21, %p5;
	selp.u32 	%r24, 1, 0, %p5;
	add.s32 	%r25, %r66, %r24;
	st.global.f32 	[%rd38+-16], %f22;
	st.global.f32 	[%rd37+-16], %f23;
	st.global.u32 	[%rd36+-16], %r25;
	ld.global.nc.f32 	%f24, [%rd39+-12];
	abs.f32 	%f25, %f24;
	setp.equ.f32 	%p6, %f25, 0f7F800000;
	add.f32 	%f26, %f22, %f24;
	add.s32 	%r26, %r63, 1;
	cvt.rn.f32.u32 	%f27, %r26;
	fma.rn.f32 	%f28, %f27, %f24, %f23;
	selp.f32 	%f29, %f22, %f26, %p6;
	selp.f32 	%f30, %f23, %f28, %p6;
	selp.u32 	%r27, 1, 0, %p6;
	add.s32 	%r28, %r25, %r27;
	st.global.f32 	[%rd38+-12], %f29;
	st.global.f32 	[%rd37+-12], %f30;
	st.global.u32 	[%rd36+-12], %r28;
	ld.global.nc.f32 	%f31, [%rd39+-8];
	abs.f32 	%f32, %f31;
	setp.equ.f32 	%p7, %f32, 0f7F800000;
	add.f32 	%f33, %f29, %f31;
	add.s32 	%r29, %r63, 2;
	cvt.rn.f32.u32 	%f34, %r29;
	fma.rn.f32 	%f35, %f34, %f31, %f30;
	selp.f32 	%f36, %f29, %f33, %p7;
	selp.f32 	%f37, %f30, %f35, %p7;
	selp.u32 	%r30, 1, 0, %p7;
	add.s32 	%r31, %r28, %r30;
	st.global.f32 	[%rd38+-8], %f36;
	st.global.f32 	[%rd37+-8], %f37;
	st.global.u32 	[%rd36+-8], %r31;
	ld.global.nc.f32 	%f38, [%rd39+-4];
	abs.f32 	%f39, %f38;
	setp.equ.f32 	%p8, %f39, 0f7F800000;
	add.f32 	%f40, %f36, %f38;
	add.s32 	%r32, %r63, 3;
	cvt.rn.f32.u32 	%f41, %r32;
	fma.rn.f32 	%f42, %f41, %f38, %f37;
	selp.f32 	%f43, %f36, %f40, %p8;
	selp.f32 	%f44, %f37, %f42, %p8;
	selp.u32 	%r33, 1, 0, %p8;
	add.s32 	%r34, %r31, %r33;
	st.global.f32 	[%rd38+-4], %f43;
	st.global.f32 	[%rd37+-4], %f44;
	st.global.u32 	[%rd36+-4], %r34;
	ld.global.nc.f32 	%f45, [%rd39];
	abs.f32 	%f46, %f45;
	setp.equ.f32 	%p9, %f46, 0f7F800000;
	add.f32 	%f47, %f43, %f45;
	add.s32 	%r35, %r63, 4;
	cvt.rn.f32.u32 	%f48, %r35;
	fma.rn.f32 	%f49, %f48, %f45, %f44;
	selp.f32 	%f50, %f43, %f47, %p9;
	selp.f32 	%f51, %f44, %f49, %p9;
	selp.u32 	%r36, 1, 0, %p9;
	add.s32 	%r37, %r34, %r36;
	st.global.f32 	[%rd38], %f50;
	st.global.f32 	[%rd37], %f51;
	st.global.u32 	[%rd36], %r37;
	ld.global.nc.f32 	%f52, [%rd39+4];
	abs.f32 	%f53, %f52;
	setp.equ.f32 	%p10, %f53, 0f7F800000;
	add.f32 	%f54, %f50, %f52;
	add.s32 	%r38, %r63, 5;
	cvt.rn.f32.u32 	%f55, %r38;
	fma.rn.f32 	%f56, %f55, %f52, %f51;
	selp.f32 	%f57, %f50, %f54, %p10;
	selp.f32 	%f58, %f51, %f56, %p10;
	selp.u32 	%r39, 1, 0, %p10;
	add.s32 	%r40, %r37, %r39;
	st.global.f32 	[%rd38+4], %f57;
	st.global.f32 	[%rd37+4], %f58;
	st.global.u32 	[%rd36+4], %r40;
	ld.global.nc.f32 	%f59, [%rd39+8];
	abs.f32 	%f60, %f59;
	setp.equ.f32 	%p11, %f60, 0f7F800000;
	add.f32 	%f61, %f57, %f59;
	add.s32 	%r41, %r63, 6;
	cvt.rn.f32.u32 	%f62, %r41;
	fma.rn.f32 	%f63, %f62, %f59, %f58;
	selp.f32 	%f64, %f57, %f61, %p11;
	selp.f32 	%f65, %f58, %f63, %p11;
	selp.u32 	%r42, 1, 0, %p11;
	add.s32 	%r43, %r40, %r42;
	st.global.f32 	[%rd38+8], %f64;
	st.global.f32 	[%rd37+8], %f65;
	st.global.u32 	[%rd36+8], %r43;
	ld.global.nc.f32 	%f66, [%rd39+12];
	abs.f32 	%f67, %f66;
	setp.equ.f32 	%p12, %f67, 0f7F800000;
	add.f32 	%f68, %f64, %f66;
	add.s32 	%r44, %r63, 7;
	cvt.rn.f32.u32 	%f69, %r44;
	fma.rn.f32 	%f70, %f69, %f66, %f65;
	selp.f32 	%f119, %f64, %f68, %p12;
	selp.f32 	%f118, %f65, %f70, %p12;
	selp.u32 	%r45, 1, 0, %p12;
	add.s32 	%r66, %r43, %r45;
	st.global.f32 	[%rd38+12], %f119;
	st.global.f32 	[%rd37+12], %f118;
	st.global.u32 	[%rd36+12], %r66;
	add.s64 	%rd39, %rd39, 32;
	add.s64 	%rd38, %rd38, 32;
	add.s64 	%rd37, %rd37, 32;
	add.s64 	%rd36, %rd36, 32;
	add.s32 	%r63, %r63, 8;
	setp.ne.s32 	%p13, %r63, %r67;
	@%p13 bra 	$L__BB2_3;
$L__BB2_4:
	setp.eq.s32 	%p14, %r1, 0;
	@%p14 bra 	$L__BB2_12;
	and.b32  	%r9, %r18, 3;
	setp.lt.u32 	%p15, %r1, 4;
	@%p15 bra 	$L__BB2_7;
	mul.wide.u32 	%rd21, %r67, 4;
	add.s64 	%rd22, %rd4, %rd21;
	ld.global.nc.f32 	%f71, [%rd22];
	abs.f32 	%f72, %f71;
	setp.equ.f32 	%p16, %f72, 0f7F800000;
	add.f32 	%f73, %f119, %f71;
	cvt.rn.f32.u32 	%f74, %r67;
	fma.rn.f32 	%f75, %f74, %f71, %f118;
	selp.f32 	%f76, %f119, %f73, %p16;
	selp.f32 	%f77, %f118, %f75, %p16;
	selp.u32 	%r46, 1, 0, %p16;
	add.s32 	%r47, %r66, %r46;
	add.s64 	%rd23, %rd3, %rd21;
	st.global.f32 	[%rd23], %f76;
	add.s64 	%rd24, %rd2, %rd21;
	st.global.f32 	[%rd24], %f77;
	add.s64 	%rd25, %rd1, %rd21;
	st.global.u32 	[%rd25], %r47;
	add.s32 	%r48, %r67, 1;
	ld.global.nc.f32 	%f78, [%rd22+4];
	abs.f32 	%f79, %f78;
	setp.equ.f32 	%p17, %f79, 0f7F800000;
	add.f32 	%f80, %f76, %f78;
	cvt.rn.f32.u32 	%f81, %r48;
	fma.rn.f32 	%f82, %f81, %f78, %f77;
	selp.f32 	%f83, %f76, %f80, %p17;
	selp.f32 	%f84, %f77, %f82, %p17;
	selp.u32 	%r49, 1, 0, %p17;
	add.s32 	%r50, %r47, %r49;
	st.global.f32 	[%rd23+4], %f83;
	st.global.f32 	[%rd24+4], %f84;
	st.global.u32 	[%rd25+4], %r50;
	add.s32 	%r51, %r67, 2;
	ld.global.nc.f32 	%f85, [%rd22+8];
	abs.f32 	%f86, %f85;
	setp.equ.f32 	%p18, %f86, 0f7F800000;
	add.f32 	%f87, %f83, %f85;
	cvt.rn.f32.u32 	%f88, %r51;
	fma.rn.f32 	%f89, %f88, %f85, %f84;
	selp.f32 	%f90, %f83, %f87, %p18;
	selp.f32 	%f91, %f84, %f89, %p18;
	selp.u32 	%r52, 1, 0, %p18;
	add.s32 	%r53, %r50, %r52;
	st.global.f32 	[%rd23+8], %f90;
	st.global.f32 	[%rd24+8], %f91;
	st.global.u32 	[%rd25+8], %r53;
	add.s32 	%r54, %r67, 3;
	ld.global.nc.f32 	%f92, [%rd22+12];
	abs.f32 	%f93, %f92;
	setp.equ.f32 	%p19, %f93, 0f7F800000;
	add.f32 	%f94, %f90, %f92;
	cvt.rn.f32.u32 	%f95, %r54;
	fma.rn.f32 	%f96, %f95, %f92, %f91;
	selp.f32 	%f119, %f90, %f94, %p19;
	selp.f32 	%f118, %f91, %f96, %p19;
	selp.u32 	%r55, 1, 0, %p19;
	add.s32 	%r66, %r53, %r55;
	st.global.f32 	[%rd23+12], %f119;
	st.global.f32 	[%rd24+12], %f118;
	st.global.u32 	[%rd25+12], %r66;
	add.s32 	%r67, %r67, 4;
$L__BB2_7:
	setp.eq.s32 	%p20, %r9, 0;
	@%p20 bra 	$L__BB2_12;
	setp.eq.s32 	%p21, %r9, 1;
	@%p21 bra 	$L__BB2_10;
	mul.wide.u32 	%rd26, %r67, 4;
	add.s64 	%rd27, %rd4, %rd26;
	ld.global.nc.f32 	%f97, [%rd27];
	abs.f32 	%f98, %f97;
	setp.equ.f32 	%p22, %f98, 0f7F800000;
	add.f32 	%f99, %f119, %f97;
	cvt.rn.f32.u32 	%f100, %r67;
	fma.rn.f32 	%f101, %f100, %f97, %f118;
	selp.f32 	%f102, %f119, %f99, %p22;
	selp.f32 	%f103, %f118, %f101, %p22;
	selp.u32 	%r56, 1, 0, %p22;
	add.s32 	%r57, %r66, %r56;
	add.s64 	%rd28, %rd3, %rd26;
	st.global.f32 	[%rd28], %f102;
	add.s64 	%rd29, %rd2, %rd26;
	st.global.f32 	[%rd29], %f103;
	add.s64 	%rd30, %rd1, %rd26;
	st.global.u32 	[%rd30], %r57;
	add.s32 	%r58, %r67, 1;
	ld.global.nc.f32 	%f104, [%rd27+4];
	abs.f32 	%f105, %f104;
	setp.equ.f32 	%p23, %f105, 0f7F800000;
	add.f32 	%f106, %f102, %f104;
	cvt.rn.f32.u32 	%f107, %r58;
	fma.rn.f32 	%f108, %f107, %f104, %f103;
	selp.f32 	%f119, %f102, %f106, %p23;
	selp.f32 	%f118, %f103, %f108, %p23;
	selp.u32 	%r59, 1, 0, %p23;
	add.s32 	%r66, %r57, %r59;
	st.global.f32 	[%rd28+4], %f119;
	st.global.f32 	[%rd29+4], %f118;
	st.global.u32 	[%rd30+4], %r66;
	add.s32 	%r67, %r67, 2;
$L__BB2_10:
	and.b32  	%r60, %r18, 1;
	setp.eq.b32 	%p24, %r60, 1;
	not.pred 	%p25, %p24;
	@%p25 bra 	$L__BB2_12;
	mul.wide.u32 	%rd31, %r67, 4;
	add.s64 	%rd32, %rd4, %rd31;
	ld.global.nc.f32 	%f109, [%rd32];
	abs.f32 	%f110, %f109;
	setp.equ.f32 	%p26, %f110, 0f7F800000;
	add.f32 	%f111, %f119, %f109;
	cvt.rn.f32.u32 	%f112, %r67;
	fma.rn.f32 	%f113, %f112, %f109, %f118;
	selp.f32 	%f114, %f119, %f111, %p26;
	selp.f32 	%f115, %f118, %f113, %p26;
	selp.u32 	%r61, 1, 0, %p26;
	add.s32 	%r62, %r66, %r61;
	add.s64 	%rd33, %rd3, %rd31;
	st.global.f32 	[%rd33], %f114;
	add.s64 	%rd34, %rd2, %rd31;
	st.global.f32 	[%rd34], %f115;
	add.s64 	%rd35, %rd1, %rd31;
	st.global.u32 	[%rd35], %r62;
$L__BB2_12:
	ret;

}
	// .globl	cg_batch_f32_from_prefix
.visible .entry cg_batch_f32_from_prefix(
	.param .u64 .ptr .align 1 cg_batch_f32_from_prefix_param_0,
	.param .u64 .ptr .align 1 cg_batch_f32_from_prefix_param_1,
	.param .u32 cg_batch_f32_from_prefix_param_2,
	.param .u32 cg_batch_f32_from_prefix_param_3,
	.param .u32 cg_batch_f32_from_prefix_param_4,
	.param .u64 .ptr .align 1 cg_batch_f32_from_prefix_param_5,
	.param .u64 .ptr .align 1 cg_batch_f32_from_prefix_param_6,
	.param .u64 .ptr .align 1 cg_batch_f32_from_prefix_param_7,
	.param .u64 .ptr .align 1 cg_batch_f32_from_prefix_param_8
)
{
	.reg .pred 	%p<70>;
	.reg .b32 	%r<151>;
	.reg .b32 	%f<49>;
	.reg .b64 	%rd<118>;

	ld.param.u64 	%rd35, [cg_batch_f32_from_prefix_param_1];
	ld.param.u32 	%r82, [cg_batch_f32_from_prefix_param_2];
	ld.param.u32 	%r84, [cg_batch_f32_from_prefix_param_3];
	ld.param.u32 	%r83, [cg_batch_f32_from_prefix_param_4];
	ld.param.u64 	%rd37, [cg_batch_f32_from_prefix_param_5];
	ld.param.u64 	%rd38, [cg_batch_f32_from_prefix_param_6];
	ld.param.u64 	%rd39, [cg_batch_f32_from_prefix_param_7];
	ld.param.u64 	%rd36, [cg_batch_f32_from_prefix_param_8];
	cvta.to.global.u64 	%rd1, %rd39;
	cvta.to.global.u64 	%rd2, %rd38;
	cvta.to.global.u64 	%rd3, %rd37;
	mov.u32 	%r85, %ctaid.x;
	mov.u32 	%r86, %ntid.x;
	mov.u32 	%r87, %tid.x;
	mad.lo.s32 	%r1, %r85, %r86, %r87;
	setp.ge.s32 	%p1, %r1, %r84;
	@%p1 bra 	$L__BB3_86;
	cvta.to.global.u64 	%rd40, %rd35;
	cvta.to.global.u64 	%rd4, %rd36;
	mul.wide.s32 	%rd41, %r1, 4;
	add.s64 	%rd42, %rd40, %rd41;
	ld.global.nc.u32 	%r2, [%rd42];
	mul.wide.s32 	%rd5, %r82, %r1;
	shl.b64 	%rd43, %rd5, 2;
	add.s64 	%rd6, %rd4, %rd43;
	setp.gt.s32 	%p2, %r2, 0;
	setp.le.s32 	%p3, %r2, %r82;
	setp.gt.s32 	%p4, %r83, -1;
	and.pred  	%p5, %p2, %p4;
	and.pred  	%p6, %p5, %p3;
	setp.gt.s32 	%p7, %r82, %r83;
	and.pred  	%p8, %p7, %p6;
	@%p8 bra 	$L__BB3_15;
	setp.lt.s32 	%p61, %r82, 1;
	@%p61 bra 	$L__BB3_86;
	and.b32  	%r3, %r82, 15;
	setp.lt.u32 	%p62, %r82, 16;
	mov.b32 	%r140, 0;
	@%p62 bra 	$L__BB3_6;
	and.b32  	%r140, %r82, 2147483632;
	neg.s32 	%r125, %r140;
	add.s64 	%rd102, %rd43, %rd4;
	add.s64 	%rd110, %rd102, 32;
$L__BB3_5:
	.pragma "nounroll";
	mov.b32 	%r121, 2147483647;
	st.global.u32 	[%rd110+-32], %r121;
	st.global.u32 	[%rd110+-28], %r121;
	st.global.u32 	[%rd110+-24], %r121;
	st.global.u32 	[%rd110+-20], %r121;
	st.global.u32 	[%rd110+-16], %r121;
	st.global.u32 	[%rd110+-12], %r121;
	st.global.u32 	[%rd110+-8], %r121;
	st.global.u32 	[%rd110+-4], %r121;
	st.global.u32 	[%rd110], %r121;
	st.global.u32 	[%rd110+4], %r121;
	st.global.u32 	[%rd110+8], %r121;
	st.global.u32 	[%rd110+12], %r121;
	st.global.u32 	[%rd110+16], %r121;
	st.global.u32 	[%rd110+20], %r121;
	st.global.u32 	[%rd110+24], %r121;
	st.global.u32 	[%rd110+28], %r121;
	add.s32 	%r125, %r125, 16;
	add.s64 	%rd110, %rd110, 64;
	setp.eq.s32 	%p63, %r125, 0;
	@%p63 bra 	$L__BB3_6;
	bra.uni 	$L__BB3_5;
$L__BB3_6:
	setp.eq.s32 	%p64, %r3, 0;
	@%p64 bra 	$L__BB3_86;
	and.b32  	%r53, %r82, 7;
	setp.lt.u32 	%p65, %r3, 8;
	@%p65 bra 	$L__BB3_9;
	mul.wide.u32 	%rd103, %r140, 4;
	add.s64 	%rd104, %rd6, %rd103;
	mov.b32 	%r122, 2147483647;
	st.global.u32 	[%rd104], %r122;
	st.global.u32 	[%rd104+4], %r122;
	st.global.u32 	[%rd104+8], %r122;
	st.global.u32 	[%rd104+12], %r122;
	st.global.u32 	[%rd104+16], %r122;
	st.global.u32 	[%rd104+20], %r122;
	st.global.u32 	[%rd104+24], %r122;
	st.global.u32 	[%rd104+28], %r122;
	add.s32 	%r140, %r140, 8;
$L__BB3_9:
	setp.eq.s32 	%p66, %r53, 0;
	@%p66 bra 	$L__BB3_86;
	and.b32  	%r56, %r82, 3;
	setp.lt.u32 	%p67, %r53, 4;
	@%p67 bra 	$L__BB3_12;
	mul.wide.u32 	%rd105, %r140, 4;
	add.s64 	%rd106, %rd6, %rd105;
	mov.b32 	%r123, 2147483647;
	st.global.u32 	[%rd106], %r123;
	st.global.u32 	[%rd106+4], %r123;
	st.global.u32 	[%rd106+8], %r123;
	st.global.u32 	[%rd106+12], %r123;
	add.s32 	%r140, %r140, 4;
$L__BB3_12:
	setp.eq.s32 	%p68, %r56, 0;
	@%p68 bra 	$L__BB3_86;
	mul.wide.u32 	%rd108, %r140, 4;
	add.s64 	%rd109, %rd43, %rd108;
	add.s64 	%rd115, %rd4, %rd109;
	neg.s32 	%r142, %r56;
$L__BB3_14:
	.pragma "nounroll";
	mov.b32 	%r124, 2147483647;
	st.global.u32 	[%rd115], %r124;
	add.s64 	%rd115, %rd115, 4;
	add.s32 	%r142, %r142, 1;
	setp.eq.s32 	%p69, %r142, 0;
	@%p69 bra 	$L__BB3_86;
	bra.uni 	$L__BB3_14;
$L__BB3_15:
	sub.s32 	%r88, %r82, %r83;
	setp.gt.s32 	%p9, %r88, %r2;
	@%p9 bra 	$L__BB3_29;
	setp.lt.s32 	%p10, %r82, 1;
	@%p10 bra 	$L__BB3_86;
	and.b32  	%r8, %r82, 15;
	setp.lt.u32 	%p11, %r82, 16;
	mov.b32 	%r148, 0;
	@%p11 bra 	$L__BB3_20;
	and.b32  	%r148, %r82, 2147483632;
	neg.s32 	%r126, %r148;
	add.s64 	%rd45, %rd43, %rd4;
	add.s64 	%rd111, %rd45, 32;
$L__BB3_19:
	.pragma "nounroll";
	mov.b32 	%r90, 2147483647;
	st.global.u32 	[%rd111+-32], %r90;
	st.global.u32 	[%rd111+-28], %r90;
	st.global.u32 	[%rd111+-24], %r90;
	st.global.u32 	[%rd111+-20], %r90;
	st.global.u32 	[%rd111+-16], %r90;
	st.global.u32 	[%rd111+-12], %r90;
	st.global.u32 	[%rd111+-8], %r90;
	st.global.u32 	[%rd111+-4], %r90;
	st.global.u32 	[%rd111], %r90;
	st.global.u32 	[%rd111+4], %r90;
	st.global.u32 	[%rd111+8], %r90;
	st.global.u32 	[%rd111+12], %r90;
	st.global.u32 	[%rd111+16], %r90;
	st.global.u32 	[%rd111+20], %r90;
	st.global.u32 	[%rd111+24], %r90;
	st.global.u32 	[%rd111+28], %r90;
	add.s32 	%r126, %r126, 16;
	add.s64 	%rd111, %rd111, 64;
	setp.eq.s32 	%p12, %r126, 0;
	@%p12 bra 	$L__BB3_20;
	bra.uni 	$L__BB3_19;
$L__BB3_20:
	setp.eq.s32 	%p13, %r8, 0;
	@%p13 bra 	$L__BB3_86;
	and.b32  	%r73, %r82, 7;
	setp.lt.u32 	%p14, %r8, 8;
	@%p14 bra 	$L__BB3_23;
	mul.wide.u32 	%rd46, %r148, 4;
	add.s64 	%rd47, %rd6, %rd46;
	mov.b32 	%r91, 2147483647;
	st.global.u32 	[%rd47], %r91;
	st.global.u32 	[%rd47+4], %r91;
	st.global.u32 	[%rd47+8], %r91;
	st.global.u32 	[%rd47+12], %r91;
	st.global.u32 	[%rd47+16], %r91;
	st.global.u32 	[%rd47+20], %r91;
	st.global.u32 	[%rd47+24], %r91;
	st.global.u32 	[%rd47+28], %r91;
	add.s32 	%r148, %r148, 8;
$L__BB3_23:
	setp.eq.s32 	%p15, %r73, 0;
	@%p15 bra 	$L__BB3_86;
	and.b32  	%r76, %r82, 3;
	setp.lt.u32 	%p16, %r73, 4;
	@%p16 bra 	$L__BB3_26;
	mul.wide.u32 	%rd48, %r148, 4;
	add.s64 	%rd49, %rd6, %rd48;
	mov.b32 	%r92, 2147483647;
	st.global.u32 	[%rd49], %r92;
	st.global.u32 	[%rd49+4], %r92;
	st.global.u32 	[%rd49+8], %r92;
	st.global.u32 	[%rd49+12], %r92;
	add.s32 	%r148, %r148, 4;
$L__BB3_26:
	setp.eq.s32 	%p17, %r76, 0;
	@%p17 bra 	$L__BB3_86;
	mul.wide.u32 	%rd51, %r148, 4;
	add.s64 	%rd52, %rd43, %rd51;
	add.s64 	%rd117, %rd4, %rd52;
	neg.s32 	%r150, %r76;
$L__BB3_28:
	.pragma "nounroll";
	mov.b32 	%r93, 2147483647;
	st.global.u32 	[%rd117], %r93;
	add.s64 	%rd117, %rd117, 4;
	add.s32 	%r150, %r150, 1;
	setp.ne.s32 	%p18, %r150, 0;
	@%p18 bra 	$L__BB3_28;
	bra.uni 	$L__BB3_86;
$L__BB3_29:
	add.s32 	%r143, %r2, %r83;
	setp.lt.s32 	%p19, %r143, 1;
	@%p19 bra 	$L__BB3_42;
	and.b32  	%r14, %r143, 15;
	setp.lt.u32 	%p20, %r143, 16;
	mov.b32 	%r129, 0;
	@%p20 bra 	$L__BB3_33;
	and.b32  	%r129, %r143, 2147483632;
	neg.s32 	%r127, %r129;
	add.s64 	%rd54, %rd43, %rd4;
	add.s64 	%rd112, %rd54, 32;
$L__BB3_32:
	.pragma "nounroll";
	mov.b32 	%r95, 2147483647;
	st.global.u32 	[%rd112+-32], %r95;
	st.global.u32 	[%rd112+-28], %r95;
	st.global.u32 	[%rd112+-24], %r95;
	st.global.u32 	[%rd112+-20], %r95;
	st.global.u32 	[%rd112+-16], %r95;
	st.global.u32 	[%rd112+-12], %r95;
	st.global.u32 	[%rd112+-8], %r95;
	st.global.u32 	[%rd112+-4], %r95;
	st.global.u32 	[%rd112], %r95;
	st.global.u32 	[%rd112+4], %r95;
	st.global.u32 	[%rd112+8], %r95;
	st.global.u32 	[%rd112+12], %r95;
	st.global.u32 	[%rd112+16], %r95;
	st.global.u32 	[%rd112+20], %r95;
	st.global.u32 	[%rd112+24], %r95;
	st.global.u32 	[%rd112+28], %r95;
	add.s32 	%r127, %r127, 16;
	add.s64 	%rd112, %rd112, 64;
	setp.ne.s32 	%p21, %r127, 0;
	@%p21 bra 	$L__BB3_32;
$L__BB3_33:
	setp.eq.s32 	%p22, %r14, 0;
	@%p22 bra 	$L__BB3_42;
	and.b32  	%r20, %r143, 7;
	setp.lt.u32 	%p23, %r14, 8;
	@%p23 bra 	$L__BB3_36;
	mul.wide.u32 	%rd55, %r129, 4;
	add.s64 	%rd56, %rd6, %rd55;
	mov.b32 	%r96, 2147483647;
	st.global.u32 	[%rd56], %r96;
	st.global.u32 	[%rd56+4], %r96;
	st.global.u32 	[%rd56+8], %r96;
	st.global.u32 	[%rd56+12], %r96;
	st.global.u32 	[%rd56+16], %r96;
	st.global.u32 	[%rd56+20], %r96;
	st.global.u32 	[%rd56+24], %r96;
	st.global.u32 	[%rd56+28], %r96;
	add.s32 	%r129, %r129, 8;
$L__BB3_36:
	setp.eq.s32 	%p24, %r20, 0;
	@%p24 bra 	$L__BB3_42;
	and.b32  	%r23, %r143, 3;
	setp.lt.u32 	%p25, %r20, 4;
	@%p25 bra 	$L__BB3_39;
	mul.wide.u32 	%rd57, %r129, 4;
	add.s64 	%rd58, %rd6, %rd57;
	mov.b32 	%r97, 2147483647;
	st.global.u32 	[%rd58], %r97;
	st.global.u32 	[%rd58+4], %r97;
	st.global.u32 	[%rd58+8], %r97;
	st.global.u32 	[%rd58+12], %r97;
	add.s32 	%r129, %r129, 4;
$L__BB3_39:
	setp.eq.s32 	%p26, %r23, 0;
	@%p26 bra 	$L__BB3_42;
	mul.wide.u32 	%rd60, %r129, 4;
	add.s64 	%rd61, %rd43, %rd60;
	add.s64 	%rd113, %rd4, %rd61;
	neg.s32 	%r131, %r23;
$L__BB3_41:
	.pragma "nounroll";
	mov.b32 	%r98, 2147483647;
	st.global.u32 	[%rd113], %r98;
	add.s64 	%rd113, %rd113, 4;
	add.s32 	%r131, %r131, 1;
	setp.ne.s32 	%p27, %r131, 0;
	@%p27 bra 	$L__BB3_41;
$L__BB3_42:
	setp.lt.u32 	%p28, %r2, 2;
	@%p28 bra 	$L__BB3_61;
	setp.le.s32 	%p29, %r82, %r143;
	@%p29 bra 	$L__BB3_86;
	sub.s32 	%r99, %r82, %r143;
	and.b32  	%r100, %r99, 1;
	setp.eq.b32 	%p30, %r100, 1;
	not.pred 	%p31, %p30;
	@%p31 bra 	$L__BB3_50;
	mul.wide.u32 	%rd62, %r143, 4;
	add.s64 	%rd63, %rd3, %rd62;
	ld.global.nc.f32 	%f19, [%rd63];
	mul.wide.u32 	%rd64, %r83, 4;
	add.s64 	%rd65, %rd3, %rd64;
	ld.global.nc.f32 	%f20, [%rd65+4];
	sub.f32 	%f1, %f19, %f20;
	add.s64 	%rd66, %rd2, %rd62;
	ld.global.nc.f32 	%f21, [%rd66];
	add.s64 	%rd67, %rd2, %rd64;
	ld.global.nc.f32 	%f22, [%rd67+4];
	sub.f32 	%f2, %f21, %f22;
	add.s64 	%rd68, %rd1, %rd62;
	ld.global.nc.u32 	%r101, [%rd68];
	add.s64 	%rd69, %rd1, %rd64;
	ld.global.nc.u32 	%r102, [%rd69+4];
	setp.gt.s32 	%p32, %r101, %r102;
	@%p32 bra 	$L__BB3_48;
	abs.f32 	%f23, %f1;
	setp.equ.f32 	%p33, %f23, 0f7F800000;
	setp.le.f32 	%p34, %f23, 0f34000000;
	or.pred  	%p35, %p33, %p34;
	@%p35 bra 	$L__BB3_48;
	add.s32 	%r103, %r143, 1;
	cvt.rn.f32.u32 	%f24, %r103;
	neg.f32 	%f25, %f2;
	fma.rn.f32 	%f26, %f24, %f1, %f25;
	neg.f32 	%f27, %f26;
	div.rn.f32 	%f28, %f27, %f1;
	add.s64 	%rd71, %rd6, %rd62;
	st.global.f32 	[%rd71], %f28;
	bra.uni 	$L__BB3_49;
$L__BB3_48:
	add.s64 	%rd73, %rd6, %rd62;
	mov.b32 	%r104, 0;
	st.global.u32 	[%rd73], %r104;
$L__BB3_49:
	add.s32 	%r143, %r143, 1;
$L__BB3_50:
	not.b32 	%r105, %r2;
	add.s32 	%r106, %r82, %r105;
	setp.eq.s32 	%p36, %r106, %r83;
	@%p36 bra 	$L__BB3_86;
	add.s32 	%r136, %r143, 1;
	sub.s32 	%r135, %r143, %r2;
$L__BB3_52:
	add.s32 	%r42, %r136, -1;
	add.s32 	%r43, %r135, 1;
	mul.wide.u32 	%rd74, %r42, 4;
	add.s64 	%rd22, %rd3, %rd74;
	ld.global.nc.f32 	%f3, [%rd22];
	setp.lt.s32 	%p37, %r43, 0;
	mov.f32 	%f45, 0f00000000;
	@%p37 bra 	$L__BB3_54;
	mul.wide.u32 	%rd75, %r43, 4;
	add.s64 	%rd76, %rd3, %rd75;
	ld.global.nc.f32 	%f45, [%rd76];
$L__BB3_54:
	setp.lt.s32 	%p38, %r43, 0;
	sub.f32 	%f6, %f3, %f45;
	add.s64 	%rd23, %rd2, %rd74;
	ld.global.nc.f32 	%f7, [%rd23];
	mov.f32 	%f46, 0f00000000;
	@%p38 bra 	$L__BB3_56;
	mul.wide.u32 	%rd78, %r43, 4;
	add.s64 	%rd79, %rd2, %rd78;
	ld.global.nc.f32 	%f46, [%rd79];
$L__BB3_56:
	setp.lt.s32 	%p39, %r43, 0;
	sub.f32 	%f10, %f7, %f46;
	add.s64 	%rd24, %rd1, %rd74;
	ld.global.nc.u32 	%r44, [%rd24];
	mov.b32 	%r137, 0;
	@%p39 bra 	$L__BB3_58;
	mul.wide.u32 	%rd81, %r43, 4;
	add.s64 	%rd82, %rd1, %rd81;
	ld.global.nc.u32 	%r137, [%rd82];
$L__BB3_58:
	setp.gt.s32 	%p40, %r44, %r137;
	add.s64 	%rd25, %rd6, %rd74;
	@%p40 bra 	$L__BB3_60;
	abs.f32 	%f31, %f6;
	setp.ne.f32 	%p41, %f31, 0f7F800000;
	setp.gtu.f32 	%p42, %f31, 0f34000000;
	and.pred  	%p43, %p41, %p42;
	@%p43 bra 	$L__BB3_74;
$L__BB3_60:
	mov.b32 	%r108, 0;
	st.global.u32 	[%rd25], %r108;
	bra.uni 	$L__BB3_75;
$L__BB3_61:
	setp.le.s32 	%p52, %r82, %r143;
	@%p52 bra 	$L__BB3_86;
	sub.s32 	%r33, %r82, %r143;
	and.b32  	%r34, %r33, 15;
	sub.s32 	%r113, %r2, %r82;
	add.s32 	%r114, %r113, %r83;
	setp.gt.u32 	%p53, %r114, -16;
	@%p53 bra 	$L__BB3_65;
	and.b32  	%r115, %r33, -16;
	neg.s32 	%r133, %r115;
	mul.wide.u32 	%rd91, %r143, 4;
	add.s64 	%rd92, %rd43, %rd91;
	add.s64 	%rd93, %rd92, %rd4;
	add.s64 	%rd114, %rd93, 32;
$L__BB3_64:
	.pragma "nounroll";
	mov.b32 	%r116, 0;
	st.global.u32 	[%rd114+-32], %r116;
	st.global.u32 	[%rd114+-28], %r116;
	st.global.u32 	[%rd114+-24], %r116;
	st.global.u32 	[%rd114+-20], %r116;
	st.global.u32 	[%rd114+-16], %r116;
	st.global.u32 	[%rd114+-12], %r116;
	st.global.u32 	[%rd114+-8], %r116;
	st.global.u32 	[%rd114+-4], %r116;
	st.global.u32 	[%rd114], %r116;
	st.global.u32 	[%rd114+4], %r116;
	st.global.u32 	[%rd114+8], %r116;
	st.global.u32 	[%rd114+12], %r116;
	st.global.u32 	[%rd114+16], %r116;
	st.global.u32 	[%rd114+20], %r116;
	st.global.u32 	[%rd114+24], %r116;
	st.global.u32 	[%rd114+28], %r116;
	add.s32 	%r143, %r143, 16;
	add.s32 	%r133, %r133, 16;
	add.s64 	%rd114, %rd114, 64;
	setp.eq.s32 	%p54, %r133, 0;
	@%p54 bra 	$L__BB3_65;
	bra.uni 	$L__BB3_64;
$L__BB3_65:
	setp.eq.s32 	%p55, %r34, 0;
	@%p55 bra 	$L__BB3_86;
	and.b32  	%r63, %r33, 7;
	setp.lt.u32 	%p56, %r34, 8;
	@%p56 bra 	$L__BB3_68;
	mul.wide.u32 	%rd94, %r143, 4;
	add.s64 	%rd95, %rd6, %rd94;
	mov.b32 	%r117, 0;
	st.global.u32 	[%rd95], %r117;
	st.global.u32 	[%rd95+4], %r117;
	st.global.u32 	[%rd95+8], %r117;
	st.global.u32 	[%rd95+12], %r117;
	st.global.u32 	[%rd95+16], %r117;
	st.global.u32 	[%rd95+20], %r117;
	st.global.u32 	[%rd95+24], %r117;
	st.global.u32 	[%rd95+28], %r117;
	add.s32 	%r143, %r143, 8;
$L__BB3_68:
	setp.eq.s32 	%p57, %r63, 0;
	@%p57 bra 	$L__BB3_86;
	and.b32  	%r66, %r33, 3;
	setp.lt.u32 	%p58, %r63, 4;
	@%p58 bra 	$L__BB3_71;
	mul.wide.u32 	%rd96, %r143, 4;
	add.s64 	%rd97, %rd6, %rd96;
	mov.b32 	%r118, 0;
	st.global.u32 	[%rd97], %r118;
	st.global.u32 	[%rd97+4], %r118;
	st.global.u32 	[%rd97+8], %r118;
	st.global.u32 	[%rd97+12], %r118;
	add.s32 	%r143, %r143, 4;
$L__BB3_71:
	setp.eq.s32 	%p59, %r66, 0;
	@%p59 bra 	$L__BB3_86;
	mul.wide.u32 	%rd99, %r143, 4;
	add.s64 	%rd100, %rd43, %rd99;
	add.s64 	%rd116, %rd4, %rd100;
	neg.s32 	%r146, %r66;
$L__BB3_73:
	.pragma "nounroll";
	mov.b32 	%r119, 0;
	st.global.u32 	[%rd116], %r119;
	add.s64 	%rd116, %rd116, 4;
	add.s32 	%r146, %r146, 1;
	setp.eq.s32 	%p60, %r146, 0;
	@%p60 bra 	$L__BB3_86;
	bra.uni 	$L__BB3_73;
$L__BB3_74:
	cvt.rn.f32.u32 	%f32, %r136;
	neg.f32 	%f33, %f10;
	fma.rn.f32 	%f34, %f32, %f6, %f33;
	neg.f32 	%f35, %f34;
	div.rn.f32 	%f36, %f35, %f6;
	st.global.f32 	[%rd25], %f36;
$L__BB3_75:
	add.s32 	%r135, %r135, 2;
	ld.global.nc.f32 	%f11, [%rd22+4];
	setp.lt.s32 	%p44, %r135, 0;
	mov.f32 	%f47, 0f00000000;
	@%p44 bra 	$L__BB3_77;
	mul.wide.u32 	%rd84, %r135, 4;
	add.s64 	%rd85, %rd3, %rd84;
	ld.global.nc.f32 	%f47, [%rd85];
$L__BB3_77:
	setp.lt.s32 	%p45, %r135, 0;
	sub.f32 	%f14, %f11, %f47;
	ld.global.nc.f32 	%f15, [%rd23+4];
	mov.f32 	%f48, 0f00000000;
	@%p45 bra 	$L__BB3_79;
	mul.wide.u32 	%rd86, %r135, 4;
	add.s64 	%rd87, %rd2, %rd86;
	ld.global.nc.f32 	%f48, [%rd87];
$L__BB3_79:
	setp.lt.s32 	%p46, %r135, 0;
	sub.f32 	%f18, %f15, %f48;
	ld.global.nc.u32 	%r48, [%rd24+4];
	mov.b32 	%r138, 0;
	@%p46 bra 	$L__BB3_81;
	mul.wide.u32 	%rd88, %r135, 4;
	add.s64 	%rd89, %rd1, %rd88;
	ld.global.nc.u32 	%r138, [%rd89];
$L__BB3_81:
	setp.gt.s32 	%p47, %r48, %r138;
	@%p47 bra 	$L__BB3_84;
	abs.f32 	%f39, %f14;
	setp.equ.f32 	%p48, %f39, 0f7F800000;
	setp.le.f32 	%p49, %f39, 0f34000000;
	or.pred  	%p50, %p48, %p49;
	@%p50 bra 	$L__BB3_84;
	add.s32 	%r110, %r136, 1;
	cvt.rn.f32.u32 	%f40, %r110;
	neg.f32 	%f41, %f18;
	fma.rn.f32 	%f42, %f40, %f14, %f41;
	neg.f32 	%f43, %f42;
	div.rn.f32 	%f44, %f43, %f14;
	st.global.f32 	[%rd25+4], %f44;
	bra.uni 	$L__BB3_85;
$L__BB3_84:
	mov.b32 	%r111, 0;
	st.global.u32 	[%rd25+4], %r111;
$L__BB3_85:
	add.s32 	%r51, %r136, 2;
	add.s32 	%r112, %r136, 1;
	setp.lt.s32 	%p51, %r112, %r82;
	mov.u32 	%r136, %r51;
	@%p51 bra 	$L__BB3_52;
$L__BB3_86:
	ret;

}


// ===== COMPILED SASS (sm_100) =====

	.target	sm_100

	.elftype	@"ET_EXEC"


//--------------------- .note.nv.tkinfo           --------------------------
	.section	.note.nv.tkinfo,"",@"SHT_NOTE"
	.sectionflags	@"SHF_NOTE_NV_TKINFO"
	.tkinfo
        /*0018*/ 	.word	0x00000002
        /*0030*/ 	.string	""
        /*0030*/ 	.string	"ptxas"
        /*0030*/ 	.string	"Cuda compilation tools, release 13.0, V13.0.88"
        /*0030*/ 	.string	"Build cuda_13.0.r13.0/compiler.36424714_0"
        /*0030*/ 	.string	"-arch sm_100 -m 64 "



//--------------------- .note.nv.cuinfo           --------------------------
	.section	.note.nv.cuinfo,"",@"SHT_NOTE"
	.sectionflags	@"SHF_NOTE_NV_CUINFO"
        /*0018*/ 	.short	0x0002
        /*001a*/ 	.short	0x0064
        /*001c*/ 	.short	0x0082
	.zero		2


//--------------------- .nv.info                  --------------------------
	.section	.nv.info,"",@"SHT_CUDA_INFO"
	.align	4


	//----- nvinfo : EIATTR_REGCOUNT
	.align		4
        /*0000*/ 	.byte	0x04, 0x2f
        /*0002*/ 	.short	(.L_1 - .L_0)
	.align		4
.L_0:
        /*0004*/ 	.word	index@(cg_batch_f32)
        /*0008*/ 	.word	0x00000020


	//----- nvinfo : EIATTR_FRAME_SIZE
	.align		4
.L_1:
        /*000c*/ 	.byte	0x04, 0x11
        /*000e*/ 	.short	(.L_3 - .L_2)
	.align		4
.L_2:
        /*0010*/ 	.word	index@($__internal_2_$__cuda_sm3x_div_rn_noftz_f32_slowpath)
        /*0014*/ 	.word	0x00000000


	//----- nvinfo : EIATTR_FRAME_SIZE
	.align		4
.L_3:
        /*0018*/ 	.byte	0x04, 0x11
        /*001a*/ 	.short	(.L_5 - .L_4)
	.align		4
.L_4:
        /*001c*/ 	.word	index@(cg_batch_f32)
        /*0020*/ 	.word	0x00000000


	//----- nvinfo : EIATTR_REGCOUNT
	.align		4
.L_5:
        /*0024*/ 	.byte	0x04, 0x2f
        /*0026*/ 	.short	(.L_7 - .L_6)
	.align		4
.L_6:
        /*0028*/ 	.word	index@(cg_many_series_one_param_f32)
        /*002c*/ 	.word	0x00000028


	//----- nvinfo : EIATTR_FRAME_SIZE
	.align		4
.L_7:
        /*0030*/ 	.byte	0x04, 0x11
        /*0032*/ 	.short	(.L_9 - .L_8)
	.align		4
.L_8:
        /*0034*/ 	.word	index@($__internal_1_$__cuda_sm3x_div_rn_noftz_f32_slowpath)
        /*0038*/ 	.word	0x00000000


	//----- nvinfo : EIATTR_FRAME_SIZE
	.align		4
.L_9:
        /*003c*/ 	.byte	0x04, 0x11
        /*003e*/ 	.short	(.L_11 - .L_10)
	.align		4
.L_10:
        /*0040*/ 	.word	index@(cg_many_series_one_param_f32)
        /*0044*/ 	.word	0x00000000


	//----- nvinfo : EIATTR_REGCOUNT
	.align		4
.L_11:
        /*0048*/ 	.byte	0x04, 0x2f
        /*004a*/ 	.short	(.L_13 - .L_12)
	.align		4
.L_12:
        /*004c*/ 	.word	index@(cg_prefix_prepare_f32)
        /*0050*/ 	.word	0x00000020


	//----- nvinfo : EIATTR_FRAME_SIZE
	.align		4
.L_13:
        /*0054*/ 	.byte	0x04, 0x11
        /*0056*/ 	.short	(.L_15 - .L_14)
	.align		4
.L_14:
        /*0058*/ 	.word	index@(cg_prefix_prepare_f32)
        /*005c*/ 	.word	0x00000000


	//----- nvinfo : EIATTR_REGCOUNT
	.align		4
.L_15:
        /*0060*/ 	.byte	0x04, 0x2f
        /*0062*/ 	.short	(.L_17 - .L_16)
	.align		4
.L_16:
        /*0064*/ 	.word	index@(cg_batch_f32_from_prefix)
        /*0068*/ 	.word	0x00000020


	//----- nvinfo : EIATTR_FRAME_SIZE
	.align		4
.L_17:
        /*006c*/ 	.byte	0x04, 0x11
        /*006e*/ 	.short	(.L_19 - .L_18)
	.align		4
.L_18:
        /*0070*/ 	.word	index@($__internal_0_$__cuda_sm3x_div_rn_noftz_f32_slowpath)
        /*0074*/ 	.word	0x00000000


	//----- nvinfo : EIATTR_FRAME_SIZE
	.align		4
.L_19:
        /*0078*/ 	.byte	0x04, 0x11
        /*007a*/ 	.short	(.L_21 - .L_20)
	.align		4
.L_20:
        /*007c*/ 	.word	index@(cg_batch_f32_from_prefix)
        /*0080*/ 	.word	0x00000000


	//----- nvinfo : EIATTR_MIN_STACK_SIZE
	.align		4
.L_21:
        /*0084*/ 	.byte	0x04, 0x12
        /*0086*/ 	.short	(.L_23 - .L_22)
	.align		4
.L_22:
        /*0088*/ 	.word	index@(cg_batch_f32_from_prefix)
        /*008c*/ 	.word	0x00000000


	//----- nvinfo : EIATTR_MIN_STACK_SIZE
	.align		4
.L_23:
        /*0090*/ 	.byte	0x04, 0x12
        /*0092*/ 	.short	(.L_25 - .L_24)
	.align		4
.L_24:
        /*0094*/ 	.word	index@(cg_prefix_prepare_f32)
        /*0098*/ 	.word	0x00000000


	//----- nvinfo : EIATTR_MIN_STACK_SIZE
	.align		4
.L_25:
        /*009c*/ 	.byte	0x04, 0x12
        /*009e*/ 	.short	(.L_27 - .L_26)
	.align		4
.L_26:
        /*00a0*/ 	.word	index@(cg_many_series_one_param_f32)
        /*00a4*/ 	.word	0x00000000


	//----- nvinfo : EIATTR_MIN_STACK_SIZE
	.align		4
.L_27:
        /*00a8*/ 	.byte	0x04, 0x12
        /*00aa*/ 	.short	(.L_29 - .L_28)
	.align		4
.L_28:
        /*00ac*/ 	.word	index@(cg_batch_f32)
        /*00b0*/ 	.word	0x00000000
.L_29:


//--------------------- .nv.compat                --------------------------
	.section	.nv.compat,"",@"SHT_CUDA_COMPAT_INFO"
	.align	4
        /*0000*/ 	.byte	0x02, 0x09, 0x00, 0x00, 0x02, 0x02, 0x01, 0x00, 0x02, 0x05, 0x05, 0x00, 0x03, 0x07, 0x01, 0x01
        /*0010*/ 	.byte	0x02, 0x03, 0x00, 0x00, 0x02, 0x06, 0x01, 0x00, 0x04, 0x0b, 0x08, 0x00, 0x01, 0x00, 0x00, 0x00
        /*0020*/ 	.byte	0x00, 0x00, 0x00, 0x00


//--------------------- .nv.info.cg_batch_f32_from_prefix --------------------------
	.section	.nv.info.cg_batch_f32_from_prefix,"",@"SHT_CUDA_INFO"
	.sectionflags	@""
	.align	4


	//----- nvinfo : EIATTR_CUDA_API_VERSION
	.align		4
        /*0000*/ 	.byte	0x04, 0x37
        /*0002*/ 	.short	(.L_31 - .L_30)
.L_30:
        /*0004*/ 	.word	0x00000082


	//----- nvinfo : EIATTR_KPARAM_INFO
	.align		4
.L_31:
        /*0008*/ 	.byte	0x04, 0x17
        /*000a*/ 	.short	(.L_33 - .L_32)
.L_32:
        /*000c*/ 	.word	0x00000000
        /*0010*/ 	.short	0x0008
        /*0012*/ 	.short	0x0038
        /*0014*/ 	.byte	0x00, 0xf5, 0x21, 0x00


	//----- nvinfo : EIATTR_KPARAM_INFO
	.align		4
.L_33:
        /*0018*/ 	.byte	0x04, 0x17
        /*001a*/ 	.short	(.L_35 - .L_34)
.L_34:
        /*001c*/ 	.word	0x00000000
        /*0020*/ 	.short	0x0007
        /*0022*/ 	.short	0x0030
        /*0024*/ 	.byte	0x00, 0xf5, 0x21, 0x00


	//----- nvinfo : EIATTR_KPARAM_INFO
	.align		4
.L_35:
        /*0028*/ 	.byte	0x04, 0x17
        /*002a*/ 	.short	(.L_37 - .L_36)
.L_36:
        /*002c*/ 	.word	0x00000000
        /*0030*/ 	.short	0x0006
        /*0032*/ 	.short	0x0028
        /*0034*/ 	.byte	0x00, 0xf5, 0x21, 0x00


	//----- nvinfo : EIATTR_KPARAM_INFO
	.align		4
.L_37:
        /*0038*/ 	.byte	0x04, 0x17
        /*003a*/ 	.short	(.L_39 - .L_38)
.L_38:
        /*003c*/ 	.word	0x00000000
        /*0040*/ 	.short	0x0005
        /*0042*/ 	.short	0x0020
        /*0044*/ 	.byte	0x00, 0xf5, 0x21, 0x00


	//----- nvinfo : EIATTR_KPARAM_INFO
	.align		4
.L_39:
        /*0048*/ 	.byte	0x04, 0x17
        /*004a*/ 	.short	(.L_41 - .L_40)
.L_40:
        /*004c*/ 	.word	0x00000000
        /*0050*/ 	.short	0x0004
        /*0052*/ 	.short	0x0018
        /*0054*/ 	.byte	0x00, 0xf0, 0x11, 0x00


	//----- nvinfo : EIATTR_KPARAM_INFO
	.align		4
.L_41:
        /*0058*/ 	.byte	0x04, 0x17
        /*005a*/ 	.short	(.L_43 - .L_42)
.L_42:
        /*005c*/ 	.word	0x00000000
        /*0060*/ 	.short	0x0003
        /*0062*/ 	.short	0x0014
        /*0064*/ 	.byte	0x00, 0xf0, 0x11, 0x00


	//----- nvinfo : EIATTR_KPARAM_INFO
	.align		4
.L_43:
        /*0068*/ 	.byte	0x04, 0x17
        /*006a*/ 	.short	(.L_45 - .L_44)
.L_44:
        /*006c*/ 	.word	0x00000000
        /*0070*/ 	.short	0x0002
        /*0072*/ 	.short	0x0010
        /*0074*/ 	.byte	0x00, 0xf0, 0x11, 0x00


	//----- nvinfo : EIATTR_KPARAM_INFO
	.align		4
.L_45:
        /*0078*/ 	.byte	0x04, 0x17
        /*007a*/ 	.short	(.L_47 - .L_46)
.L_46:
        /*007c*/ 	.word	0x00000000
        /*0080*/ 	.short	0x0001
        /*0082*/ 	.short	0x0008
        /*0084*/ 	.byte	0x00, 0xf5, 0x21, 0x00


	//----- nvinfo : EIATTR_KPARAM_INFO
	.align		4
.L_47:
        /*0088*/ 	.byte	0x04, 0x17
        /*008a*/ 	.short	(.L_49 - .L_48)
.L_48:
        /*008c*/ 	.word	0x00000000
        /*0090*/ 	.short	0x0000
        /*0092*/ 	.short	0x0000
        /*0094*/ 	.byte	0x00, 0xf5, 0x21, 0x00


	//----- nvinfo : EIATTR_SPARSE_MMA_MASK
	.align		4
.L_49:
        /*0098*/ 	.byte	0x03, 0x50
        /*009a*/ 	.short	0x0000


	//----- nvinfo : EIATTR_MAXREG_COUNT
	.align		4
        /*009c*/ 	.byte	0x03, 0x1b
        /*009e*/ 	.short	0x00ff


	//----- nvinfo : EIATTR_MERCURY_ISA_VERSION
	.align		4
        /*00a0*/ 	.byte	0x03, 0x5f
        /*00a2*/ 	.short	0x0101


	//----- nvinfo : EIATTR_VRC_CTA_INIT_COUNT
	.align		4
        /*00a4*/ 	.byte	0x02, 0x4a
	.zero		1
	.zero		1


	//----- nvinfo : EIATTR_EXIT_INSTR_OFFSETS
	.align		4
        /*00a8*/ 	.byte	0x04, 0x1c
        /*00aa*/ 	.short	(.L_51 - .L_50)


	//   ....[0]....
.L_50:
        /*00ac*/ 	.word	0x00000070


	//   ....[1]....
        /*00b0*/ 	.word	0x000001a0


	//   ....[2]....
        /*00b4*/ 	.word	0x000003c0


	//   ....[3]....
        /*00b8*/ 	.word	0x000004c0


	//   ....[4]....
        /*00bc*/ 	.word	0x00000580


	//   ....[5]....
        /*00c0*/ 	.word	0x00000650


	//   ....[6]....
        /*00c4*/ 	.word	0x000006b0


	//   ....[7]....
        /*00c8*/ 	.word	0x000008d0


	//   ....[8]....
        /*00cc*/ 	.word	0x000009d0


	//   ....[9]....
        /*00d0*/ 	.word	0x00000a90


	//   ....[10]....
        /*00d4*/ 	.word	0x00000b70


	//   ....[11]....
        /*00d8*/ 	.word	0x000010e0


	//   ....[12]....
        /*00dc*/ 	.word	0x00001480


	//   ....[13]....
        /*00e0*/ 	.word	0x00001ae0


	//   ....[14]....
        /*00e4*/ 	.word	0x00001b00


	//   ....[15]....
        /*00e8*/ 	.word	0x00001d70


	//   ....[16]....
        /*00ec*/ 	.word	0x00001e80


	//   ....[17]....
        /*00f0*/ 	.word	0x00001f20


	//   ....[18]....
        /*00f4*/ 	.word	0x00001fe0


	//----- nvinfo : EIATTR_CRS_STACK_SIZE
	.align		4
.L_51:
        /*00f8*/ 	.byte	0x04, 0x1e
        /*00fa*/ 	.short	(.L_53 - .L_52)
.L_52:
        /*00fc*/ 	.word	0x00000000


	//----- nvinfo : EIATTR_CBANK_PARAM_SIZE
	.align		4
.L_53:
        /*0100*/ 	.byte	0x03, 0x19
        /*0102*/ 	.short	0x0040


	//----- nvinfo : EIATTR_PARAM_CBANK
	.align		4
        /*0104*/ 	.byte	0x04, 0x0a
        /*0106*/ 	.short	(.L_55 - .L_54)
	.align		4
.L_54:
        /*0108*/ 	.word	index@(.nv.constant0.cg_batch_f32_from_prefix)
        /*010c*/ 	.short	0x0380
        /*010e*/ 	.short	0x0040


	//----- nvinfo : EIATTR_SW_WAR
	.align		4
.L_55:
        /*0110*/ 	.byte	0x04, 0x36
        /*0112*/ 	.short	(.L_57 - .L_56)
.L_56:
        /*0114*/ 	.word	0x00000008
.L_57:


//--------------------- .nv.info.cg_prefix_prepare_f32 --------------------------
	.section	.nv.info.cg_prefix_prepare_f32,"",@"SHT_CUDA_INFO"
	.sectionflags	@""
	.align	4


	//----- nvinfo : EIATTR_CUDA_API_VERSION
	.align		4
        /*0000*/ 	.byte	0x04, 0x37
        /*0002*/ 	.short	(.L_59 - .L_58)
.L_58:
        /*0004*/ 	.word	0x00000082


	//----- nvinfo : EIATTR_KPARAM_INFO
	.align		4
.L_59:
        /*0008*/ 	.byte	0x04, 0x17
        /*000a*/ 	.short	(.L_61 - .L_60)
.L_60:
        /*000c*/ 	.word	0x00000000
        /*0010*/ 	.short	0x0004
        /*0012*/ 	.short	0x0020
        /*0014*/ 	.byte	0x00, 0xf5, 0x21, 0x00


	//----- nvinfo : EIATTR_KPARAM_INFO
	.align		4
.L_61:
        /*0018*/ 	.byte	0x04, 0x17
        /*001a*/ 	.short	(.L_63 - .L_62)
.L_62:
        /*001c*/ 	.word	0x00000000
        /*0020*/ 	.short	0x0003
        /*0022*/ 	.short	0x0018
        /*0024*/ 	.byte	0x00, 0xf5, 0x21, 0x00


	//----- nvinfo : EIATTR_KPARAM_INFO
	.align		4
.L_63:
        /*0028*/ 	.byte	0x04, 0x17
        /*002a*/ 	.short	(.L_65 - .L_64)
.L_64:
        /*002c*/ 	.word	0x00000000
        /*0030*/ 	.short	0x0002
        /*0032*/ 	.short	0x0010
        /*0034*/ 	.byte	0x00, 0xf5, 0x21, 0x00


	//----- nvinfo : EIATTR_KPARAM_INFO
	.align		4
.L_65:
        /*0038*/ 	.byte	0x04, 0x17
        /*003a*/ 	.short	(.L_67 - .L_66)
.L_66:
        /*003c*/ 	.word	0x00000000
        /*0040*/ 	.short	0x0001
        /*0042*/ 	.short	0x0008
        /*0044*/ 	.byte	0x00, 0xf0, 0x11, 0x00


	//----- nvinfo : EIATTR_KPARAM_INFO
	.align		4
.L_67:
        /*0048*/ 	.byte	0x04, 0x17
        /*004a*/ 	.short	(.L_69 - .L_68)
.L_68:
        /*004c*/ 	.word	0x00000000
        /*0050*/ 	.short	0x0000
        /*0052*/ 	.short	0x0000
        /*0054*/ 	.byte	0x00, 0xf5, 0x21, 0x00


	//----- nvinfo : EIATTR_SPARSE_MMA_MASK
	.align		4
.L_69:
        /*0058*/ 	.byte	0x03, 0x50
        /*005a*/ 	.short	0x0000


	//----- nvinfo : EIATTR_MAXREG_COUNT
	.align		4
        /*005c*/ 	.byte	0x03, 0x1b
        /*005e*/ 	.short	0x00ff


	//----- nvinfo : EIATTR_MERCURY_ISA_VERSION
	.align		4
        /*0060*/ 	.byte	0x03, 0x5f
        /*0062*/ 	.short	0x0101


	//----- nvinfo : EIATTR_VRC_CTA_INIT_COUNT
	.align		4
        /*0064*/ 	.byte	0x02, 0x4a
	.zero		1
	.zero		1


	//----- nvinfo : EIATTR_EXIT_INSTR_OFFSETS
	.align		4
        /*0068*/ 	.byte	0x04, 0x1c
        /*006a*/ 	.short	(.L_71 - .L_70)


	//   ....[0]....
.L_70:
        /*006c*/ 	.word	0x00000060


	//   ....[1]....
        /*0070*/ 	.word	0x00000920


	//   ....[2]....
        /*0074*/ 	.word	0x00000cb0


	//   ....[3]....
        /*0078*/ 	.word	0x00000ee0


	//   ....[4]....
        /*007c*/ 	.word	0x00001030


	//----- nvinfo : EIATTR_CBANK_PARAM_SIZE
	.align		4
.L_71:
        /*0080*/ 	.byte	0x03, 0x19
        /*0082*/ 	.short	0x0028


	//----- nvinfo : EIATTR_PARAM_CBANK
	.align		4
        /*0084*/ 	.byte	0x04, 0x0a
        /*0086*/ 	.short	(.L_73 - .L_72)
	.align		4
.L_72:
        /*0088*/ 	.word	index@(.nv.constant0.cg_prefix_prepare_f32)
        /*008c*/ 	.short	0x0380
        /*008e*/ 	.short	0x0028


	//----- nvinfo : EIATTR_SW_WAR
	.align		4
.L_73:
        /*0090*/ 	.byte	0x04, 0x36
        /*0092*/ 	.short	(.L_75 - .L_74)
.L_74:
        /*0094*/ 	.word	0x00000008
.L_75:


//--------------------- .nv.info.cg_many_series_one_param_f32 --------------------------
	.section	.nv.info.cg_many_series_one_param_f32,"",@"SHT_CUDA_INFO"
	.sectionflags	@""
	.align	4


	//----- nvinfo : EIATTR_CUDA_API_VERSION
	.align		4
        /*0000*/ 	.byte	0x04, 0x37
        /*0002*/ 	.short	(.L_77 - .L_76)
.L_76:
        /*0004*/ 	.word	0x00000082


	//----- nvinfo : EIATTR_KPARAM_INFO
	.align		4
.L_77:
        /*0008*/ 	.byte	0x04, 0x17
        /*000a*/ 	.short	(.L_79 - .L_78)
.L_78:
        /*000c*/ 	.word	0x00000000
        /*0010*/ 	.short	0x0005
        /*0012*/ 	.short	0x0020
        /*0014*/ 	.byte	0x00, 0xf5, 0x21, 0x00


	//----- nvinfo : EIATTR_KPARAM_INFO
	.align		4
.L_79:
        /*0018*/ 	.byte	0x04, 0x17
        /*001a*/ 	.short	(.L_81 - .L_80)
.L_80:
        /*001c*/ 	.word	0x00000000
        /*0020*/ 	.short	0x0004
        /*0022*/ 	.short	0x0018
        /*0024*/ 	.byte	0x00, 0xf0, 0x11, 0x00


	//----- nvinfo : EIATTR_KPARAM_INFO
	.align		4
.L_81:
        /*0028*/ 	.byte	0x04, 0x17
        /*002a*/ 	.short	(.L_83 - .L_82)
.L_82:
        /*002c*/ 	.word	0x00000000
        /*0030*/ 	.short	0x0003
        /*0032*/ 	.short	0x0014
        /*0034*/ 	.byte	0x00, 0xf0, 0x11, 0x00


	//----- nvinfo : EIATTR_KPARAM_INFO
	.align		4
.L_83:
        /*0038*/ 	.byte	0x04, 0x17
        /*003a*/ 	.short	(.L_85 - .L_84)
.L_84:
        /*003c*/ 	.word	0x00000000
        /*0040*/ 	.short	0x0002
        /*0042*/ 	.short	0x0010
        /*0044*/ 	.byte	0x00, 0xf0, 0x11, 0x00


	//----- nvinfo : EIATTR_KPARAM_INFO
	.align		4
.L_85:
        /*0048*/ 	.byte	0x04, 0x17
        /*004a*/ 	.short	(.L_87 - .L_86)
.L_86:
        /*004c*/ 	.word	0x00000000
        /*0050*/ 	.short	0x0001
        /*0052*/ 	.short	0x0008
        /*0054*/ 	.byte	0x00, 0xf5, 0x21, 0x00


	//----- nvinfo : EIATTR_KPARAM_INFO
	.align		4
.L_87:
        /*0058*/ 	.byte	0x04, 0x17
        /*005a*/ 	.short	(.L_89 - .L_88)
.L_88:
        /*005c*/ 	.word	0x00000000
        /*0060*/ 	.short	0x0000
        /*0062*/ 	.short	0x0000
        /*0064*/ 	.byte	0x00, 0xf5, 0x21, 0x00


	//----- nvinfo : EIATTR_SPARSE_MMA_MASK
	.align		4
.L_89:
        /*0068*/ 	.byte	0x03, 0x50
        /*006a*/ 	.short	0x0000


	//----- nvinfo : EIATTR_MAXREG_COUNT
	.align		4
        /*006c*/ 	.byte	0x03, 0x1b
        /*006e*/ 	.short	0x00ff


	//----- nvinfo : EIATTR_MERCURY_ISA_VERSION
	.align		4
        /*0070*/ 	.byte	0x03, 0x5f
        /*0072*/ 	.short	0x0101


	//----- nvinfo : EIATTR_VRC_CTA_INIT_COUNT
	.align		4
        /*0074*/ 	.byte	0x02, 0x4a
	.zero		1
	.zero		1


	//----- nvinfo : EIATTR_EXIT_INSTR_OFFSETS
	.align		4
        /*0078*/ 	.byte	0x04, 0x1c
        /*007a*/ 	.short	(.L_91 - .L_90)


	//   ....[0]....
.L_90:
        /*007c*/ 	.word	0x00000080


	//   ....[1]....
        /*0080*/ 	.word	0x00000140


	//   ....[2]....
        /*0084*/ 	.word	0x000003f0


	//   ....[3]....
        /*0088*/ 	.word	0x00000560


	//   ....[4]....
        /*008c*/ 	.word	0x00000650


	//   ....[5]....
        /*0090*/ 	.word	0x000006c0


	//   ....[6]....
        /*0094*/ 	.word	0x00000740


	//   ....[7]....
        /*0098*/ 	.word	0x000009f0


	//   ....[8]....
        /*009c*/ 	.word	0x00000b60


	//   ....[9]....
        /*00a0*/ 	.word	0x00000c50


	//   ....[10]....
        /*00a4*/ 	.word	0x00000cc0


	//   ....[11]....
        /*00a8*/ 	.word	0x00000d10


	//   ....[12]....
        /*00ac*/ 	.word	0x00000fa0


	//   ....[13]....
        /*00b0*/ 	.word	0x00001110


	//   ....[14]....
        /*00b4*/ 	.word	0x00001200


	//   ....[15]....
        /*00b8*/ 	.word	0x00001270


	//   ....[16]....
        /*00bc*/ 	.word	0x00002ae0


	//   ....[17]....
        /*00c0*/ 	.word	0x000041b0


	//   ....[18]....
        /*00c4*/ 	.word	0x000041d0


	//   ....[19]....
        /*00c8*/ 	.word	0x00004600


	//   ....[20]....
        /*00cc*/ 	.word	0x000047f0


	//   ....[21]....
        /*00d0*/ 	.word	0x00004920


	//   ....[22]....
        /*00d4*/ 	.word	0x00004980


	//----- nvinfo : EIATTR_CRS_STACK_SIZE
	.align		4
.L_91:
        /*00d8*/ 	.byte	0x04, 0x1e
        /*00da*/ 	.short	(.L_93 - .L_92)
.L_92:
        /*00dc*/ 	.word	0x00000000


	//----- nvinfo : EIATTR_CBANK_PARAM_SIZE
	.align		4
.L_93:
        /*00e0*/ 	.byte	0x03, 0x19
        /*00e2*/ 	.short	0x0028


	//----- nvinfo : EIATTR_PARAM_CBANK
	.align		4
        /*00e4*/ 	.byte	0x04, 0x0a
        /*00e6*/ 	.short	(.L_95 - .L_94)
	.align		4
.L_94:
        /*00e8*/ 	.word	index@(.nv.constant0.cg_many_series_one_param_f32)
        /*00ec*/ 	.short	0x0380
        /*00ee*/ 	.short	0x0028


	//----- nvinfo : EIATTR_SW_WAR
	.align		4
.L_95:
        /*00f0*/ 	.byte	0x04, 0x36
        /*00f2*/ 	.short	(.L_97 - .L_96)
.L_96:
        /*00f4*/ 	.word	0x00000008
.L_97:


//--------------------- .nv.info.cg_batch_f32     --------------------------
	.section	.nv.info.cg_batch_f32,"",@"SHT_CUDA_INFO"
	.sectionflags	@""
	.align	4


	//----- nvinfo : EIATTR_CUDA_API_VERSION
	.align		4
        /*0000*/ 	.byte	0x04, 0x37
        /*0002*/ 	.short	(.L_99 - .L_98)
.L_98:
        /*0004*/ 	.word	0x00000082


	//----- nvinfo : EIATTR_KPARAM_INFO
	.align		4
.L_99:
        /*0008*/ 	.byte	0x04, 0x17
        /*000a*/ 	.short	(.L_101 - .L_100)
.L_100:
        /*000c*/ 	.word	0x00000000
        /*0010*/ 	.short	0x0005
        /*0012*/ 	.short	0x0020
        /*0014*/ 	.byte	0x00, 0xf5, 0x21, 0x00


	//----- nvinfo : EIATTR_KPARAM_INFO
	.align		4
.L_101:
        /*0018*/ 	.byte	0x04, 0x17
        /*001a*/ 	.short	(.L_103 - .L_102)
.L_102:
        /*001c*/ 	.word	0x00000000
        /*0020*/ 	.short	0x0004
        /*0022*/ 	.short	0x0018
        /*0024*/ 	.byte	0x00, 0xf0, 0x11, 0x00


	//----- nvinfo : EIATTR_KPARAM_INFO
	.align		4
.L_103:
        /*0028*/ 	.byte	0x04, 0x17
        /*002a*/ 	.short	(.L_105 - .L_104)
.L_104:
        /*002c*/ 	.word	0x00000000
        /*0030*/ 	.short	0x0003
        /*0032*/ 	.short	0x0014
        /*0034*/ 	.byte	0x00, 0xf0, 0x11, 0x00


	//----- nvinfo : EIATTR_KPARAM_INFO
	.align		4
.L_105:
        /*0038*/ 	.byte	0x04, 0x17
        /*003a*/ 	.short	(.L_107 - .L_106)
.L_106:
        /*003c*/ 	.word	0x00000000
        /*0040*/ 	.short	0x0002
        /*0042*/ 	.short	0x0010
        /*0044*/ 	.byte	0x00, 0xf0, 0x11, 0x00


	//----- nvinfo : EIATTR_KPARAM_INFO
	.align		4
.L_107:
        /*0048*/ 	.byte	0x04, 0x17
        /*004a*/ 	.short	(.L_109 - .L_108)
.L_108:
        /*004c*/ 	.word	0x00000000
        /*0050*/ 	.short	0x0001
        /*0052*/ 	.short	0x0008
        /*0054*/ 	.byte	0x00, 0xf5, 0x21, 0x00


	//----- nvinfo : EIATTR_KPARAM_INFO
	.align		4
.L_109:
        /*0058*/ 	.byte	0x04, 0x17
        /*005a*/ 	.short	(.L_111 - .L_110)
.L_110:
        /*005c*/ 	.word	0x00000000
        /*0060*/ 	.short	0x0000
        /*0062*/ 	.short	0x0000
        /*0064*/ 	.byte	0x00, 0xf5, 0x21, 0x00


	//----- nvinfo : EIATTR_SPARSE_MMA_MASK
	.align		4
.L_111:
        /*0068*/ 	.byte	0x03, 0x50
        /*006a*/ 	.short	0x0000


	//----- nvinfo : EIATTR_MAXREG_COUNT
	.align		4
        /*006c*/ 	.byte	0x03, 0x1b
        /*006e*/ 	.short	0x00ff


	//----- nvinfo : EIATTR_MERCURY_ISA_VERSION
	.align		4
        /*0070*/ 	.byte	0x03, 0x5f
        /*0072*/ 	.short	0x0101


	//----- nvinfo : EIATTR_VRC_CTA_INIT_COUNT
	.align		4
        /*0074*/ 	.byte	0x02, 0x4a
	.zero		1
	.zero		1


	//----- nvinfo : EIATTR_EXIT_INSTR_OFFSETS
	.align		4
        /*0078*/ 	.byte	0x04, 0x1c
        /*007a*/ 	.short	(.L_113 - .L_112)


	//   ....[0]....
.L_112:
        /*007c*/ 	.word	0x00000070


	//   ....[1]....
        /*0080*/ 	.word	0x00000190


	//   ....[2]....
        /*0084*/ 	.word	0x000003b0


	//   ....[3]....
        /*0088*/ 	.word	0x000004b0


	//   ....[4]....
        /*008c*/ 	.word	0x00000570


	//   ....[5]....
        /*0090*/ 	.word	0x00000640


	//   ....[6]....
        /*0094*/ 	.word	0x000006b0


	//   ....[7]....
        /*0098*/ 	.word	0x00000880


	//   ....[8]....
        /*009c*/ 	.word	0x00000980


	//   ....[9]....
        /*00a0*/ 	.word	0x00000a40


	//   ....[10]....
        /*00a4*/ 	.word	0x00000ad0


	//   ....[11]....
        /*00a8*/ 	.word	0x00001e00


	//   ....[12]....
        /*00ac*/ 	.word	0x00003110


	//   ....[13]....
        /*00b0*/ 	.word	0x00003130


	//   ....[14]....
        /*00b4*/ 	.word	0x000033a0


	//   ....[15]....
        /*00b8*/ 	.word	0x000034b0


	//   ....[16]....
        /*00bc*/ 	.word	0x00003550


	//   ....[17]....
        /*00c0*/ 	.word	0x00003610


	//----- nvinfo : EIATTR_CRS_STACK_SIZE
	.align		4
.L_113:
        /*00c4*/ 	.byte	0x04, 0x1e
        /*00c6*/ 	.short	(.L_115 - .L_114)
.L_114:
        /*00c8*/ 	.word	0x00000000


	//----- nvinfo : EIATTR_CBANK_PARAM_SIZE
	.align		4
.L_115:
        /*00cc*/ 	.byte	0x03, 0x19
        /*00ce*/ 	.short	0x0028


	//----- nvinfo : EIATTR_PARAM_CBANK
	.align		4
        /*00d0*/ 	.byte	0x04, 0x0a
        /*00d2*/ 	.short	(.L_117 - .L_116)
	.align		4
.L_116:
        /*00d4*/ 	.word	index@(.nv.constant0.cg_batch_f32)
        /*00d8*/ 	.short	0x0380
        /*00da*/ 	.short	0x0028


	//----- nvinfo : EIATTR_SW_WAR
	.align		4
.L_117:
        /*00dc*/ 	.byte	0x04, 0x36
        /*00de*/ 	.short	(.L_119 - .L_118)
.L_118:
        /*00e0*/ 	.word	0x00000008
.L_119:


//--------------------- .nv.callgraph             --------------------------
	.section	.nv.callgraph,"",@"SHT_CUDA_CALLGRAPH"
	.align	4
	.sectionentsize	8
	.align		4
        /*0000*/ 	.word	0x00000000
	.align		4
        /*0004*/ 	.word	0xffffffff
	.align		4
        /*0008*/ 	.word	0x00000000
	.align		4
        /*000c*/ 	.word	0xfffffffe
	.align		4
        /*0010*/ 	.word	0x00000000
	.align		4
        /*0014*/ 	.word	0xfffffffd
	.align		4
        /*0018*/ 	.word	0x00000000
	.align		4
        /*001c*/ 	.word	0xfffffffc


//--------------------- .text.cg_batch_f32_from_prefix --------------------------
	.section	.text.cg_batch_f32_from_prefix,"ax",@progbits
	.align	128
        .global         cg_batch_f32_from_prefix
        .type           cg_batch_f32_from_prefix,@function
        .size           cg_batch_f32_from_prefix,(.L_x_228 - cg_batch_f32_from_prefix)
        .other          cg_batch_f32_from_prefix,@"STO_CUDA_ENTRY STV_DEFAULT"
cg_batch_f32_from_prefix:
.text.cg_batch_f32_from_prefix:
[----:B------:R-:W-:Y:S01]  /*0000*/  LDC R1, c[0x0][0x37c] ;  /* 0x0000df00ff017b82 */ /* 0x000fe20000000800 */
[----:B------:R-:W0:Y:S07]  /*0010*/  S2R R0, SR_TID.X ;  /* 0x0000000000007919 */ /* 0x000e2e0000002100 */
[----:B------:R-:W0:Y:S01]  /*0020*/  S2UR UR4, SR_CTAID.X ;  /* 0x00000000000479c3 */ /* 0x000e220000002500 */
[----:B------:R-:W1:Y:S07]  /*0030*/  LDCU UR5, c[0x0][0x394] ;  /* 0x00007280ff0577ac */ /* 0x000e6e0008000800 */
[----:B------:R-:W0:Y:S02]  /*0040*/  LDC R5, c[0x0][0x360] ;  /* 0x0000d800ff057b82 */ /* 0x000e240000000800 */
[----:B0-----:R-:W-:-:S05]  /*0050*/  IMAD R5, R5, UR4, R0 ;  /* 0x0000000405057c24 */ /* 0x001fca000f8e0200 */
[----:B-1----:R-:W-:-:S13]  /*0060*/  ISETP.GE.AND P0, PT, R5, UR5, PT ;  /* 0x0000000505007c0c */ /* 0x002fda000bf06270 */
[----:B------:R-:W-:Y:S05]  /*0070*/  @P0 EXIT ;  /* 0x000000000000094d */ /* 0x000fea0003800000 */
[----:B------:R-:W0:Y:S01]  /*0080*/  LDC.64 R8, c[0x0][0x388] ;  /* 0x0000e200ff087b82 */ /* 0x000e220000000a00 */
[----:B------:R-:W1:Y:S01]  /*0090*/  LDCU.64 UR4, c[0x0][0x358] ;  /* 0x00006b00ff0477ac */ /* 0x000e620008000a00 */
[----:B------:R-:W2:Y:S06]  /*00a0*/  LDCU.64 UR6, c[0x0][0x3b8] ;  /* 0x00007700ff0677ac */ /* 0x000eac0008000a00 */
[----:B------:R-:W3:Y:S08]  /*00b0*/  LDC R3, c[0x0][0x398] ;  /* 0x0000e600ff037b82 */ /* 0x000ef00000000800 */
[----:B------:R-:W4:Y:S01]  /*00c0*/  LDC R0, c[0x0][0x390] ;  /* 0x0000e400ff007b82 */ /* 0x000f220000000800 */
[----:B0-----:R-:W-:-:S05]  /*00d0*/  IMAD.WIDE R8, R5, 0x4, R8 ;  /* 0x0000000405087825 */ /* 0x001fca00078e0208 */
[----:B-1----:R-:W5:Y:S01]  /*00e0*/  LDG.E.CONSTANT R2, desc[UR4][R8.64] ;  /* 0x0000000408027981 */ /* 0x002f62000c1e9900 */
[----:B---3--:R-:W-:Y:S02]  /*00f0*/  ISETP.GT.AND P0, PT, R3, -0x1, PT ;  /* 0xffffffff0300780c */ /* 0x008fe40003f04270 */
[----:B----4-:R-:W-:Y:S01]  /*0100*/  ISETP.GT.AND P1, PT, R0, R3, PT ;  /* 0x000000030000720c */ /* 0x010fe20003f24270 */
[----:B------:R-:W-:-:S04]  /*0110*/  IMAD.WIDE R4, R5, R0, RZ ;  /* 0x0000000005047225 */ /* 0x000fc800078e02ff */
[C---:B------:R-:W-:Y:S01]  /*0120*/  IMAD.SHL.U32 R6, R4.reuse, 0x4, RZ ;  /* 0x0000000404067824 */ /* 0x040fe200078e00ff */
[----:B------:R-:W-:-:S04]  /*0130*/  SHF.L.U64.HI R7, R4, 0x2, R5 ;  /* 0x0000000204077819 */ /* 0x000fc80000010205 */
[----:B--2---:R-:W-:-:S04]  /*0140*/  IADD3 R4, P2, PT, R6, UR6, RZ ;  /* 0x0000000606047c10 */ /* 0x004fc8000ff5e0ff */
[----:B------:R-:W-:Y:S02]  /*0150*/  IADD3.X R5, PT, PT, R7, UR7, RZ, P2, !PT ;  /* 0x0000000707057c10 */ /* 0x000fe400097fe4ff */
[----:B-----5:R-:W-:-:S04]  /*0160*/  ISETP.GT.AND P0, PT, R2, RZ, P0 ;  /* 0x000000ff0200720c */ /* 0x020fc80000704270 */
[----:B------:R-:W-:-:S13]  /*0170*/  ISETP.LE.AND P0, PT, R2, R0, P0 ;  /* 0x000000000200720c */ /* 0x000fda0000703270 */
[----:B------:R-:W-:Y:S05]  /*0180*/  @P0 BRA P1, `(.L_x_0) ;  /* 0x0000000400380947 */ /* 0x000fea0000800000 */
[----:B------:R-:W-:-:S13]  /*0190*/  ISETP.GE.AND P0, PT, R0, 0x1, PT ;  /* 0x000000010000780c */ /* 0x000fda0003f06270 */
[----:B------:R-:W-:Y:S05]  /*01a0*/  @!P0 EXIT ;  /* 0x000000000000894d */ /* 0x000fea0003800000 */
[C---:B------:R-:W-:Y:S01]  /*01b0*/  ISETP.GE.U32.AND P1, PT, R0.reuse, 0x10, PT ;  /* 0x000000100000780c */ /* 0x040fe20003f26070 */
[----:B------:R-:W-:Y:S01]  /*01c0*/  IMAD.MOV.U32 R9, RZ, RZ, RZ ;  /* 0x000000ffff097224 */ /* 0x000fe200078e00ff */
[----:B------:R-:W-:-:S04]  /*01d0*/  LOP3.LUT R12, R0, 0xf, RZ, 0xc0, !PT ;  /* 0x0000000f000c7812 */ /* 0x000fc800078ec0ff */
[----:B------:R-:W-:-:S07]  /*01e0*/  ISETP.NE.AND P0, PT, R12, RZ, PT ;  /* 0x000000ff0c00720c */ /* 0x000fce0003f05270 */
[----:B------:R-:W-:Y:S06]  /*01f0*/  @!P1 BRA `(.L_x_1) ;  /* 0x0000000000709947 */ /* 0x000fec0003800000 */
[----:B------:R-:W-:Y:S01]  /*0200*/  IADD3 R10, P1, PT, R4, 0x20, RZ ;  /* 0x00000020040a7810 */ /* 0x000fe20007f3e0ff */
[----:B------:R-:W-:Y:S01]  /*0210*/  IMAD.MOV.U32 R13, RZ, RZ, 0x7fffffff ;  /* 0x7fffffffff0d7424 */ /* 0x000fe200078e00ff */
[----:B------:R-:W-:-:S03]  /*0220*/  LOP3.LUT R9, R0, 0x7ffffff0, RZ, 0xc0, !PT ;  /* 0x7ffffff000097812 */ /* 0x000fc600078ec0ff */
[----:B------:R-:W-:Y:S02]  /*0230*/  IMAD.X R11, RZ, RZ, R5, P1 ;  /* 0x000000ffff0b7224 */ /* 0x000fe400008e0605 */
[----:B------:R-:W-:-:S07]  /*0240*/  IMAD.MOV R8, RZ, RZ, -R9 ;  /* 0x000000ffff087224 */ /* 0x000fce00078e0a09 */
.L_x_2:
[----:B0-----:R-:W-:Y:S01]  /*0250*/  IMAD.MOV.U32 R2, RZ, RZ, R10 ;  /* 0x000000ffff027224 */ /* 0x001fe200078e000a */
[----:B------:R-:W-:Y:S01]  /*0260*/  IADD3 R8, PT, PT, R8, 0x10, RZ ;  /* 0x0000001008087810 */ /* 0x000fe20007ffe0ff */
[----:B------:R-:W-:-:S03]  /*0270*/  IMAD.MOV.U32 R3, RZ, RZ, R11 ;  /* 0x000000ffff037224 */ /* 0x000fc600078e000b */
[----:B------:R-:W-:Y:S02]  /*0280*/  ISETP.NE.AND P1, PT, R8, RZ, PT ;  /* 0x000000ff0800720c */ /* 0x000fe40003f25270 */
[----:B------:R0:W-:Y:S01]  /*0290*/  STG.E desc[UR4][R2.64+-0x20], R13 ;  /* 0xffffe00d02007986 */ /* 0x0001e2000c101904 */
[----:B------:R-:W-:-:S03]  /*02a0*/  IADD3 R10, P2, PT, R2, 0x40, RZ ;  /* 0x00000040020a7810 */ /* 0x000fc60007f5e0ff */
[----:B------:R0:W-:Y:S02]  /*02b0*/  STG.E desc[UR4][R2.64+-0x1c], R13 ;  /* 0xffffe40d02007986 */ /* 0x0001e4000c101904 */
[----:B------:R-:W-:Y:S02]  /*02c0*/  IMAD.X R11, RZ, RZ, R3, P2 ;  /* 0x000000ffff0b7224 */ /* 0x000fe400010e0603 */
[----:B------:R0:W-:Y:S04]  /*02d0*/  STG.E desc[UR4][R2.64+-0x18], R13 ;  /* 0xffffe80d02007986 */ /* 0x0001e8000c101904 */
        /* <DEDUP_REMOVED lines=12> */
[----:B------:R0:W-:Y:S01]  /*03a0*/  STG.E desc[UR4][R2.64+0x1c], R13 ;  /* 0x00001c0d02007986 */ /* 0x0001e2000c101904 */
[----:B------:R-:W-:Y:S05]  /*03b0*/  @P1 BRA `(.L_x_2) ;  /* 0xfffffffc00a41947 */ /* 0x000fea000383ffff */
.L_x_1:
[----:B------:R-:W-:Y:S05]  /*03c0*/  @!P0 EXIT ;  /* 0x000000000000894d */ /* 0x000fea0003800000 */
[----:B------:R-:W-:Y:S02]  /*03d0*/  ISETP.GE.U32.AND P0, PT, R12, 0x8, PT ;  /* 0x000000080c00780c */ /* 0x000fe40003f06070 */
[----:B------:R-:W-:-:S04]  /*03e0*/  LOP3.LUT R8, R0, 0x7, RZ, 0xc0, !PT ;  /* 0x0000000700087812 */ /* 0x000fc800078ec0ff */
[----:B------:R-:W-:-:S07]  /*03f0*/  ISETP.NE.AND P1, PT, R8, RZ, PT ;  /* 0x000000ff0800720c */ /* 0x000fce0003f25270 */
[----:B------:R-:W-:Y:S06]  /*0400*/  @!P0 BRA `(.L_x_3) ;  /* 0x00000000002c8947 */ /* 0x000fec0003800000 */
[----:B------:R-:W-:Y:S02]  /*0410*/  IMAD.MOV.U32 R11, RZ, RZ, 0x7fffffff ;  /* 0x7fffffffff0b7424 */ /* 0x000fe400078e00ff */
[----:B0-----:R-:W-:-:S04]  /*0420*/  IMAD.WIDE.U32 R2, R9, 0x4, R4 ;  /* 0x0000000409027825 */ /* 0x001fc800078e0004 */
[----:B------:R-:W-:Y:S01]  /*0430*/  VIADD R9, R9, 0x8 ;  /* 0x0000000809097836 */ /* 0x000fe20000000000 */
[----:B------:R1:W-:Y:S04]  /*0440*/  STG.E desc[UR4][R2.64], R11 ;  /* 0x0000000b02007986 */ /* 0x0003e8000c101904 */
[----:B------:R1:W-:Y:S04]  /*0450*/  STG.E desc[UR4][R2.64+0x4], R11 ;  /* 0x0000040b02007986 */ /* 0x0003e8000c101904 */
[----:B------:R1:W-:Y:S04]  /*0460*/  STG.E desc[UR4][R2.64+0x8], R11 ;  /* 0x0000080b02007986 */ /* 0x0003e8000c101904 */
[----:B------:R1:W-:Y:S04]  /*0470*/  STG.E desc[UR4][R2.64+0xc], R11 ;  /* 0x00000c0b02007986 */ /* 0x0003e8000c101904 */
[----:B------:R1:W-:Y:S04]  /*0480*/  STG.E desc[UR4][R2.64+0x10], R11 ;  /* 0x0000100b02007986 */ /* 0x0003e8000c101904 */
[----:B------:R1:W-:Y:S04]  /*0490*/  STG.E desc[UR4][R2.64+0x14], R11 ;  /* 0x0000140b02007986 */ /* 0x0003e8000c101904 */
[----:B------:R1:W-:Y:S04]  /*04a0*/  STG.E desc[UR4][R2.64+0x18], R11 ;  /* 0x0000180b02007986 */ /* 0x0003e8000c101904 */
[----:B------:R1:W-:Y:S02]  /*04b0*/  STG.E desc[UR4][R2.64+0x1c], R11 ;  /* 0x00001c0b02007986 */ /* 0x0003e4000c101904 */
.L_x_3:
[----:B------:R-:W-:Y:S05]  /*04c0*/  @!P1 EXIT ;  /* 0x000000000000994d */ /* 0x000fea0003800000 */
[----:B------:R-:W-:Y:S02]  /*04d0*/  ISETP.GE.U32.AND P0, PT, R8, 0x4, PT ;  /* 0x000000040800780c */ /* 0x000fe40003f06070 */
[----:B------:R-:W-:-:S04]  /*04e0*/  LOP3.LUT R0, R0, 0x3, RZ, 0xc0, !PT ;  /* 0x0000000300007812 */ /* 0x000fc800078ec0ff */
[----:B------:R-:W-:-:S07]  /*04f0*/  ISETP.NE.AND P1, PT, R0, RZ, PT ;  /* 0x000000ff0000720c */ /* 0x000fce0003f25270 */
[----:B------:R-:W-:Y:S06]  /*0500*/  @!P0 BRA `(.L_x_4) ;  /* 0x00000000001c8947 */ /* 0x000fec0003800000 */
[----:B------:R-:W-:-:S04]  /*0510*/  IMAD.WIDE.U32 R4, R9, 0x4, R4 ;  /* 0x0000000409047825 */ /* 0x000fc800078e0004 */
[----:B01----:R-:W-:Y:S02]  /*0520*/  IMAD.MOV.U32 R3, RZ, RZ, 0x7fffffff ;  /* 0x7fffffffff037424 */ /* 0x003fe400078e00ff */
[----:B------:R-:W-:-:S03]  /*0530*/  VIADD R9, R9, 0x4 ;  /* 0x0000000409097836 */ /* 0x000fc60000000000 */
[----:B------:R2:W-:Y:S04]  /*0540*/  STG.E desc[UR4][R4.64], R3 ;  /* 0x0000000304007986 */ /* 0x0005e8000c101904 */
[----:B------:R2:W-:Y:S04]  /*0550*/  STG.E desc[UR4][R4.64+0x4], R3 ;  /* 0x0000040304007986 */ /* 0x0005e8000c101904 */
[----:B------:R2:W-:Y:S04]  /*0560*/  STG.E desc[UR4][R4.64+0x8], R3 ;  /* 0x0000080304007986 */ /* 0x0005e8000c101904 */
[----:B------:R2:W-:Y:S02]  /*0570*/  STG.E desc[UR4][R4.64+0xc], R3 ;  /* 0x00000c0304007986 */ /* 0x0005e4000c101904 */
.L_x_4:
[----:B------:R-:W-:Y:S05]  /*0580*/  @!P1 EXIT ;  /* 0x000000000000994d */ /* 0x000fea0003800000 */
[----:B------:R-:W-:-:S04]  /*0590*/  IMAD.WIDE.U32 R6, R9, 0x4, R6 ;  /* 0x0000000409067825 */ /* 0x000fc800078e0006 */
[----:B------:R-:W-:Y:S01]  /*05a0*/  IMAD.MOV R0, RZ, RZ, -R0 ;  /* 0x000000ffff007224 */ /* 0x000fe200078e0a00 */
[----:B--2---:R-:W-:-:S04]  /*05b0*/  IADD3 R4, P0, PT, R6, UR6, RZ ;  /* 0x0000000606047c10 */ /* 0x004fc8000ff1e0ff */
[----:B------:R-:W-:Y:S02]  /*05c0*/  IADD3.X R5, PT, PT, R7, UR7, RZ, P0, !PT ;  /* 0x0000000707057c10 */ /* 0x000fe400087fe4ff */
[----:B------:R-:W-:-:S07]  /*05d0*/  MOV R7, 0x7fffffff ;  /* 0x7fffffff00077802 */ /* 0x000fce0000000f00 */
.L_x_5:
[----:B------:R-:W-:Y:S02]  /*05e0*/  VIADD R0, R0, 0x1 ;  /* 0x0000000100007836 */ /* 0x000fe40000000000 */
[----:B01----:R-:W-:Y:S01]  /*05f0*/  IMAD.MOV.U32 R2, RZ, RZ, R4 ;  /* 0x000000ffff027224 */ /* 0x003fe200078e0004 */
[----:B------:R-:W-:Y:S01]  /*0600*/  IADD3 R4, P1, PT, R4, 0x4, RZ ;  /* 0x0000000404047810 */ /* 0x000fe20007f3e0ff */
[----:B------:R-:W-:Y:S01]  /*0610*/  IMAD.MOV.U32 R3, RZ, RZ, R5 ;  /* 0x000000ffff037224 */ /* 0x000fe200078e0005 */
[----:B------:R-:W-:-:S03]  /*0620*/  ISETP.NE.AND P0, PT, R0, RZ, PT ;  /* 0x000000ff0000720c */ /* 0x000fc60003f05270 */
[----:B------:R-:W-:Y:S01]  /*0630*/  IMAD.X R5, RZ, RZ, R5, P1 ;  /* 0x000000ffff057224 */ /* 0x000fe200008e0605 */
[----:B------:R0:W-:Y:S09]  /*0640*/  STG.E desc[UR4][R2.64], R7 ;  /* 0x0000000702007986 */ /* 0x0001f2000c101904 */
[----:B------:R-:W-:Y:S05]  /*0650*/  @!P0 EXIT ;  /* 0x000000000000894d */ /* 0x000fea0003800000 */
[----:B------:R-:W-:Y:S05]  /*0660*/  BRA `(.L_x_5) ;  /* 0xfffffffc00dc7947 */ /* 0x000fea000383ffff */
.L_x_0:
[----:B------:R-:W-:-:S05]  /*0670*/  IMAD.IADD R9, R0, 0x1, -R3 ;  /* 0x0000000100097824 */ /* 0x000fca00078e0a03 */
[----:B------:R-:W-:-:S13]  /*0680*/  ISETP.GT.AND P0, PT, R9, R2, PT ;  /* 0x000000020900720c */ /* 0x000fda0003f04270 */
[----:B------:R-:W-:Y:S05]  /*0690*/  @P0 BRA `(.L_x_6) ;  /* 0x0000000400380947 */ /* 0x000fea0003800000 */
[----:B------:R-:W-:-:S13]  /*06a0*/  ISETP.GE.AND P0, PT, R0, 0x1, PT ;  /* 0x000000010000780c */ /* 0x000fda0003f06270 */
[----:B------:R-:W-:Y:S05]  /*06b0*/  @!P0 EXIT ;  /* 0x000000000000894d */ /* 0x000fea0003800000 */
[C---:B------:R-:W-:Y:S01]  /*06c0*/  ISETP.GE.U32.AND P1, PT, R0.reuse, 0x10, PT ;  /* 0x000000100000780c */ /* 0x040fe20003f26070 */
[----:B------:R-:W-:Y:S01]  /*06d0*/  IMAD.MOV.U32 R9, RZ, RZ, RZ ;  /* 0x000000ffff097224 */ /* 0x000fe200078e00ff */
[----:B------:R-:W-:-:S04]  /*06e0*/  LOP3.LUT R12, R0, 0xf, RZ, 0xc0, !PT ;  /* 0x0000000f000c7812 */ /* 0x000fc800078ec0ff */
[----:B------:R-:W-:-:S07]  /*06f0*/  ISETP.NE.AND P0, PT, R12, RZ, PT ;  /* 0x000000ff0c00720c */ /* 0x000fce0003f05270 */
[----:B------:R-:W-:Y:S06]  /*0700*/  @!P1 BRA `(.L_x_7) ;  /* 0x0000000000709947 */ /* 0x000fec0003800000 */
[----:B------:R-:W-:Y:S02]  /*0710*/  IADD3 R10, P1, PT, R4, 0x20, RZ ;  /* 0x00000020040a7810 */ /* 0x000fe40007f3e0ff */
[----:B------:R-:W-:Y:S02]  /*0720*/  LOP3.LUT R9, R0, 0x7ffffff0, RZ, 0xc0, !PT ;  /* 0x7ffffff000097812 */ /* 0x000fe400078ec0ff */
[----:B------:R-:W-:Y:S01]  /*0730*/  MOV R13, 0x7fffffff ;  /* 0x7fffffff000d7802 */ /* 0x000fe20000000f00 */
[----:B------:R-:W-:Y:S02]  /*0740*/  IMAD.X R11, RZ, RZ, R5, P1 ;  /* 0x000000ffff0b7224 */ /* 0x000fe400008e0605 */
[----:B------:R-:W-:-:S07]  /*0750*/  IMAD.MOV R8, RZ, RZ, -R9 ;  /* 0x000000ffff087224 */ /* 0x000fce00078e0a09 */
.L_x_8:
[----:B0-----:R-:W-:Y:S02]  /*0760*/  IMAD.MOV.U32 R2, RZ, RZ, R10 ;  /* 0x000000ffff027224 */ /* 0x001fe400078e000a */
[----:B------:R-:W-:Y:S02]  /*0770*/  IMAD.MOV.U32 R3, RZ, RZ, R11 ;  /* 0x000000ffff037224 */ /* 0x000fe400078e000b */
[----:B------:R-:W-:Y:S01]  /*0780*/  VIADD R8, R8, 0x10 ;  /* 0x0000001008087836 */ /* 0x000fe20000000000 */
[----:B------:R-:W-:Y:S02]  /*0790*/  IADD3 R10, P2, PT, R2, 0x40, RZ ;  /* 0x00000040020a7810 */ /* 0x000fe40007f5e0ff */
[----:B------:R0:W-:Y:S02]  /*07a0*/  STG.E desc[UR4][R2.64+-0x20], R13 ;  /* 0xffffe00d02007986 */ /* 0x0001e4000c101904 */
[----:B------:R-:W-:Y:S01]  /*07b0*/  ISETP.NE.AND P1, PT, R8, RZ, PT ;  /* 0x000000ff0800720c */ /* 0x000fe20003f25270 */
[----:B------:R-:W-:Y:S01]  /*07c0*/  IMAD.X R11, RZ, RZ, R3, P2 ;  /* 0x000000ffff0b7224 */ /* 0x000fe200010e0603 */
        /* <DEDUP_REMOVED lines=16> */
.L_x_7:
[----:B------:R-:W-:Y:S05]  /*08d0*/  @!P0 EXIT ;  /* 0x000000000000894d */ /* 0x000fea0003800000 */
[----:B------:R-:W-:Y:S02]  /*08e0*/  ISETP.GE.U32.AND P0, PT, R12, 0x8, PT ;  /* 0x000000080c00780c */ /* 0x000fe40003f06070 */
[----:B------:R-:W-:-:S04]  /*08f0*/  LOP3.LUT R8, R0, 0x7, RZ, 0xc0, !PT ;  /* 0x0000000700087812 */ /* 0x000fc800078ec0ff */
[----:B------:R-:W-:-:S07]  /*0900*/  ISETP.NE.AND P1, PT, R8, RZ, PT ;  /* 0x000000ff0800720c */ /* 0x000fce0003f25270 */
[----:B------:R-:W-:Y:S06]  /*0910*/  @!P0 BRA `(.L_x_9) ;  /* 0x00000000002c8947 */ /* 0x000fec0003800000 */
[----:B------:R-:W-:Y:S01]  /*0920*/  MOV R11, 0x7fffffff ;  /* 0x7fffffff000b7802 */ /* 0x000fe20000000f00 */
        /* <DEDUP_REMOVED lines=10> */
.L_x_9:
        /* <DEDUP_REMOVED lines=12> */
.L_x_10:
[----:B------:R-:W-:Y:S05]  /*0a90*/  @!P1 EXIT ;  /* 0x000000000000994d */ /* 0x000fea0003800000 */
[----:B------:R-:W-:-:S04]  /*0aa0*/  IMAD.WIDE.U32 R6, R9, 0x4, R6 ;  /* 0x0000000409067825 */ /* 0x000fc800078e0006 */
[----:B------:R-:W-:Y:S01]  /*0ab0*/  IMAD.MOV R0, RZ, RZ, -R0 ;  /* 0x000000ffff007224 */ /* 0x000fe200078e0a00 */
[----:B--2---:R-:W-:-:S04]  /*0ac0*/  IADD3 R4, P0, PT, R6, UR6, RZ ;  /* 0x0000000606047c10 */ /* 0x004fc8000ff1e0ff */
[----:B------:R-:W-:Y:S01]  /*0ad0*/  IADD3.X R5, PT, PT, R7, UR7, RZ, P0, !PT ;  /* 0x0000000707057c10 */ /* 0x000fe200087fe4ff */
[----:B------:R-:W-:-:S08]  /*0ae0*/  IMAD.MOV.U32 R7, RZ, RZ, 0x7fffffff ;  /* 0x7fffffffff077424 */ /* 0x000fd000078e00ff */
.L_x_11:
[----:B01----:R-:W-:Y:S01]  /*0af0*/  IMAD.MOV.U32 R2, RZ, RZ, R4 ;  /* 0x000000ffff027224 */ /* 0x003fe200078e0004 */
[----:B------:R-:W-:Y:S01]  /*0b00*/  MOV R3, R5 ;  /* 0x0000000500037202 */ /* 0x000fe20000000f00 */
[----:B------:R-:W-:Y:S01]  /*0b10*/  VIADD R0, R0, 0x1 ;  /* 0x0000000100007836 */ /* 0x000fe20000000000 */
[----:B------:R-:W-:-:S03]  /*0b20*/  IADD3 R4, P1, PT, R4, 0x4, RZ ;  /* 0x0000000404047810 */ /* 0x000fc60007f3e0ff */
[----:B------:R2:W-:Y:S01]  /*0b30*/  STG.E desc[UR4][R2.64], R7 ;  /* 0x0000000702007986 */ /* 0x0005e2000c101904 */
[----:B------:R-:W-:Y:S01]  /*0b40*/  ISETP.NE.AND P0, PT, R0, RZ, PT ;  /* 0x000000ff0000720c */ /* 0x000fe20003f05270 */
[----:B------:R-:W-:-:S12]  /*0b50*/  IMAD.X R5, RZ, RZ, R5, P1 ;  /* 0x000000ffff057224 */ /* 0x000fd800008e0605 */
[----:B--2---:R-:W-:Y:S05]  /*0b60*/  @P0 BRA `(.L_x_11) ;  /* 0xfffffffc00e00947 */ /* 0x004fea000383ffff */
[----:B------:R-:W-:Y:S05]  /*0b70*/  EXIT ;  /* 0x000000000000794d */ /* 0x000fea0003800000 */
.L_x_6:
[----:B------:R-:W-:Y:S01]  /*0b80*/  IMAD.IADD R13, R2, 0x1, R3 ;  /* 0x00000001020d7824 */ /* 0x000fe200078e0203 */
[----:B------:R-:W-:Y:S04]  /*0b90*/  BSSY.RECONVERGENT B0, `(.L_x_12) ;  /* 0x0000051000007945 */ /* 0x000fe80003800200 */
[----:B------:R-:W-:-:S13]  /*0ba0*/  ISETP.GE.AND P0, PT, R13, 0x1, PT ;  /* 0x000000010d00780c */ /* 0x000fda0003f06270 */
[----:B------:R-:W-:Y:S05]  /*0bb0*/  @!P0 BRA `(.L_x_13) ;  /* 0x0000000400388947 */ /* 0x000fea0003800000 */
[C---:B------:R-:W-:Y:S01]  /*0bc0*/  ISETP.GE.U32.AND P1, PT, R13.reuse, 0x10, PT ;  /* 0x000000100d00780c */ /* 0x040fe20003f26070 */
[----:B------:R-:W-:Y:S01]  /*0bd0*/  BSSY.RECONVERGENT B1, `(.L_x_14) ;  /* 0x0000021000017945 */ /* 0x000fe20003800200 */
[----:B------:R-:W-:Y:S01]  /*0be0*/  LOP3.LUT R14, R13, 0xf, RZ, 0xc0, !PT ;  /* 0x0000000f0d0e7812 */ /* 0x000fe200078ec0ff */
[----:B------:R-:W-:-:S03]  /*0bf0*/  IMAD.MOV.U32 R11, RZ, RZ, RZ ;  /* 0x000000ffff0b7224 */ /* 0x000fc600078e00ff */
[----:B------:R-:W-:-:S07]  /*0c00*/  ISETP.NE.AND P0, PT, R14, RZ, PT ;  /* 0x000000ff0e00720c */ /* 0x000fce0003f05270 */
[----:B------:R-:W-:Y:S06]  /*0c10*/  @!P1 BRA `(.L_x_15) ;  /* 0x0000000000709947 */ /* 0x000fec0003800000 */
[----:B------:R-:W-:Y:S01]  /*0c20*/  IADD3 R12, P1, PT, R4, 0x20, RZ ;  /* 0x00000020040c7810 */ /* 0x000fe20007f3e0ff */
[----:B------:R-:W-:Y:S01]  /*0c30*/  IMAD.MOV.U32 R17, RZ, RZ, 0x7fffffff ;  /* 0x7fffffffff117424 */ /* 0x000fe200078e00ff */
[----:B------:R-:W-:-:S03]  /*0c40*/  LOP3.LUT R11, R13, 0x7ffffff0, RZ, 0xc0, !PT ;  /* 0x7ffffff00d0b7812 */ /* 0x000fc600078ec0ff */
[----:B------:R-:W-:Y:S01]  /*0c50*/  IMAD.X R15, RZ, RZ, R5, P1 ;  /* 0x000000ffff0f7224 */ /* 0x000fe200008e0605 */
[----:B------:R-:W-:-:S07]  /*0c60*/  IADD3 R10, PT, PT, -R11, RZ, RZ ;  /* 0x000000ff0b0a7210 */ /* 0x000fce0007ffe1ff */
.L_x_16:
        /* <DEDUP_REMOVED lines=23> */
.L_x_15:
[----:B------:R-:W-:Y:S05]  /*0de0*/  BSYNC.RECONVERGENT B1 ;  /* 0x0000000000017941 */ /* 0x000fea0003800200 */
.L_x_14:
[----:B------:R-:W-:Y:S05]  /*0df0*/  @!P0 BRA `(.L_x_13) ;  /* 0x0000000000a88947 */ /* 0x000fea0003800000 */
[----:B------:R-:W-:Y:S01]  /*0e00*/  ISETP.GE.U32.AND P0, PT, R14, 0x8, PT ;  /* 0x000000080e00780c */ /* 0x000fe20003f06070 */
[----:B------:R-:W-:Y:S01]  /*0e10*/  BSSY.RECONVERGENT B1, `(.L_x_17) ;  /* 0x000000f000017945 */ /* 0x000fe20003800200 */
        /* <DEDUP_REMOVED lines=14> */
.L_x_18:
[----:B------:R-:W-:Y:S05]  /*0f00*/  BSYNC.RECONVERGENT B1 ;  /* 0x0000000000017941 */ /* 0x000fea0003800200 */
.L_x_17:
[----:B------:R-:W-:Y:S05]  /*0f10*/  @!P1 BRA `(.L_x_13) ;  /* 0x0000000000609947 */ /* 0x000fea0003800000 */
[----:B------:R-:W-:Y:S02]  /*0f20*/  ISETP.GE.U32.AND P0, PT, R10, 0x4, PT ;  /* 0x000000040a00780c */ /* 0x000fe40003f06070 */
[----:B------:R-:W-:-:S04]  /*0f30*/  LOP3.LUT R10, R13, 0x3, RZ, 0xc0, !PT ;  /* 0x000000030d0a7812 */ /* 0x000fc800078ec0ff */
[----:B------:R-:W-:-:S07]  /*0f40*/  ISETP.NE.AND P1, PT, R10, RZ, PT ;  /* 0x000000ff0a00720c */ /* 0x000fce0003f25270 */
[----:B-1----:R-:W-:Y:S01]  /*0f50*/  @P0 MOV R15, 0x7fffffff ;  /* 0x7fffffff000f0802 */ /* 0x002fe20000000f00 */
[----:B0-----:R-:W-:-:S04]  /*0f60*/  @P0 IMAD.WIDE.U32 R8, R11, 0x4, R4 ;  /* 0x000000040b080825 */ /* 0x001fc800078e0004 */
[----:B------:R-:W-:Y:S01]  /*0f70*/  @P0 VIADD R11, R11, 0x4 ;  /* 0x000000040b0b0836 */ /* 0x000fe20000000000 */
[----:B------:R2:W-:Y:S04]  /*0f80*/  @P0 STG.E desc[UR4][R8.64], R15 ;  /* 0x0000000f08000986 */ /* 0x0005e8000c101904 */
[----:B------:R2:W-:Y:S04]  /*0f90*/  @P0 STG.E desc[UR4][R8.64+0x4], R15 ;  /* 0x0000040f08000986 */ /* 0x0005e8000c101904 */
[----:B------:R2:W-:Y:S04]  /*0fa0*/  @P0 STG.E desc[UR4][R8.64+0x8], R15 ;  /* 0x0000080f08000986 */ /* 0x0005e8000c101904 */
[----:B------:R2:W-:Y:S01]  /*0fb0*/  @P0 STG.E desc[UR4][R8.64+0xc], R15 ;  /* 0x00000c0f08000986 */ /* 0x0005e2000c101904 */
[----:B------:R-:W-:Y:S05]  /*0fc0*/  @!P1 BRA `(.L_x_13) ;  /* 0x0000000000349947 */ /* 0x000fea0003800000 */
[----:B--2---:R-:W-:-:S04]  /*0fd0*/  IMAD.WIDE.U32 R8, R11, 0x4, R6 ;  /* 0x000000040b087825 */ /* 0x004fc800078e0006 */
[----:B------:R-:W-:Y:S01]  /*0fe0*/  IMAD.MOV R10, RZ, RZ, -R10 ;  /* 0x000000ffff0a7224 */ /* 0x000fe200078e0a0a */
[----:B------:R-:W-:Y:S01]  /*0ff0*/  IADD3 R11, P0, PT, R8, UR6, RZ ;  /* 0x00000006080b7c10 */ /* 0x000fe2000ff1e0ff */
[----:B------:R-:W-:-:S03]  /*1000*/  IMAD.MOV.U32 R15, RZ, RZ, 0x7fffffff ;  /* 0x7fffffffff0f7424 */ /* 0x000fc600078e00ff */
[----:B------:R-:W-:-:S09]  /*1010*/  IADD3.X R12, PT, PT, R9, UR7, RZ, P0, !PT ;  /* 0x00000007090c7c10 */ /* 0x000fd200087fe4ff */
.L_x_19:
[----:B------:R-:W-:Y:S01]  /*1020*/  IMAD.MOV.U32 R8, RZ, RZ, R11 ;  /* 0x000000ffff087224 */ /* 0x000fe200078e000b */
[----:B------:R-:W-:Y:S01]  /*1030*/  IADD3 R11, P1, PT, R11, 0x4, RZ ;  /* 0x000000040b0b7810 */ /* 0x000fe20007f3e0ff */
[----:B------:R-:W-:Y:S02]  /*1040*/  IMAD.MOV.U32 R9, RZ, RZ, R12 ;  /* 0x000000ffff097224 */ /* 0x000fe400078e000c */
[----:B------:R-:W-:Y:S01]  /*1050*/  VIADD R10, R10, 0x1 ;  /* 0x000000010a0a7836 */ /* 0x000fe20000000000 */
[----:B------:R-:W-:Y:S02]  /*1060*/  IADD3.X R12, PT, PT, RZ, R12, RZ, P1, !PT ;  /* 0x0000000cff0c7210 */ /* 0x000fe40000ffe4ff */
[----:B------:R3:W-:Y:S02]  /*1070*/  STG.E desc[UR4][R8.64], R15 ;  /* 0x0000000f08007986 */ /* 0x0007e4000c101904 */
[----:B------:R-:W-:-:S13]  /*1080*/  ISETP.NE.AND P0, PT, R10, RZ, PT ;  /* 0x000000ff0a00720c */ /* 0x000fda0003f05270 */
[----:B---3--:R-:W-:Y:S05]  /*1090*/  @P0 BRA `(.L_x_19) ;  /* 0xfffffffc00e00947 */ /* 0x008fea000383ffff */
.L_x_13:
[----:B------:R-:W-:Y:S05]  /*10a0*/  BSYNC.RECONVERGENT B0 ;  /* 0x0000000000007941 */ /* 0x000fea0003800200 */
.L_x_12:
[----:B------:R-:W-:-:S13]  /*10b0*/  ISETP.GE.U32.AND P0, PT, R2, 0x2, PT ;  /* 0x000000020200780c */ /* 0x000fda0003f06070 */
[----:B------:R-:W-:Y:S05]  /*10c0*/  @!P0 BRA `(.L_x_20) ;  /* 0x0000000800888947 */ /* 0x000fea0003800000 */
[----:B------:R-:W-:-:S13]  /*10d0*/  ISETP.GE.AND P0, PT, R13, R0, PT ;  /* 0x000000000d00720c */ /* 0x000fda0003f06270 */
[----:B------:R-:W-:Y:S05]  /*10e0*/  @P0 EXIT ;  /* 0x000000000000094d */ /* 0x000fea0003800000 */
[----:B------:R-:W-:Y:S01]  /*10f0*/  IMAD.IADD R0, R0, 0x1, -R13 ;  /* 0x0000000100007824 */ /* 0x000fe200078e0a0d */
[----:B------:R-:W-:Y:S04]  /*1100*/  BSSY.RECONVERGENT B0, `(.L_x_21) ;  /* 0x0000032000007945 */ /* 0x000fe80003800200 */
[----:B------:R-:W-:-:S04]  /*1110*/  LOP3.LUT R0, R0, 0x1, RZ, 0xc0, !PT ;  /* 0x0000000100007812 */ /* 0x000fc800078ec0ff */
[----:B------:R-:W-:-:S13]  /*1120*/  ISETP.NE.U32.AND P0, PT, R0, 0x1, PT ;  /* 0x000000010000780c */ /* 0x000fda0003f05070 */
[----:B------:R-:W-:Y:S05]  /*1130*/  @P0 BRA `(.L_x_22) ;  /* 0x0000000000b80947 */ /* 0x000fea0003800000 */
[----:B------:R-:W0:Y:S08]  /*1140*/  LDC.64 R10, c[0x0][0x3a0] ;  /* 0x0000e800ff0a7b82 */ /* 0x000e300000000a00 */
[----:B------:R-:W3:Y:S08]  /*1150*/  LDC.64 R18, c[0x0][0x3b0] ;  /* 0x0000ec00ff127b82 */ /* 0x000ef00000000a00 */
[----:B------:R-:W4:Y:S01]  /*1160*/  LDC.64 R6, c[0x0][0x3a8] ;  /* 0x0000ea00ff067b82 */ /* 0x000f220000000a00 */
[----:B012---:R-:W-:-:S04]  /*1170*/  IMAD.WIDE.U32 R8, R13, 0x4, R10 ;  /* 0x000000040d087825 */ /* 0x007fc800078e000a */
[----:B------:R-:W-:Y:S02]  /*1180*/  IMAD.WIDE.U32 R10, R3, 0x4, R10 ;  /* 0x00000004030a7825 */ /* 0x000fe400078e000a */
[----:B------:R-:W2:Y:S04]  /*1190*/  LDG.E.CONSTANT R8, desc[UR4][R8.64] ;  /* 0x0000000408087981 */ /* 0x000ea8000c1e9900 */
[----:B------:R-:W2:Y:S01]  /*11a0*/  LDG.E.CONSTANT R11, desc[UR4][R10.64+0x4] ;  /* 0x000004040a0b7981 */ /* 0x000ea2000c1e9900 */
[----:B---3--:R-:W-:-:S04]  /*11b0*/  IMAD.WIDE.U32 R16, R13, 0x4, R18 ;  /* 0x000000040d107825 */ /* 0x008fc800078e0012 */
[----:B------:R-:W-:Y:S02]  /*11c0*/  IMAD.WIDE.U32 R18, R3, 0x4, R18 ;  /* 0x0000000403127825 */ /* 0x000fe400078e0012 */
[----:B------:R-:W3:Y:S04]  /*11d0*/  LDG.E.CONSTANT R16, desc[UR4][R16.64] ;  /* 0x0000000410107981 */ /* 0x000ee8000c1e9900 */
[----:B------:R-:W3:Y:S01]  /*11e0*/  LDG.E.CONSTANT R19, desc[UR4][R18.64+0x4] ;  /* 0x0000040412137981 */ /* 0x000ee2000c1e9900 */
[----:B----4-:R-:W-:-:S04]  /*11f0*/  IMAD.WIDE.U32 R14, R13, 0x4, R6 ;  /* 0x000000040d0e7825 */ /* 0x010fc800078e0006 */
[----:B------:R-:W-:Y:S02]  /*1200*/  IMAD.WIDE.U32 R6, R3, 0x4, R6 ;  /* 0x0000000403067825 */ /* 0x000fe400078e0006 */
[----:B------:R-:W4:Y:S04]  /*1210*/  LDG.E.CONSTANT R14, desc[UR4][R14.64] ;  /* 0x000000040e0e7981 */ /* 0x000f28000c1e9900 */
[----:B------:R-:W4:Y:S01]  /*1220*/  LDG.E.CONSTANT R7, desc[UR4][R6.64+0x4] ;  /* 0x0000040406077981 */ /* 0x000f22000c1e9900 */
[----:B------:R-:W-:Y:S01]  /*1230*/  BSSY.RECONVERGENT B1, `(.L_x_23) ;  /* 0x000001d000017945 */ /* 0x000fe20003800200 */
[----:B--2---:R-:W-:-:S05]  /*1240*/  FADD R21, R8, -R11 ;  /* 0x8000000b08157221 */ /* 0x004fca0000000000 */
[----:B------:R-:W-:-:S04]  /*1250*/  FSETP.GTU.AND P0, PT, |R21|, 1.1920928955078125e-07, PT ;  /* 0x340000001500780b */ /* 0x000fc80003f0c200 */
[----:B------:R-:W-:-:S04]  /*1260*/  FSETP.EQU.OR P0, PT, |R21|, +INF , !P0 ;  /* 0x7f8000001500780b */ /* 0x000fc8000470a600 */
[----:B---3--:R-:W-:Y:S01]  /*1270*/  ISETP.GT.OR P0, PT, R16, R19, P0 ;  /* 0x000000131000720c */ /* 0x008fe20000704670 */
[----:B----4-:R-:W-:-:S12]  /*1280*/  FADD R9, R14, -R7 ;  /* 0x800000070e097221 */ /* 0x010fd80000000000 */
[----:B------:R-:W-:Y:S05]  /*1290*/  @P0 BRA `(.L_x_24) ;  /* 0x0000000000500947 */ /* 0x000fea0003800000 */
[----:B------:R-:W0:Y:S01]  /*12a0*/  MUFU.RCP R3, R21 ;  /* 0x0000001500037308 */ /* 0x000e220000001000 */
[----:B------:R-:W-:Y:S01]  /*12b0*/  VIADD R0, R13, 0x1 ;  /* 0x000000010d007836 */ /* 0x000fe20000000000 */
[----:B------:R-:W-:Y:S04]  /*12c0*/  BSSY.RECONVERGENT B2, `(.L_x_25) ;  /* 0x000000e000027945 */ /* 0x000fe80003800200 */
[----:B------:R-:W-:-:S05]  /*12d0*/  I2FP.F32.U32 R0, R0 ;  /* 0x0000000000007245 */ /* 0x000fca0000201000 */
[----:B------:R-:W-:-:S04]  /*12e0*/  FFMA R0, R21, R0, -R9 ;  /* 0x0000000015007223 */ /* 0x000fc80000000809 */
[----:B------:R-:W1:Y:S01]  /*12f0*/  FCHK P0, -R0, R21 ;  /* 0x0000001500007302 */ /* 0x000e620000000100 */
[----:B0-----:R-:W-:-:S04]  /*1300*/  FFMA R6, -R21, R3, 1 ;  /* 0x3f80000015067423 */ /* 0x001fc80000000103 */
[----:B------:R-:W-:-:S04]  /*1310*/  FFMA R3, R3, R6, R3 ;  /* 0x0000000603037223 */ /* 0x000fc80000000003 */
[----:B------:R-:W-:-:S04]  /*1320*/  FFMA R6, -R0, R3, RZ ;  /* 0x0000000300067223 */ /* 0x000fc800000001ff */
[----:B------:R-:W-:-:S04]  /*1330*/  FFMA R7, -R21, R6, -R0 ;  /* 0x0000000615077223 */ /* 0x000fc80000000900 */
[----:B------:R-:W-:Y:S01]  /*1340*/  FFMA R3, R3, R7, R6 ;  /* 0x0000000703037223 */ /* 0x000fe20000000006 */
[----:B-1----:R-:W-:Y:S06]  /*1350*/  @!P0 BRA `(.L_x_26) ;  /* 0x0000000000108947 */ /* 0x002fec0003800000 */
[----:B------:R-:W-:Y:S01]  /*1360*/  FADD R0, -R0, -RZ ;  /* 0x800000ff00007221 */ /* 0x000fe20000000100 */
[----:B------:R-:W-:Y:S01]  /*1370*/  IMAD.MOV.U32 R3, RZ, RZ, R21 ;  /* 0x000000ffff037224 */ /* 0x000fe200078e0015 */
[----:B------:R-:W-:-:S07]  /*1380*/  MOV R24, 0x13a0 ;  /* 0x000013a000187802 */ /* 0x000fce0000000f00 */
[----:B------:R-:W-:Y:S05]  /*1390*/  CALL.REL.NOINC `($__internal_0_$__cuda_sm3x_div_rn_noftz_f32_slowpath) ;  /* 0x0000000c00187944 */ /* 0x000fea0003c00000 */
.L_x_26:
[----:B------:R-:W-:Y:S05]  /*13a0*/  BSYNC.RECONVERGENT B2 ;  /* 0x0000000000027941 */ /* 0x000fea0003800200 */
.L_x_25:
[----:B------:R-:W-:-:S05]  /*13b0*/  IMAD.WIDE.U32 R6, R13, 0x4, R4 ;  /* 0x000000040d067825 */ /* 0x000fca00078e0004 */
[----:B------:R0:W-:Y:S01]  /*13c0*/  STG.E desc[UR4][R6.64], R3 ;  /* 0x0000000306007986 */ /* 0x0001e2000c101904 */
[----:B------:R-:W-:Y:S05]  /*13d0*/  BRA `(.L_x_27) ;  /* 0x0000000000087947 */ /* 0x000fea0003800000 */
.L_x_24:
[----:B------:R-:W-:-:S05]  /*13e0*/  IMAD.WIDE.U32 R6, R13, 0x4, R4 ;  /* 0x000000040d067825 */ /* 0x000fca00078e0004 */
[----:B------:R1:W-:Y:S02]  /*13f0*/  STG.E desc[UR4][R6.64], RZ ;  /* 0x000000ff06007986 */ /* 0x0003e4000c101904 */
.L_x_27:
[----:B------:R-:W-:Y:S05]  /*1400*/  BSYNC.RECONVERGENT B1 ;  /* 0x0000000000017941 */ /* 0x000fea0003800200 */
.L_x_23:
[----:B------:R-:W-:-:S07]  /*1410*/  VIADD R13, R13, 0x1 ;  /* 0x000000010d0d7836 */ /* 0x000fce0000000000 */
.L_x_22:
[----:B------:R-:W-:Y:S05]  /*1420*/  BSYNC.RECONVERGENT B0 ;  /* 0x0000000000007941 */ /* 0x000fea0003800200 */
.L_x_21:
[----:B------:R-:W3:Y:S01]  /*1430*/  LDCU UR8, c[0x0][0x390] ;  /* 0x00007200ff0877ac */ /* 0x000ee20008000800 */
[----:B------:R-:W-:Y:S01]  /*1440*/  LOP3.LUT R0, RZ, R2, RZ, 0x33, !PT ;  /* 0x00000002ff007212 */ /* 0x000fe200078e33ff */
[----:B------:R-:W4:Y:S04]  /*1450*/  LDCU UR9, c[0x0][0x398] ;  /* 0x00007300ff0977ac */ /* 0x000f280008000800 */
[----:B---3--:R-:W-:-:S05]  /*1460*/  VIADD R0, R0, UR8 ;  /* 0x0000000800007c36 */ /* 0x008fca0008000000 */
[----:B----4-:R-:W-:-:S13]  /*1470*/  ISETP.NE.AND P0, PT, R0, UR9, PT ;  /* 0x0000000900007c0c */ /* 0x010fda000bf05270 */
[----:B------:R-:W-:Y:S05]  /*1480*/  @!P0 EXIT ;  /* 0x000000000000894d */ /* 0x000fea0003800000 */
[----:B------:R-:W3:Y:S01]  /*1490*/  LDC.64 R10, c[0x0][0x3b0] ;  /* 0x0000ec00ff0a7b82 */ /* 0x000ee20000000a00 */
[C---:B------:R-:W-:Y:S01]  /*14a0*/  IMAD.IADD R2, R13.reuse, 0x1, -R2 ;  /* 0x000000010d027824 */ /* 0x040fe200078e0a02 */
[----:B------:R-:W-:-:S06]  /*14b0*/  IADD3 R20, PT, PT, R13, 0x1, RZ ;  /* 0x000000010d147810 */ /* 0x000fcc0007ffe0ff */
[----:B012---:R-:W0:Y:S08]  /*14c0*/  LDC.64 R8, c[0x0][0x3a0] ;  /* 0x0000e800ff087b82 */ /* 0x007e300000000a00 */
[----:B------:R-:W1:Y:S02]  /*14d0*/  LDC.64 R6, c[0x0][0x3a8] ;  /* 0x0000ea00ff067b82 */ /* 0x000e640000000a00 */
.L_x_37:
[----:B------:R-:W-:Y:S02]  /*14e0*/  VIADD R23, R2, 0x1 ;  /* 0x0000000102177836 */ /* 0x000fe40000000000 */
[----:B01----:R-:W-:Y:S02]  /*14f0*/  VIADD R13, R20, 0xffffffff ;  /* 0xffffffff140d7836 */ /* 0x003fe40000000000 */
[----:B------:R-:W-:Y:S01]  /*1500*/  IMAD.MOV.U32 R0, RZ, RZ, RZ ;  /* 0x000000ffff007224 */ /* 0x000fe200078e00ff */
[----:B------:R-:W-:Y:S01]  /*1510*/  ISETP.GE.AND P0, PT, R23, RZ, PT ;  /* 0x000000ff1700720c */ /* 0x000fe20003f06270 */
[----:B0-----:R-:W-:-:S05]  /*1520*/  IMAD.WIDE.U32 R18, R13, 0x4, R8 ;  /* 0x000000040d127825 */ /* 0x001fca00078e0008 */
[----:B------:R-:W2:Y:S07]  /*1530*/  LDG.E.CONSTANT R3, desc[UR4][R18.64] ;  /* 0x0000000412037981 */ /* 0x000eae000c1e9900 */
[----:B------:R-:W-:-:S05]  /*1540*/  @P0 IMAD.WIDE.U32 R24, R23, 0x4, R8 ;  /* 0x0000000417180825 */ /* 0x000fca00078e0008 */
[----:B------:R-:W2:Y:S01]  /*1550*/  @P0 LDG.E.CONSTANT R0, desc[UR4][R24.64] ;  /* 0x0000000418000981 */ /* 0x000ea2000c1e9900 */
[----:B------:R-:W-:Y:S02]  /*1560*/  IMAD.MOV.U32 R12, RZ, RZ, RZ ;  /* 0x000000ffff0c7224 */ /* 0x000fe400078e00ff */
[----:B---3--:R-:W-:-:S04]  /*1570*/  @P0 IMAD.WIDE.U32 R26, R23, 0x4, R10 ;  /* 0x00000004171a0825 */ /* 0x008fc800078e000a */
[----:B------:R-:W-:Y:S01]  /*1580*/  IMAD.WIDE.U32 R16, R13, 0x4, R10 ;  /* 0x000000040d107825 */ /* 0x000fe200078e000a */
[----:B------:R-:W3:Y:S04]  /*1590*/  @P0 LDG.E.CONSTANT R12, desc[UR4][R26.64] ;  /* 0x000000041a0c0981 */ /* 0x000ee8000c1e9900 */
[----:B------:R-:W3:Y:S01]  /*15a0*/  LDG.E.CONSTANT R29, desc[UR4][R16.64] ;  /* 0x00000004101d7981 */ /* 0x000ee2000c1e9900 */
[----:B------:R-:W-:Y:S02]  /*15b0*/  IMAD.MOV.U32 R21, RZ, RZ, RZ ;  /* 0x000000ffff157224 */ /* 0x000fe400078e00ff */
[----:B-1----:R-:W-:-:S04]  /*15c0*/  @P0 IMAD.WIDE.U32 R22, R23, 0x4, R6 ;  /* 0x0000000417160825 */ /* 0x002fc800078e0006 */
[----:B------:R-:W-:Y:S01]  /*15d0*/  IMAD.WIDE.U32 R14, R13, 0x4, R6 ;  /* 0x000000040d0e7825 */ /* 0x000fe200078e0006 */
[----:B------:R-:W4:Y:S04]  /*15e0*/  @P0 LDG.E.CONSTANT R21, desc[UR4][R22.64] ;  /* 0x0000000416150981 */ /* 0x000f28000c1e9900 */
[----:B------:R-:W4:Y:S01]  /*15f0*/  LDG.E.CONSTANT R28, desc[UR4][R14.64] ;  /* 0x000000040e1c7981 */ /* 0x000f22000c1e9900 */
[----:B------:R-:W-:Y:S01]  /*1600*/  BSSY.RECONVERGENT B0, `(.L_x_28) ;  /* 0x000001a000007945 */ /* 0x000fe20003800200 */
[----:B--2---:R-:W-:-:S05]  /*1610*/  FADD R3, R3, -R0 ;  /* 0x8000000003037221 */ /* 0x004fca0000000000 */
[----:B------:R-:W-:-:S04]  /*1620*/  FSETP.GTU.AND P0, PT, |R3|, 1.1920928955078125e-07, PT ;  /* 0x340000000300780b */ /* 0x000fc80003f0c200 */
[----:B------:R-:W-:-:S04]  /*1630*/  FSETP.NE.AND P0, PT, |R3|, +INF , P0 ;  /* 0x7f8000000300780b */ /* 0x000fc80000705200 */
[----:B---3--:R-:W-:Y:S01]  /*1640*/  ISETP.LE.AND P0, PT, R29, R12, P0 ;  /* 0x0000000c1d00720c */ /* 0x008fe20000703270 */
[----:B------:R-:W-:-:S12]  /*1650*/  IMAD.WIDE.U32 R12, R13, 0x4, R4 ;  /* 0x000000040d0c7825 */ /* 0x000fd800078e0004 */
[----:B------:R0:W-:Y:S01]  /*1660*/  @!P0 STG.E desc[UR4][R12.64], RZ ;  /* 0x000000ff0c008986 */ /* 0x0001e2000c101904 */
[----:B----4-:R-:W-:Y:S01]  /*1670*/  FADD R25, R28, -R21 ;  /* 0x800000151c197221 */ /* 0x010fe20000000000 */
[----:B------:R-:W-:Y:S06]  /*1680*/  @!P0 BRA `(.L_x_29) ;  /* 0x0000000000448947 */ /* 0x000fec0003800000 */
[----:B------:R-:W1:Y:S01]  /*1690*/  MUFU.RCP R22, R3 ;  /* 0x0000000300167308 */ /* 0x000e620000001000 */
[----:B------:R-:W-:Y:S01]  /*16a0*/  I2FP.F32.U32 R0, R20 ;  /* 0x0000001400007245 */ /* 0x000fe20000201000 */
[----:B------:R-:W-:Y:S04]  /*16b0*/  BSSY.RECONVERGENT B1, `(.L_x_30) ;  /* 0x000000d000017945 */ /* 0x000fe80003800200 */
[----:B------:R-:W-:-:S04]  /*16c0*/  FFMA R0, R3, R0, -R25 ;  /* 0x0000000003007223 */ /* 0x000fc80000000819 */
[----:B------:R-:W2:Y:S01]  /*16d0*/  FCHK P0, -R0, R3 ;  /* 0x0000000300007302 */ /* 0x000ea20000000100 */
[----:B-1----:R-:W-:-:S04]  /*16e0*/  FFMA R21, -R3, R22, 1 ;  /* 0x3f80000003157423 */ /* 0x002fc80000000116 */
[----:B------:R-:W-:-:S04]  /*16f0*/  FFMA R21, R22, R21, R22 ;  /* 0x0000001516157223 */ /* 0x000fc80000000016 */
[----:B------:R-:W-:-:S04]  /*1700*/  FFMA R22, -R0, R21, RZ ;  /* 0x0000001500167223 */ /* 0x000fc800000001ff */
[----:B------:R-:W-:-:S04]  /*1710*/  FFMA R23, -R3, R22, -R0 ;  /* 0x0000001603177223 */ /* 0x000fc80000000900 */
[----:B------:R-:W-:Y:S01]  /*1720*/  FFMA R21, R21, R23, R22 ;  /* 0x0000001715157223 */ /* 0x000fe20000000016 */
[----:B--2---:R-:W-:Y:S06]  /*1730*/  @!P0 BRA `(.L_x_31) ;  /* 0x0000000000108947 */ /* 0x004fec0003800000 */
[----:B------:R-:W-:Y:S01]  /*1740*/  FADD R0, -R0, -RZ ;  /* 0x800000ff00007221 */ /* 0x000fe20000000100 */
[----:B------:R-:W-:-:S07]  /*1750*/  MOV R24, 0x1770 ;  /* 0x0000177000187802 */ /* 0x000fce0000000f00 */
[----:B0-----:R-:W-:Y:S05]  /*1760*/  CALL.REL.NOINC `($__internal_0_$__cuda_sm3x_div_rn_noftz_f32_slowpath) ;  /* 0x0000000800247944 */ /* 0x001fea0003c00000 */
[----:B------:R-:W-:-:S07]  /*1770*/  IMAD.MOV.U32 R21, RZ, RZ, R3 ;  /* 0x000000ffff157224 */ /* 0x000fce00078e0003 */
.L_x_31:
[----:B------:R-:W-:Y:S05]  /*1780*/  BSYNC.RECONVERGENT B1 ;  /* 0x0000000000017941 */ /* 0x000fea0003800200 */
.L_x_30:
[----:B------:R1:W-:Y:S02]  /*1790*/  STG.E desc[UR4][R12.64], R21 ;  /* 0x000000150c007986 */ /* 0x0003e4000c101904 */
.L_x_29:
[----:B------:R-:W-:Y:S05]  /*17a0*/  BSYNC.RECONVERGENT B0 ;  /* 0x0000000000007941 */ /* 0x000fea0003800200 */
.L_x_28:
[----:B------:R-:W-:Y:S01]  /*17b0*/  IADD3 R2, PT, PT, R2, 0x2, RZ ;  /* 0x0000000202027810 */ /* 0x000fe20007ffe0ff */
[----:B------:R-:W-:Y:S01]  /*17c0*/  IMAD.MOV.U32 R0, RZ, RZ, RZ ;  /* 0x000000ffff007224 */ /* 0x000fe200078e00ff */
[----:B------:R-:W2:Y:S02]  /*17d0*/  LDG.E.CONSTANT R19, desc[UR4][R18.64+0x4] ;  /* 0x0000040412137981 */ /* 0x000ea4000c1e9900 */
[C---:B------:R-:W-:Y:S02]  /*17e0*/  ISETP.GE.AND P0, PT, R2.reuse, RZ, PT ;  /* 0x000000ff0200720c */ /* 0x040fe40003f06270 */
[----:B------:R-:W-:Y:S01]  /*17f0*/  ISETP.GE.AND P1, PT, R2, RZ, PT ;  /* 0x000000ff0200720c */ /* 0x000fe20003f26270 */
[----:B------:R-:W-:Y:S01]  /*1800*/  IMAD.MOV.U32 R3, RZ, RZ, RZ ;  /* 0x000000ffff037224 */ /* 0x000fe200078e00ff */
[----:B------:R-:W3:Y:S01]  /*1810*/  LDG.E.CONSTANT R16, desc[UR4][R16.64+0x4] ;  /* 0x0000040410107981 */ /* 0x000ee2000c1e9900 */
[----:B-1----:R-:W-:-:S03]  /*1820*/  IMAD.MOV.U32 R21, RZ, RZ, RZ ;  /* 0x000000ffff157224 */ /* 0x002fc600078e00ff */
[----:B------:R-:W4:Y:S05]  /*1830*/  LDG.E.CONSTANT R14, desc[UR4][R14.64+0x4] ;  /* 0x000004040e0e7981 */ /* 0x000f2a000c1e9900 */
[----:B------:R-:W1:Y:S08]  /*1840*/  @P0 LDC.64 R26, c[0x0][0x3a0] ;  /* 0x0000e800ff1a0b82 */ /* 0x000e700000000a00 */
[----:B------:R-:W5:Y:S08]  /*1850*/  @P1 LDC.64 R22, c[0x0][0x3b0] ;  /* 0x0000ec00ff161b82 */ /* 0x000f700000000a00 */
[----:B------:R-:W0:Y:S01]  /*1860*/  @P1 LDC.64 R24, c[0x0][0x3a8] ;  /* 0x0000ea00ff181b82 */ /* 0x000e220000000a00 */
[----:B-1----:R-:W-:-:S05]  /*1870*/  @P0 IMAD.WIDE.U32 R26, R2, 0x4, R26 ;  /* 0x00000004021a0825 */ /* 0x002fca00078e001a */
[----:B------:R-:W2:Y:S01]  /*1880*/  @P0 LDG.E.CONSTANT R0, desc[UR4][R26.64] ;  /* 0x000000041a000981 */ /* 0x000ea2000c1e9900 */
[----:B-----5:R-:W-:-:S05]  /*1890*/  @P1 IMAD.WIDE.U32 R22, R2, 0x4, R22 ;  /* 0x0000000402161825 */ /* 0x020fca00078e0016 */
[----:B------:R-:W3:Y:S01]  /*18a0*/  @P1 LDG.E.CONSTANT R3, desc[UR4][R22.64] ;  /* 0x0000000416031981 */ /* 0x000ee2000c1e9900 */
[----:B0-----:R-:W-:-:S05]  /*18b0*/  @P1 IMAD.WIDE.U32 R24, R2, 0x4, R24 ;  /* 0x0000000402181825 */ /* 0x001fca00078e0018 */
[----:B------:R-:W4:Y:S01]  /*18c0*/  @P1 LDG.E.CONSTANT R21, desc[UR4][R24.64] ;  /* 0x0000000418151981 */ /* 0x000f22000c1e9900 */
        /* <DEDUP_REMOVED lines=23> */
.L_x_35:
[----:B------:R-:W-:Y:S05]  /*1a40*/  BSYNC.RECONVERGENT B1 ;  /* 0x0000000000017941 */ /* 0x000fea0003800200 */
.L_x_34:
[----:B------:R1:W-:Y:S01]  /*1a50*/  STG.E desc[UR4][R12.64+0x4], R3 ;  /* 0x000004030c007986 */ /* 0x0003e2000c101904 */
[----:B------:R-:W-:Y:S05]  /*1a60*/  BRA `(.L_x_36) ;  /* 0x0000000000047947 */ /* 0x000fea0003800000 */
.L_x_33:
[----:B------:R0:W-:Y:S02]  /*1a70*/  STG.E desc[UR4][R12.64+0x4], RZ ;  /* 0x000004ff0c007986 */ /* 0x0001e4000c101904 */
.L_x_36:
[----:B------:R-:W-:Y:S05]  /*1a80*/  BSYNC.RECONVERGENT B0 ;  /* 0x0000000000007941 */ /* 0x000fea0003800200 */
.L_x_32:
[----:B------:R-:W2:Y:S01]  /*1a90*/  LDCU UR8, c[0x0][0x390] ;  /* 0x00007200ff0877ac */ /* 0x000ea20008000800 */
[C---:B------:R-:W-:Y:S01]  /*1aa0*/  VIADD R0, R20.reuse, 0x1 ;  /* 0x0000000114007836 */ /* 0x040fe20000000000 */
[----:B------:R-:W-:-:S04]  /*1ab0*/  IADD3 R20, PT, PT, R20, 0x2, RZ ;  /* 0x0000000214147810 */ /* 0x000fc80007ffe0ff */
[----:B--2---:R-:W-:-:S13]  /*1ac0*/  ISETP.GE.AND P0, PT, R0, UR8, PT ;  /* 0x0000000800007c0c */ /* 0x004fda000bf06270 */
[----:B------:R-:W-:Y:S05]  /*1ad0*/  @!P0 BRA `(.L_x_37) ;  /* 0xfffffff800808947 */ /* 0x000fea000383ffff */
[----:B------:R-:W-:Y:S05]  /*1ae0*/  EXIT ;  /* 0x000000000000794d */ /* 0x000fea0003800000 */
.L_x_20:
[----:B------:R-:W-:-:S13]  /*1af0*/  ISETP.GE.AND P0, PT, R13, R0, PT ;  /* 0x000000000d00720c */ /* 0x000fda0003f06270 */
[----:B------:R-:W-:Y:S05]  /*1b00*/  @P0 EXIT ;  /* 0x000000000000094d */ /* 0x000fea0003800000 */
[----:B------:R-:W-:Y:S01]  /*1b10*/  IMAD.IADD R10, R0, 0x1, -R13 ;  /* 0x00000001000a7824 */ /* 0x000fe200078e0a0d */
[----:B------:R-:W-:Y:S01]  /*1b20*/  IADD3 R0, PT, PT, R3, R2, -R0 ;  /* 0x0000000203007210 */ /* 0x000fe20007ffe800 */
[----:B------:R-:W-:Y:S03]  /*1b30*/  BSSY.RECONVERGENT B0, `(.L_x_38) ;  /* 0x0000023000007945 */ /* 0x000fe60003800200 */
[----:B------:R-:W-:Y:S02]  /*1b40*/  ISETP.GT.U32.AND P1, PT, R0, -0x10, PT ;  /* 0xfffffff00000780c */ /* 0x000fe40003f24070 */
[----:B------:R-:W-:-:S04]  /*1b50*/  LOP3.LUT R11, R10, 0xf, RZ, 0xc0, !PT ;  /* 0x0000000f0a0b7812 */ /* 0x000fc800078ec0ff */
[----:B------:R-:W-:-:S07]  /*1b60*/  ISETP.NE.AND P0, PT, R11, RZ, PT ;  /* 0x000000ff0b00720c */ /* 0x000fce0003f05270 */
[----:B------:R-:W-:Y:S06]  /*1b70*/  @P1 BRA `(.L_x_39) ;  /* 0x0000000000781947 */ /* 0x000fec0003800000 */
[----:B------:R-:W-:Y:S01]  /*1b80*/  IMAD.WIDE.U32 R2, R13, 0x4, R6 ;  /* 0x000000040d027825 */ /* 0x000fe200078e0006 */
[----:B------:R-:W-:Y:S02]  /*1b90*/  LOP3.LUT R0, R10, 0xfffffff0, RZ, 0xc0, !PT ;  /* 0xfffffff00a007812 */ /* 0x000fe400078ec0ff */
[----:B012---:R-:W-:-:S03]  /*1ba0*/  IADD3 R8, P1, PT, R2, UR6, RZ ;  /* 0x0000000602087c10 */ /* 0x007fc6000ff3e0ff */
[----:B------:R-:W-:Y:S01]  /*1bb0*/  IMAD.MOV R0, RZ, RZ, -R0 ;  /* 0x000000ffff007224 */ /* 0x000fe200078e0a00 */
[----:B------:R-:W-:-:S04]  /*1bc0*/  IADD3 R8, P2, PT, R8, 0x20, RZ ;  /* 0x0000002008087810 */ /* 0x000fc80007f5e0ff */
[----:B------:R-:W-:-:S09]  /*1bd0*/  IADD3.X R9, PT, PT, RZ, UR7, R3, P2, P1 ;  /* 0x00000007ff097c10 */ /* 0x000fd200097e2403 */
.L_x_40:
[----:B---3--:R-:W-:Y:S01]  /*1be0*/  IMAD.MOV.U32 R2, RZ, RZ, R8 ;  /* 0x000000ffff027224 */ /* 0x008fe200078e0008 */
[----:B------:R-:W-:Y:S01]  /*1bf0*/  IADD3 R13, PT, PT, R13, 0x10, RZ ;  /* 0x000000100d0d7810 */ /* 0x000fe20007ffe0ff */
[----:B------:R-:W-:Y:S02]  /*1c00*/  IMAD.MOV.U32 R3, RZ, RZ, R9 ;  /* 0x000000ffff037224 */ /* 0x000fe400078e0009 */
[----:B------:R-:W-:Y:S01]  /*1c10*/  VIADD R0, R0, 0x10 ;  /* 0x0000001000007836 */ /* 0x000fe20000000000 */
[----:B------:R-:W-:Y:S02]  /*1c20*/  IADD3 R8, P2, PT, R2, 0x40, RZ ;  /* 0x0000004002087810 */ /* 0x000fe40007f5e0ff */
[----:B------:R3:W-:Y:S02]  /*1c30*/  STG.E desc[UR4][R2.64+-0x20], RZ ;  /* 0xffffe0ff02007986 */ /* 0x0007e4000c101904 */
[----:B------:R-:W-:Y:S01]  /*1c40*/  ISETP.NE.AND P1, PT, R0, RZ, PT ;  /* 0x000000ff0000720c */ /* 0x000fe20003f25270 */
[----:B------:R-:W-:Y:S01]  /*1c50*/  IMAD.X R9, RZ, RZ, R3, P2 ;  /* 0x000000ffff097224 */ /* 0x000fe200010e0603 */
[----:B------:R3:W-:Y:S04]  /*1c60*/  STG.E desc[UR4][R2.64+-0x1c], RZ ;  /* 0xffffe4ff02007986 */ /* 0x0007e8000c101904 */
        /* <DEDUP_REMOVED lines=13> */
[----:B------:R3:W-:Y:S01]  /*1d40*/  STG.E desc[UR4][R2.64+0x1c], RZ ;  /* 0x00001cff02007986 */ /* 0x0007e2000c101904 */
[----:B------:R-:W-:Y:S05]  /*1d50*/  @P1 BRA `(.L_x_40) ;  /* 0xfffffffc00a01947 */ /* 0x000fea000383ffff */
.L_x_39:
[----:B------:R-:W-:Y:S05]  /*1d60*/  BSYNC.RECONVERGENT B0 ;  /* 0x0000000000007941 */ /* 0x000fea0003800200 */
.L_x_38:
[----:B------:R-:W-:Y:S05]  /*1d70*/  @!P0 EXIT ;  /* 0x000000000000894d */ /* 0x000fea0003800000 */
[----:B------:R-:W-:Y:S01]  /*1d80*/  ISETP.GE.U32.AND P0, PT, R11, 0x8, PT ;  /* 0x000000080b00780c */ /* 0x000fe20003f06070 */
[----:B------:R-:W-:Y:S01]  /*1d90*/  BSSY.RECONVERGENT B0, `(.L_x_41) ;  /* 0x000000e000007945 */ /* 0x000fe20003800200 */
[----:B------:R-:W-:-:S04]  /*1da0*/  LOP3.LUT R0, R10, 0x7, RZ, 0xc0, !PT ;  /* 0x000000070a007812 */ /* 0x000fc800078ec0ff */
[----:B------:R-:W-:-:S07]  /*1db0*/  ISETP.NE.AND P1, PT, R0, RZ, PT ;  /* 0x000000ff0000720c */ /* 0x000fce0003f25270 */
[----:B------:R-:W-:Y:S06]  /*1dc0*/  @!P0 BRA `(.L_x_42) ;  /* 0x0000000000288947 */ /* 0x000fec0003800000 */
[----:B---3--:R-:W-:-:S04]  /*1dd0*/  IMAD.WIDE.U32 R2, R13, 0x4, R4 ;  /* 0x000000040d027825 */ /* 0x008fc800078e0004 */
[----:B------:R-:W-:Y:S01]  /*1de0*/  VIADD R13, R13, 0x8 ;  /* 0x000000080d0d7836 */ /* 0x000fe20000000000 */
[----:B------:R4:W-:Y:S04]  /*1df0*/  STG.E desc[UR4][R2.64], RZ ;  /* 0x000000ff02007986 */ /* 0x0009e8000c101904 */
[----:B------:R4:W-:Y:S04]  /*1e00*/  STG.E desc[UR4][R2.64+0x4], RZ ;  /* 0x000004ff02007986 */ /* 0x0009e8000c101904 */
[----:B------:R4:W-:Y:S04]  /*1e10*/  STG.E desc[UR4][R2.64+0x8], RZ ;  /* 0x000008ff02007986 */ /* 0x0009e8000c101904 */
[----:B------:R4:W-:Y:S04]  /*1e20*/  STG.E desc[UR4][R2.64+0xc], RZ ;  /* 0x00000cff02007986 */ /* 0x0009e8000c101904 */
[----:B------:R4:W-:Y:S04]  /*1e30*/  STG.E desc[UR4][R2.64+0x10], RZ ;  /* 0x000010ff02007986 */ /* 0x0009e8000c101904 */
[----:B------:R4:W-:Y:S04]  /*1e40*/  STG.E desc[UR4][R2.64+0x14], RZ ;  /* 0x000014ff02007986 */ /* 0x0009e8000c101904 */
[----:B------:R4:W-:Y:S04]  /*1e50*/  STG.E desc[UR4][R2.64+0x18], RZ ;  /* 0x000018ff02007986 */ /* 0x0009e8000c101904 */
[----:B------:R4:W-:Y:S02]  /*1e60*/  STG.E desc[UR4][R2.64+0x1c], RZ ;  /* 0x00001cff02007986 */ /* 0x0009e4000c101904 */
.L_x_42:
[----:B------:R-:W-:Y:S05]  /*1e70*/  BSYNC.RECONVERGENT B0 ;  /* 0x0000000000007941 */ /* 0x000fea0003800200 */
.L_x_41:
[----:B------:R-:W-:Y:S05]  /*1e80*/  @!P1 EXIT ;  /* 0x000000000000994d */ /* 0x000fea0003800000 */
[----:B------:R-:W-:Y:S02]  /*1e90*/  ISETP.GE.U32.AND P0, PT, R0, 0x4, PT ;  /* 0x000000040000780c */ /* 0x000fe40003f06070 */
[----:B------:R-:W-:-:S04]  /*1ea0*/  LOP3.LUT R0, R10, 0x3, RZ, 0xc0, !PT ;  /* 0x000000030a007812 */ /* 0x000fc800078ec0ff */
[----:B------:R-:W-:-:S07]  /*1eb0*/  ISETP.NE.AND P1, PT, R0, RZ, PT ;  /* 0x000000ff0000720c */ /* 0x000fce0003f25270 */
[----:B------:R-:W-:-:S04]  /*1ec0*/  @P0 IMAD.WIDE.U32 R4, R13, 0x4, R4 ;  /* 0x000000040d040825 */ /* 0x000fc800078e0004 */
[----:B------:R-:W-:Y:S01]  /*1ed0*/  @P0 VIADD R13, R13, 0x4 ;  /* 0x000000040d0d0836 */ /* 0x000fe20000000000 */
[----:B------:R0:W-:Y:S04]  /*1ee0*/  @P0 STG.E desc[UR4][R4.64], RZ ;  /* 0x000000ff04000986 */ /* 0x0001e8000c101904 */
[----:B------:R0:W-:Y:S04]  /*1ef0*/  @P0 STG.E desc[UR4][R4.64+0x4], RZ ;  /* 0x000004ff04000986 */ /* 0x0001e8000c101904 */
[----:B------:R0:W-:Y:S04]  /*1f00*/  @P0 STG.E desc[UR4][R4.64+0x8], RZ ;  /* 0x000008ff04000986 */ /* 0x0001e8000c101904 */
[----:B------:R0:W-:Y:S01]  /*1f10*/  @P0 STG.E desc[UR4][R4.64+0xc], RZ ;  /* 0x00000cff04000986 */ /* 0x0001e2000c101904 */
[----:B------:R-:W-:Y:S05]  /*1f20*/  @!P1 EXIT ;  /* 0x000000000000994d */ /* 0x000fea0003800000 */
[----:B------:R-:W-:-:S04]  /*1f30*/  IMAD.WIDE.U32 R6, R13, 0x4, R6 ;  /* 0x000000040d067825 */ /* 0x000fc800078e0006 */
[----:B------:R-:W-:Y:S01]  /*1f40*/  IMAD.MOV R0, RZ, RZ, -R0 ;  /* 0x000000ffff007224 */ /* 0x000fe200078e0a00 */
[----:B0-----:R-:W-:-:S04]  /*1f50*/  IADD3 R4, P0, PT, R6, UR6, RZ ;  /* 0x0000000606047c10 */ /* 0x001fc8000ff1e0ff */
[----:B------:R-:W-:-:S09]  /*1f60*/  IADD3.X R5, PT, PT, R7, UR7, RZ, P0, !PT ;  /* 0x0000000707057c10 */ /* 0x000fd200087fe4ff */
.L_x_43:
[----:B------:R-:W-:Y:S02]  /*1f70*/  VIADD R0, R0, 0x1 ;  /* 0x0000000100007836 */ /* 0x000fe40000000000 */
[----:B0--34-:R-:W-:Y:S01]  /*1f80*/  IMAD.MOV.U32 R2, RZ, RZ, R4 ;  /* 0x000000ffff027224 */ /* 0x019fe200078e0004 */
[----:B------:R-:W-:Y:S01]  /*1f90*/  IADD3 R4, P1, PT, R4, 0x4, RZ ;  /* 0x0000000404047810 */ /* 0x000fe20007f3e0ff */
[----:B------:R-:W-:Y:S01]  /*1fa0*/  IMAD.MOV.U32 R3, RZ, RZ, R5 ;  /* 0x000000ffff037224 */ /* 0x000fe200078e0005 */
[----:B------:R-:W-:Y:S02]  /*1fb0*/  ISETP.NE.AND P0, PT, R0, RZ, PT ;  /* 0x000000ff0000720c */ /* 0x000fe40003f05270 */
[----:B------:R-:W-:Y:S02]  /*1fc0*/  IADD3.X R5, PT, PT, RZ, R5, RZ, P1, !PT ;  /* 0x00000005ff057210 */ /* 0x000fe40000ffe4ff */
[----:B------:R0:W-:Y:S09]  /*1fd0*/  STG.E desc[UR4][R2.64], RZ ;  /* 0x000000ff02007986 */ /* 0x0001f2000c101904 */
[----:B------:R-:W-:Y:S05]  /*1fe0*/  @!P0 EXIT ;  /* 0x000000000000894d */ /* 0x000fea0003800000 */
[----:B------:R-:W-:Y:S05]  /*1ff0*/  BRA `(.L_x_43) ;  /* 0xfffffffc00dc7947 */ /* 0x000fea000383ffff */
        .weak           $__internal_0_$__cuda_sm3x_div_rn_noftz_f32_slowpath
        .type           $__internal_0_$__cuda_sm3x_div_rn_noftz_f32_slowpath,@function
        .size           $__internal_0_$__cuda_sm3x_div_rn_noftz_f32_slowpath,(.L_x_228 - $__internal_0_$__cuda_sm3x_div_rn_noftz_f32_slowpath)
$__internal_0_$__cuda_sm3x_div_rn_noftz_f32_slowpath:
[----:B------:R-:W-:Y:S01]  /*2000*/  SHF.R.U32.HI R22, RZ, 0x17, R3 ;  /* 0x00000017ff167819 */ /* 0x000fe20000011603 */
[----:B------:R-:W-:Y:S01]  /*2010*/  BSSY.RECONVERGENT B3, `(.L_x_44) ;  /* 0x0000062000037945 */ /* 0x000fe20003800200 */
[----:B------:R-:W-:Y:S02]  /*2020*/  SHF.R.U32.HI R23, RZ, 0x17, R0 ;  /* 0x00000017ff177819 */ /* 0x000fe40000011600 */
[----:B------:R-:W-:Y:S02]  /*2030*/  LOP3.LUT R22, R22, 0xff, RZ, 0xc0, !PT ;  /* 0x000000ff16167812 */ /* 0x000fe400078ec0ff */
[----:B------:R-:W-:-:S03]  /*2040*/  LOP3.LUT R23, R23, 0xff, RZ, 0xc0, !PT ;  /* 0x000000ff17177812 */ /* 0x000fc600078ec0ff */
[----:B------:R-:W-:Y:S02]  /*2050*/  VIADD R26, R22, 0xffffffff ;  /* 0xffffffff161a7836 */ /* 0x000fe40000000000 */
[----:B------:R-:W-:-:S03]  /*2060*/  VIADD R25, R23, 0xffffffff ;  /* 0xffffffff17197836 */ /* 0x000fc60000000000 */
[----:B------:R-:W-:-:S04]  /*2070*/  ISETP.GT.U32.AND P0, PT, R26, 0xfd, PT ;  /* 0x000000fd1a00780c */ /* 0x000fc80003f04070 */
[----:B------:R-:W-:-:S13]  /*2080*/  ISETP.GT.U32.OR P0, PT, R25, 0xfd, P0 ;  /* 0x000000fd1900780c */ /* 0x000fda0000704470 */
[----:B------:R-:W-:Y:S01]  /*2090*/  @!P0 IMAD.MOV.U32 R21, RZ, RZ, RZ ;  /* 0x000000ffff158224 */ /* 0x000fe200078e00ff */
[----:B------:R-:W-:Y:S06]  /*20a0*/  @!P0 BRA `(.L_x_45) ;  /* 0x00000000005c8947 */ /* 0x000fec0003800000 */
[----:B------:R-:W-:Y:S02]  /*20b0*/  FSETP.GTU.FTZ.AND P0, PT, |R0|, +INF , PT ;  /* 0x7f8000000000780b */ /* 0x000fe40003f1c200 */
[----:B------:R-:W-:-:S04]  /*20c0*/  FSETP.GTU.FTZ.AND P1, PT, |R3|, +INF , PT ;  /* 0x7f8000000300780b */ /* 0x000fc80003f3c200 */
[----:B------:R-:W-:-:S13]  /*20d0*/  PLOP3.LUT P0, PT, P0, P1, PT, 0xf8, 0x8f ;  /* 0x00000000008f781c */ /* 0x000fda0000703f70 */
[----:B------:R-:W-:Y:S05]  /*20e0*/  @P0 BRA `(.L_x_46) ;  /* 0x00000004004c0947 */ /* 0x000fea0003800000 */
[----:B------:R-:W-:-:S13]  /*20f0*/  LOP3.LUT P0, RZ, R3, 0x7fffffff, R0, 0xc8, !PT ;  /* 0x7fffffff03ff7812 */ /* 0x000fda000780c800 */
[----:B------:R-:W-:Y:S05]  /*2100*/  @!P0 BRA `(.L_x_47) ;  /* 0x00000004003c8947 */ /* 0x000fea0003800000 */
[C---:B------:R-:W-:Y:S02]  /*2110*/  FSETP.NEU.FTZ.AND P2, PT, |R0|.reuse, +INF , PT ;  /* 0x7f8000000000780b */ /* 0x040fe40003f5d200 */
[----:B------:R-:W-:Y:S02]  /*2120*/  FSETP.NEU.FTZ.AND P1, PT, |R3|, +INF , PT ;  /* 0x7f8000000300780b */ /* 0x000fe40003f3d200 */
[----:B------:R-:W-:-:S11]  /*2130*/  FSETP.NEU.FTZ.AND P0, PT, |R0|, +INF , PT ;  /* 0x7f8000000000780b */ /* 0x000fd60003f1d200 */
[----:B------:R-:W-:Y:S05]  /*2140*/  @!P1 BRA !P2, `(.L_x_47) ;  /* 0x00000004002c9947 */ /* 0x000fea0005000000 */
[----:B------:R-:W-:-:S04]  /*2150*/  LOP3.LUT P2, RZ, R0, 0x7fffffff, RZ, 0xc0, !PT ;  /* 0x7fffffff00ff7812 */ /* 0x000fc8000784c0ff */
[----:B------:R-:W-:-:S13]  /*2160*/  PLOP3.LUT P1, PT, P1, P2, PT, 0x2f, 0xf2 ;  /* 0x0000000000f2781c */ /* 0x000fda0000f24577 */
[----:B------:R-:W-:Y:S05]  /*2170*/  @P1 BRA `(.L_x_48) ;  /* 0x0000000400181947 */ /* 0x000fea0003800000 */
[----:B------:R-:W-:-:S04]  /*2180*/  LOP3.LUT P1, RZ, R3, 0x7fffffff, RZ, 0xc0, !PT ;  /* 0x7fffffff03ff7812 */ /* 0x000fc8000782c0ff */
[----:B------:R-:W-:-:S13]  /*2190*/  PLOP3.LUT P0, PT, P0, P1, PT, 0x2f, 0xf2 ;  /* 0x0000000000f2781c */ /* 0x000fda0000702577 */
[----:B------:R-:W-:Y:S05]  /*21a0*/  @P0 BRA `(.L_x_49) ;  /* 0x0000000400000947 */ /* 0x000fea0003800000 */
[----:B------:R-:W-:Y:S02]  /*21b0*/  ISETP.GE.AND P0, PT, R25, RZ, PT ;  /* 0x000000ff1900720c */ /* 0x000fe40003f06270 */
[----:B------:R-:W-:-:S11]  /*21c0*/  ISETP.GE.AND P1, PT, R26, RZ, PT ;  /* 0x000000ff1a00720c */ /* 0x000fd60003f26270 */
[----:B------:R-:W-:Y:S02]  /*21d0*/  @P0 IMAD.MOV.U32 R21, RZ, RZ, RZ ;  /* 0x000000ffff150224 */ /* 0x000fe400078e00ff */
[----:B------:R-:W-:Y:S01]  /*21e0*/  @!P0 FFMA R0, R0, 1.84467440737095516160e+19, RZ ;  /* 0x5f80000000008823 */ /* 0x000fe200000000ff */
[----:B------:R-:W-:Y:S02]  /*21f0*/  @!P0 IMAD.MOV.U32 R21, RZ, RZ, -0x40 ;  /* 0xffffffc0ff158424 */ /* 0x000fe400078e00ff */
[----:B------:R-:W-:Y:S02]  /*2200*/  @!P1 FFMA R3, R3, 1.84467440737095516160e+19, RZ ;  /* 0x5f80000003039823 */ /* 0x000fe400000000ff */
[----:B------:R-:W-:-:S07]  /*2210*/  @!P1 VIADD R21, R21, 0x40 ;  /* 0x0000004015159836 */ /* 0x000fce0000000000 */
.L_x_45:
[----:B------:R-:W-:Y:S01]  /*2220*/  LEA R26, R22, 0xc0800000, 0x17 ;  /* 0xc0800000161a7811 */ /* 0x000fe200078eb8ff */
[----:B------:R-:W-:Y:S01]  /*2230*/  VIADD R23, R23, 0xffffff81 ;  /* 0xffffff8117177836 */ /* 0x000fe20000000000 */
[----:B------:R-:W-:Y:S02]  /*2240*/  BSSY.RECONVERGENT B4, `(.L_x_50) ;  /* 0x0000035000047945 */ /* 0x000fe40003800200 */
[----:B------:R-:W-:Y:S01]  /*2250*/  IADD3 R27, PT, PT, -R26, R3, RZ ;  /* 0x000000031a1b7210 */ /* 0x000fe20007ffe1ff */
[----:B------:R-:W-:-:S03]  /*2260*/  IMAD R0, R23, -0x800000, R0 ;  /* 0xff80000017007824 */ /* 0x000fc600078e0200 */
[----:B------:R-:W0:Y:S01]  /*2270*/  MUFU.RCP R26, R27 ;  /* 0x0000001b001a7308 */ /* 0x000e220000001000 */
[----:B------:R-:W-:-:S04]  /*2280*/  FADD.FTZ R25, -R27, -RZ ;  /* 0x800000ff1b197221 */ /* 0x000fc80000010100 */
[----:B0-----:R-:W-:-:S04]  /*2290*/  FFMA R3, R26, R25, 1 ;  /* 0x3f8000001a037423 */ /* 0x001fc80000000019 */
[----:B------:R-:W-:-:S04]  /*22a0*/  FFMA R3, R26, R3, R26 ;  /* 0x000000031a037223 */ /* 0x000fc8000000001a */
[----:B------:R-:W-:-:S04]  /*22b0*/  FFMA R26, R0, R3, RZ ;  /* 0x00000003001a7223 */ /* 0x000fc800000000ff */
[----:B------:R-:W-:-:S04]  /*22c0*/  FFMA R28, R25, R26, R0 ;  /* 0x0000001a191c7223 */ /* 0x000fc80000000000 */
[----:B------:R-:W-:Y:S01]  /*22d0*/  FFMA R26, R3, R28, R26 ;  /* 0x0000001c031a7223 */ /* 0x000fe2000000001a */
[----:B------:R-:W-:-:S03]  /*22e0*/  IADD3 R28, PT, PT, R23, 0x7f, -R22 ;  /* 0x0000007f171c7810 */ /* 0x000fc60007ffe816 */
[----:B------:R-:W-:Y:S02]  /*22f0*/  FFMA R25, R25, R26, R0 ;  /* 0x0000001a19197223 */ /* 0x000fe40000000000 */
[----:B------:R-:W-:Y:S02]  /*2300*/  IMAD.IADD R23, R28, 0x1, R21 ;  /* 0x000000011c177824 */ /* 0x000fe400078e0215 */
[----:B------:R-:W-:-:S05]  /*2310*/  FFMA R0, R3, R25, R26 ;  /* 0x0000001903007223 */ /* 0x000fca000000001a */
[----:B------:R-:W-:-:S04]  /*2320*/  SHF.R.U32.HI R22, RZ, 0x17, R0 ;  /* 0x00000017ff167819 */ /* 0x000fc80000011600 */
[----:B------:R-:W-:-:S05]  /*2330*/  LOP3.LUT R22, R22, 0xff, RZ, 0xc0, !PT ;  /* 0x000000ff16167812 */ /* 0x000fca00078ec0ff */
[----:B------:R-:W-:-:S04]  /*2340*/  IMAD.IADD R21, R22, 0x1, R23 ;  /* 0x0000000116157824 */ /* 0x000fc800078e0217 */
[----:B------:R-:W-:-:S05]  /*2350*/  VIADD R22, R21, 0xffffffff ;  /* 0xffffffff15167836 */ /* 0x000fca0000000000 */
[----:B------:R-:W-:-:S13]  /*2360*/  ISETP.GE.U32.AND P0, PT, R22, 0xfe, PT ;  /* 0x000000fe1600780c */ /* 0x000fda0003f06070 */
[----:B------:R-:W-:Y:S05]  /*2370*/  @!P0 BRA `(.L_x_51) ;  /* 0x0000000000808947 */ /* 0x000fea0003800000 */
[----:B------:R-:W-:-:S13]  /*2380*/  ISETP.GT.AND P0, PT, R21, 0xfe, PT ;  /* 0x000000fe1500780c */ /* 0x000fda0003f04270 */
[----:B------:R-:W-:Y:S05]  /*2390*/  @P0 BRA `(.L_x_52) ;  /* 0x00000000006c0947 */ /* 0x000fea0003800000 */
[----:B------:R-:W-:-:S13]  /*23a0*/  ISETP.GE.AND P0, PT, R21, 0x1, PT ;  /* 0x000000011500780c */ /* 0x000fda0003f06270 */
[----:B------:R-:W-:Y:S05]  /*23b0*/  @P0 BRA `(.L_x_53) ;  /* 0x0000000000740947 */ /* 0x000fea0003800000 */
[----:B------:R-:W-:Y:S02]  /*23c0*/  ISETP.GE.AND P0, PT, R21, -0x18, PT ;  /* 0xffffffe81500780c */ /* 0x000fe40003f06270 */
[----:B------:R-:W-:-:S11]  /*23d0*/  LOP3.LUT R0, R0, 0x80000000, RZ, 0xc0, !PT ;  /* 0x8000000000007812 */ /* 0x000fd600078ec0ff */
[----:B------:R-:W-:Y:S05]  /*23e0*/  @!P0 BRA `(.L_x_53) ;  /* 0x0000000000688947 */ /* 0x000fea0003800000 */
[CCC-:B------:R-:W-:Y:S01]  /*23f0*/  FFMA.RZ R23, R3.reuse, R25.reuse, R26.reuse ;  /* 0x0000001903177223 */ /* 0x1c0fe2000000c01a */
[CCC-:B------:R-:W-:Y:S01]  /*2400*/  FFMA.RP R22, R3.reuse, R25.reuse, R26.reuse ;  /* 0x0000001903167223 */ /* 0x1c0fe2000000801a */
[----:B------:R-:W-:Y:S01]  /*2410*/  FFMA.RM R3, R3, R25, R26 ;  /* 0x0000001903037223 */ /* 0x000fe2000000401a */
[C---:B------:R-:W-:Y:S01]  /*2420*/  VIADD R26, R21.reuse, 0x20 ;  /* 0x00000020151a7836 */ /* 0x040fe20000000000 */
[----:B------:R-:W-:Y:S02]  /*2430*/  ISETP.NE.AND P2, PT, R21, RZ, PT ;  /* 0x000000ff1500720c */ /* 0x000fe40003f45270 */
[----:B------:R-:W-:Y:S02]  /*2440*/  LOP3.LUT R23, R23, 0x7fffff, RZ, 0xc0, !PT ;  /* 0x007fffff17177812 */ /* 0x000fe400078ec0ff */
[----:B------:R-:W-:Y:S02]  /*2450*/  ISETP.NE.AND P1, PT, R21, RZ, PT ;  /* 0x000000ff1500720c */ /* 0x000fe40003f25270 */
[----:B------:R-:W-:-:S02]  /*2460*/  LOP3.LUT R23, R23, 0x800000, RZ, 0xfc, !PT ;  /* 0x0080000017177812 */ /* 0x000fc400078efcff */
[----:B------:R-:W-:Y:S02]  /*2470*/  IADD3 R21, PT, PT, -R21, RZ, RZ ;  /* 0x000000ff15157210 */ /* 0x000fe40007ffe1ff */
[----:B------:R-:W-:Y:S02]  /*2480*/  SHF.L.U32 R26, R23, R26, RZ ;  /* 0x0000001a171a7219 */ /* 0x000fe400000006ff */
[----:B------:R-:W-:Y:S02]  /*2490*/  FSETP.NEU.FTZ.AND P0, PT, R22, R3, PT ;  /* 0x000000031600720b */ /* 0x000fe40003f1d000 */
[----:B------:R-:W-:Y:S02]  /*24a0*/  SEL R22, R21, RZ, P2 ;  /* 0x000000ff15167207 */ /* 0x000fe40001000000 */
[----:B------:R-:W-:Y:S02]  /*24b0*/  ISETP.NE.AND P1, PT, R26, RZ, P1 ;  /* 0x000000ff1a00720c */ /* 0x000fe40000f25270 */
[----:B------:R-:W-:-:S02]  /*24c0*/  SHF.R.U32.HI R22, RZ, R22, R23 ;  /* 0x00000016ff167219 */ /* 0x000fc40000011617 */
[----:B------:R-:W-:Y:S02]  /*24d0*/  PLOP3.LUT P0, PT, P0, P1, PT, 0xf8, 0x8f ;  /* 0x00000000008f781c */ /* 0x000fe40000703f70 */
[----:B------:R-:W-:Y:S02]  /*24e0*/  SHF.R.U32.HI R26, RZ, 0x1, R22 ;  /* 0x00000001ff1a7819 */ /* 0x000fe40000011616 */
[----:B------:R-:W-:-:S04]  /*24f0*/  SEL R3, RZ, 0x1, !P0 ;  /* 0x00000001ff037807 */ /* 0x000fc80004000000 */
[----:B------:R-:W-:-:S04]  /*2500*/  LOP3.LUT R3, R3, 0x1, R26, 0xf8, !PT ;  /* 0x0000000103037812 */ /* 0x000fc800078ef81a */
[----:B------:R-:W-:-:S05]  /*2510*/  LOP3.LUT R3, R3, R22, RZ, 0xc0, !PT ;  /* 0x0000001603037212 */ /* 0x000fca00078ec0ff */
[----:B------:R-:W-:-:S05]  /*2520*/  IMAD.IADD R3, R26, 0x1, R3 ;  /* 0x000000011a037824 */ /* 0x000fca00078e0203 */
[----:B------:R-:W-:Y:S01]  /*2530*/  LOP3.LUT R0, R3, R0, RZ, 0xfc, !PT ;  /* 0x0000000003007212 */ /* 0x000fe200078efcff */
[----:B------:R-:W-:Y:S06]  /*2540*/  BRA `(.L_x_53) ;  /* 0x0000000000107947 */ /* 0x000fec0003800000 */
.L_x_52:
[----:B------:R-:W-:-:S04]  /*2550*/  LOP3.LUT R0, R0, 0x80000000, RZ, 0xc0, !PT ;  /* 0x8000000000007812 */ /* 0x000fc800078ec0ff */
[----:B------:R-:W-:Y:S01]  /*2560*/  LOP3.LUT R0, R0, 0x7f800000, RZ, 0xfc, !PT ;  /* 0x7f80000000007812 */ /* 0x000fe200078efcff */
[----:B------:R-:W-:Y:S06]  /*2570*/  BRA `(.L_x_53) ;  /* 0x0000000000047947 */ /* 0x000fec0003800000 */
.L_x_51:
[----:B------:R-:W-:-:S07]  /*2580*/  IMAD R0, R23, 0x800000, R0 ;  /* 0x0080000017007824 */ /* 0x000fce00078e0200 */
.L_x_53:
[----:B------:R-:W-:Y:S05]  /*2590*/  BSYNC.RECONVERGENT B4 ;  /* 0x0000000000047941 */ /* 0x000fea0003800200 */
.L_x_50:
[----:B------:R-:W-:Y:S05]  /*25a0*/  BRA `(.L_x_54) ;  /* 0x0000000000207947 */ /* 0x000fea0003800000 */
.L_x_49:
[----:B------:R-:W-:-:S04]  /*25b0*/  LOP3.LUT R0, R3, 0x80000000, R0, 0x48, !PT ;  /* 0x8000000003007812 */ /* 0x000fc800078e4800 */
[----:B------:R-:W-:Y:S01]  /*25c0*/  LOP3.LUT R0, R0, 0x7f800000, RZ, 0xfc, !PT ;  /* 0x7f80000000007812 */ /* 0x000fe200078efcff */
[----:B------:R-:W-:Y:S06]  /*25d0*/  BRA `(.L_x_54) ;  /* 0x0000000000147947 */ /* 0x000fec0003800000 */
.L_x_48:
[----:B------:R-:W-:Y:S01]  /*25e0*/  LOP3.LUT R0, R3, 0x80000000, R0, 0x48, !PT ;  /* 0x8000000003007812 */ /* 0x000fe200078e4800 */
[----:B------:R-:W-:Y:S06]  /*25f0*/  BRA `(.L_x_54) ;  /* 0x00000000000c7947 */ /* 0x000fec0003800000 */
.L_x_47:
[----:B------:R-:W0:Y:S01]  /*2600*/  MUFU.RSQ R0, -QNAN ;  /* 0xffc0000000007908 */ /* 0x000e220000001400 */
[----:B------:R-:W-:Y:S05]  /*2610*/  BRA `(.L_x_54) ;  /* 0x0000000000047947 */ /* 0x000fea0003800000 */
.L_x_46:
[----:B------:R-:W-:-:S07]  /*2620*/  FADD.FTZ R0, R0, R3 ;  /* 0x0000000300007221 */ /* 0x000fce0000010000 */
.L_x_54:
[----:B------:R-:W-:Y:S05]  /*2630*/  BSYNC.RECONVERGENT B3 ;  /* 0x0000000000037941 */ /* 0x000fea0003800200 */
.L_x_44:
[----:B------:R-:W-:Y:S02]  /*2640*/  IMAD.MOV.U32 R25, RZ, RZ, 0x0 ;  /* 0x00000000ff197424 */ /* 0x000fe400078e00ff */
[----:B0-----:R-:W-:Y:S02]  /*2650*/  IMAD.MOV.U32 R3, RZ, RZ, R0 ;  /* 0x000000ffff037224 */ /* 0x001fe400078e0000 */
[----:B------:R-:W-:Y:S05]  /*2660*/  RET.REL.NODEC R24 `(cg_batch_f32_from_prefix) ;  /* 0xffffffd818647950 */ /* 0x000fea0003c3ffff */
.L_x_55:
[----:B------:R-:W-:-:S00]  /*2670*/  BRA `(.L_x_55) ;  /* 0xfffffffc00fc7947 */ /* 0x000fc0000383ffff */
[----:B------:R-:W-:-:S00]  /*2680*/  NOP ;  /* 0x0000000000007918 */ /* 0x000fc00000000000 */
[----:B------:R-:W-:-:S00]  /*2690*/  NOP ;  /* 0x0000000000007918 */ /* 0x000fc00000000000 */
[----:B------:R-:W-:-:S00]  /*26a0*/  NOP ;  /* 0x0000000000007918 */ /* 0x000fc00000000000 */
[----:B------:R-:W-:-:S00]  /*26b0*/  NOP ;  /* 0x0000000000007918 */ /* 0x000fc00000000000 */
[----:B------:R-:W-:-:S00]  /*26c0*/  NOP ;  /* 0x0000000000007918 */ /* 0x000fc00000000000 */
[----:B------:R-:W-:-:S00]  /*26d0*/  NOP ;  /* 0x0000000000007918 */ /* 0x000fc00000000000 */
[----:B------:R-:W-:-:S00]  /*26e0*/  NOP ;  /* 0x0000000000007918 */ /* 0x000fc00000000000 */
[----:B------:R-:W-:-:S00]  /*26f0*/  NOP ;  /* 0x0000000000007918 */ /* 0x000fc00000000000 */
.L_x_228:


//--------------------- .text.cg_prefix_prepare_f32 --------------------------
	.section	.text.cg_prefix_prepare_f32,"ax",@progbits
	.align	128
        .global         cg_prefix_prepare_f32
        .type           cg_prefix_prepare_f32,@function
        .size           cg_prefix_prepare_f32,(.L_x_232 - cg_prefix_prepare_f32)
        .other          cg_prefix_prepare_f32,@"STO_CUDA_ENTRY STV_DEFAULT"
cg_prefix_prepare_f32:
.text.cg_prefix_prepare_f32:
[----:B------:R-:W-:Y:S01]  /*0000*/  LDC R1, c[0x0][0x37c] ;  /* 0x0000df00ff017b82 */ /* 0x000fe20000000800 */
[----:B------:R-:W0:Y:S07]  /*0010*/  S2R R2, SR_TID.X ;  /* 0x0000000000027919 */ /* 0x000e2e0000002100 */
[----:B------:R-:W0:Y:S08]  /*0020*/  S2UR UR4, SR_CTAID.X ;  /* 0x00000000000479c3 */ /* 0x000e300000002500 */
[----:B------:R-:W1:Y:S01]  /*0030*/  LDC R0, c[0x0][0x388] ;  /* 0x0000e200ff007b82 */ /* 0x000e620000000800 */
[----:B0-----:R-:W-:-:S04]  /*0040*/  LOP3.LUT P0, RZ, R2, UR4, RZ, 0xfc, !PT ;  /* 0x0000000402ff7c12 */ /* 0x001fc8000f80fcff */
[----:B-1----:R-:W-:-:S13]  /*0050*/  ISETP.LT.OR P0, PT, R0, 0x1, P0 ;  /* 0x000000010000780c */ /* 0x002fda0000701670 */
[----:B------:R-:W-:Y:S05]  /*0060*/  @P0 EXIT ;  /* 0x000000000000094d */ /* 0x000fea0003800000 */
[C---:B------:R-:W-:Y:S01]  /*0070*/  ISETP.GE.U32.AND P1, PT, R0.reuse, 0x8, PT ;  /* 0x000000080000780c */ /* 0x040fe20003f26070 */
[----:B------:R-:W0:Y:S01]  /*0080*/  LDCU.64 UR14, c[0x0][0x358] ;  /* 0x00006b00ff0e77ac */ /* 0x000e220008000a00 */
[----:B------:R-:W-:Y:S02]  /*0090*/  LOP3.LUT R24, R0, 0x7, RZ, 0xc0, !PT ;  /* 0x0000000700187812 */ /* 0x000fe400078ec0ff */
[----:B------:R-:W-:Y:S01]  /*00a0*/  CS2R R4, SRZ ;  /* 0x0000000000047805 */ /* 0x000fe2000001ff00 */
[----:B------:R-:W-:Y:S01]  /*00b0*/  IMAD.MOV.U32 R10, RZ, RZ, RZ ;  /* 0x000000ffff0a7224 */ /* 0x000fe200078e00ff */
[----:B------:R-:W-:Y:S01]  /*00c0*/  ISETP.NE.AND P0, PT, R24, RZ, PT ;  /* 0x000000ff1800720c */ /* 0x000fe20003f05270 */
[----:B------:R-:W-:-:S06]  /*00d0*/  IMAD.MOV.U32 R21, RZ, RZ, RZ ;  /* 0x000000ffff157224 */ /* 0x000fcc00078e00ff */
[----:B------:R-:W-:Y:S06]  /*00e0*/  @!P1 BRA `(.L_x_56) ;  /* 0x00000008000c9947 */ /* 0x000fec0003800000 */
[----:B------:R-:W1:Y:S01]  /*00f0*/  LDCU.128 UR4, c[0x0][0x390] ;  /* 0x00007200ff0477ac */ /* 0x000e620008000c00 */
[----:B------:R-:W-:Y:S01]  /*0100*/  HFMA2 R5, -RZ, RZ, 0, 0 ;  /* 0x00000000ff057431 */ /* 0x000fe200000001ff */
[----:B------:R-:W-:Y:S01]  /*0110*/  LOP3.LUT R10, R0, 0x7ffffff8, RZ, 0xc0, !PT ;  /* 0x7ffffff8000a7812 */ /* 0x000fe200078ec0ff */
[----:B------:R-:W-:Y:S01]  /*0120*/  IMAD.MOV.U32 R21, RZ, RZ, RZ ;  /* 0x000000ffff157224 */ /* 0x000fe200078e00ff */
[----:B------:R-:W2:Y:S01]  /*0130*/  LDCU.64 UR10, c[0x0][0x380] ;  /* 0x00007000ff0a77ac */ /* 0x000ea20008000a00 */
[----:B------:R-:W3:Y:S01]  /*0140*/  LDCU.64 UR12, c[0x0][0x3a0] ;  /* 0x00007400ff0c77ac */ /* 0x000ee20008000a00 */
[----:B-1----:R-:W-:Y:S02]  /*0150*/  UIADD3 UR8, UP1, UPT, UR4, 0x10, URZ ;  /* 0x0000001004087890 */ /* 0x002fe4000ff3e0ff */
[----:B------:R-:W-:Y:S02]  /*0160*/  UIADD3 UR6, UP2, UPT, UR6, 0x10, URZ ;  /* 0x0000001006067890 */ /* 0x000fe4000ff5e0ff */
[----:B--2---:R-:W-:-:S02]  /*0170*/  UIADD3 UR10, UP0, UPT, UR10, 0x10, URZ ;  /* 0x000000100a0a7890 */ /* 0x004fc4000ff1e0ff */
[----:B------:R-:W-:Y:S01]  /*0180*/  UIADD3.X UR9, UPT, UPT, URZ, UR5, URZ, UP1, !UPT ;  /* 0x00000005ff097290 */ /* 0x000fe20008ffe4ff */
[----:B------:R-:W-:Y:S01]  /*0190*/  MOV R20, UR8 ;  /* 0x0000000800147c02 */ /* 0x000fe20008000f00 */
[----:B---3--:R-:W-:Y:S01]  /*01a0*/  UIADD3 UR4, UP3, UPT, UR12, 0x10, URZ ;  /* 0x000000100c047890 */ /* 0x008fe2000ff7e0ff */
[----:B------:R-:W-:Y:S01]  /*01b0*/  IMAD.U32 R19, RZ, RZ, UR6 ;  /* 0x00000006ff137e24 */ /* 0x000fe2000f8e00ff */
[----:B------:R-:W-:Y:S01]  /*01c0*/  UIADD3.X UR7, UPT, UPT, URZ, UR7, URZ, UP2, !UPT ;  /* 0x00000007ff077290 */ /* 0x000fe200097fe4ff */
[----:B------:R-:W-:Y:S01]  /*01d0*/  IMAD.U32 R2, RZ, RZ, UR10 ;  /* 0x0000000aff027e24 */ /* 0x000fe2000f8e00ff */
[----:B------:R-:W-:Y:S01]  /*01e0*/  UIADD3.X UR11, UPT, UPT, URZ, UR11, URZ, UP0, !UPT ;  /* 0x0000000bff0b7290 */ /* 0x000fe200087fe4ff */
[----:B------:R-:W-:Y:S01]  /*01f0*/  IMAD.U32 R29, RZ, RZ, UR9 ;  /* 0x00000009ff1d7e24 */ /* 0x000fe2000f8e00ff */
[----:B------:R-:W-:Y:S01]  /*0200*/  UIADD3.X UR5, UPT, UPT, URZ, UR13, URZ, UP3, !UPT ;  /* 0x0000000dff057290 */ /* 0x000fe20009ffe4ff */
[----:B------:R-:W-:Y:S01]  /*0210*/  IMAD.U32 R18, RZ, RZ, UR4 ;  /* 0x00000004ff127e24 */ /* 0x000fe2000f8e00ff */
[----:B------:R-:W-:Y:S01]  /*0220*/  UMOV UR4, URZ ;  /* 0x000000ff00047c82 */ /* 0x000fe20008000000 */
[----:B------:R-:W-:Y:S01]  /*0230*/  IMAD.U32 R22, RZ, RZ, UR7 ;  /* 0x00000007ff167e24 */ /* 0x000fe2000f8e00ff */
[----:B------:R-:W-:-:S02]  /*0240*/  MOV R3, UR11 ;  /* 0x0000000b00037c02 */ /* 0x000fc40008000f00 */
[----:B------:R-:W-:-:S07]  /*0250*/  MOV R27, UR5 ;  /* 0x00000005001b7c02 */ /* 0x000fce0008000f00 */
.L_x_57:
[----:B01----:R-:W2:Y:S04]  /*0260*/  LDG.E.CONSTANT R6, desc[UR14][R2.64+-0x10] ;  /* 0xfffff00e02067981 */ /* 0x003ea8000c1e9900 */
[----:B------:R-:W3:Y:S04]  /*0270*/  LDG.E.CONSTANT R12, desc[UR14][R2.64+-0xc] ;  /* 0xfffff40e020c7981 */ /* 0x000ee8000c1e9900 */
[----:B------:R-:W4:Y:S04]  /*0280*/  LDG.E.CONSTANT R17, desc[UR14][R2.64+-0x8] ;  /* 0xfffff80e02117981 */ /* 0x000f28000c1e9900 */
[----:B------:R-:W5:Y:S04]  /*0290*/  LDG.E.CONSTANT R16, desc[UR14][R2.64+-0x4] ;  /* 0xfffffc0e02107981 */ /* 0x000f68000c1e9900 */
[----:B------:R-:W5:Y:S04]  /*02a0*/  LDG.E.CONSTANT R15, desc[UR14][R2.64] ;  /* 0x0000000e020f7981 */ /* 0x000f68000c1e9900 */
[----:B------:R-:W5:Y:S04]  /*02b0*/  LDG.E.CONSTANT R14, desc[UR14][R2.64+0x4] ;  /* 0x0000040e020e7981 */ /* 0x000f68000c1e9900 */
[----:B------:R-:W5:Y:S04]  /*02c0*/  LDG.E.CONSTANT R13, desc[UR14][R2.64+0x8] ;  /* 0x0000080e020d7981 */ /* 0x000f68000c1e9900 */
[----:B------:R-:W5:Y:S01]  /*02d0*/  LDG.E.CONSTANT R11, desc[UR14][R2.64+0xc] ;  /* 0x00000c0e020b7981 */ /* 0x000f62000c1e9900 */
[----:B------:R-:W-:Y:S01]  /*02e0*/  IMAD.MOV.U32 R23, RZ, RZ, R5 ;  /* 0x000000ffff177224 */ /* 0x000fe200078e0005 */
[----:B------:R-:W-:Y:S01]  /*02f0*/  I2FP.F32.U32 R5, UR4 ;  /* 0x0000000400057c45 */ /* 0x000fe20008201000 */
[----:B------:R-:W-:Y:S01]  /*0300*/  UIADD3 UR5, UPT, UPT, UR4, 0x1, URZ ;  /* 0x0000000104057890 */ /* 0x000fe2000fffe0ff */
[----:B------:R-:W-:Y:S01]  /*0310*/  MOV R25, R4 ;  /* 0x0000000400197202 */ /* 0x000fe20000000f00 */
[----:B------:R-:W-:Y:S01]  /*0320*/  VIADD R26, R21, 0x1 ;  /* 0x00000001151a7836 */ /* 0x000fe20000000000 */
[----:B------:R-:W-:Y:S01]  /*0330*/  MOV R7, R22 ;  /* 0x0000001600077202 */ /* 0x000fe20000000f00 */
[----:B------:R-:W-:Y:S01]  /*0340*/  IMAD.MOV.U32 R4, RZ, RZ, R20 ;  /* 0x000000ffff047224 */ /* 0x000fe200078e0014 */
[----:B------:R-:W-:Y:S01]  /*0350*/  UIADD3 UR6, UPT, UPT, UR4, 0x2, URZ ;  /* 0x0000000204067890 */ /* 0x000fe2000fffe0ff */
[----:B------:R-:W-:Y:S01]  /*0360*/  IMAD.MOV.U32 R8, RZ, RZ, R18 ;  /* 0x000000ffff087224 */ /* 0x000fe200078e0012 */
[----:B------:R-:W-:Y:S01]  /*0370*/  I2FP.F32.U32 R18, UR5 ;  /* 0x0000000500127c45 */ /* 0x000fe20008201000 */
[----:B------:R-:W-:Y:S01]  /*0380*/  UIADD3 UR5, UPT, UPT, UR4, 0x3, URZ ;  /* 0x0000000304057890 */ /* 0x000fe2000fffe0ff */
[----:B------:R-:W-:-:S02]  /*0390*/  MOV R9, R27 ;  /* 0x0000001b00097202 */ /* 0x000fc40000000f00 */
[----:B------:R-:W-:Y:S02]  /*03a0*/  IADD3 R20, P3, PT, R4, 0x20, RZ ;  /* 0x0000002004147810 */ /* 0x000fe40007f7e0ff */
[----:B--2---:R-:W-:Y:S02]  /*03b0*/  FSETP.NE.AND P1, PT, |R6|, +INF , PT ;  /* 0x7f8000000600780b */ /* 0x004fe40003f25200 */
[----:B---3--:R-:W-:-:S11]  /*03c0*/  FSETP.NE.AND P2, PT, |R12|, +INF , PT ;  /* 0x7f8000000c00780b */ /* 0x008fd60003f45200 */
[C---:B------:R-:W-:Y:S01]  /*03d0*/  @P1 FFMA R23, R6.reuse, R5, R23 ;  /* 0x0000000506171223 */ /* 0x040fe20000000017 */
[----:B------:R-:W-:Y:S01]  /*03e0*/  @P1 FADD R25, R6, R25 ;  /* 0x0000001906191221 */ /* 0x000fe20000000000 */
[----:B------:R-:W-:Y:S01]  /*03f0*/  @P1 IADD3 R26, PT, PT, R21, RZ, RZ ;  /* 0x000000ff151a1210 */ /* 0x000fe20007ffe0ff */
[----:B------:R-:W-:Y:S01]  /*0400*/  IMAD.MOV.U32 R6, RZ, RZ, R19 ;  /* 0x000000ffff067224 */ /* 0x000fe200078e0013 */
[----:B------:R-:W-:Y:S02]  /*0410*/  MOV R5, R29 ;  /* 0x0000001d00057202 */ /* 0x000fe40000000f00 */
[----:B----4-:R-:W-:Y:S01]  /*0420*/  FSETP.NE.AND P1, PT, |R17|, +INF , PT ;  /* 0x7f8000001100780b */ /* 0x010fe20003f25200 */
[C---:B------:R-:W-:Y:S01]  /*0430*/  VIADD R19, R26.reuse, 0x1 ;  /* 0x000000011a137836 */ /* 0x040fe20000000000 */
[----:B------:R-:W-:Y:S01]  /*0440*/  @P2 IADD3 R19, PT, PT, R26, RZ, RZ ;  /* 0x000000ff1a132210 */ /* 0x000fe20007ffe0ff */
[----:B------:R0:W-:Y:S01]  /*0450*/  STG.E desc[UR14][R4.64+-0x10], R25 ;  /* 0xfffff01904007986 */ /* 0x0001e2000c10190e */
[----:B------:R-:W-:-:S03]  /*0460*/  IADD3.X R29, PT, PT, RZ, R5, RZ, P3, !PT ;  /* 0x00000005ff1d7210 */ /* 0x000fc60001ffe4ff */
[----:B------:R1:W-:Y:S01]  /*0470*/  STG.E desc[UR14][R6.64+-0x10], R23 ;  /* 0xfffff01706007986 */ /* 0x0003e2000c10190e */
[----:B------:R-:W-:-:S03]  /*0480*/  VIADD R21, R19, 0x1 ;  /* 0x0000000113157836 */ /* 0x000fc60000000000 */
[----:B------:R-:W-:Y:S02]  /*0490*/  STG.E desc[UR14][R8.64+-0x10], R26 ;  /* 0xfffff01a08007986 */ /* 0x000fe4000c10190e */
[----:B------:R-:W-:Y:S01]  /*04a0*/  @P1 IADD3 R21, PT, PT, R19, RZ, RZ ;  /* 0x000000ff13151210 */ /* 0x000fe20007ffe0ff */
[----:B0-----:R-:W-:Y:S01]  /*04b0*/  @P2 FADD R25, R25, R12 ;  /* 0x0000000c19192221 */ /* 0x001fe20000000000 */
[----:B-1----:R-:W-:Y:S01]  /*04c0*/  @P2 FFMA R23, R12, R18, R23 ;  /* 0x000000120c172223 */ /* 0x002fe20000000017 */
[----:B-----5:R-:W-:-:S03]  /*04d0*/  FSETP.NE.AND P2, PT, |R16|, +INF , PT ;  /* 0x7f8000001000780b */ /* 0x020fc60003f45200 */
[----:B------:R0:W-:Y:S01]  /*04e0*/  STG.E desc[UR14][R4.64+-0xc], R25 ;  /* 0xfffff41904007986 */ /* 0x0001e2000c10190e */
[----:B------:R-:W-:Y:S01]  /*04f0*/  I2FP.F32.U32 R12, UR6 ;  /* 0x00000006000c7c45 */ /* 0x000fe20008201000 */
[----:B------:R-:W-:Y:S01]  /*0500*/  UIADD3 UR6, UPT, UPT, UR4, 0x4, URZ ;  /* 0x0000000404067890 */ /* 0x000fe2000fffe0ff */
[----:B------:R-:W-:Y:S01]  /*0510*/  IADD3 R18, P5, PT, R8, 0x20, RZ ;  /* 0x0000002008127810 */ /* 0x000fe20007fbe0ff */
[----:B------:R1:W-:Y:S03]  /*0520*/  STG.E desc[UR14][R6.64+-0xc], R23 ;  /* 0xfffff41706007986 */ /* 0x0003e6000c10190e */
[----:B------:R-:W-:Y:S01]  /*0530*/  IADD3.X R27, PT, PT, RZ, R9, RZ, P5, !PT ;  /* 0x00000009ff1b7210 */ /* 0x000fe20002ffe4ff */
[----:B------:R2:W-:Y:S01]  /*0540*/  STG.E desc[UR14][R8.64+-0xc], R19 ;  /* 0xfffff41308007986 */ /* 0x0005e2000c10190e */
[----:B0-----:R-:W-:Y:S01]  /*0550*/  @P1 FADD R25, R25, R17 ;  /* 0x0000001119191221 */ /* 0x001fe20000000000 */
[----:B-1----:R-:W-:Y:S01]  /*0560*/  @P1 FFMA R23, R17, R12, R23 ;  /* 0x0000000c11171223 */ /* 0x002fe20000000017 */
[----:B------:R-:W-:-:S03]  /*0570*/  FSETP.NE.AND P1, PT, |R15|, +INF , PT ;  /* 0x7f8000000f00780b */ /* 0x000fc60003f25200 */
[----:B------:R0:W-:Y:S01]  /*0580*/  STG.E desc[UR14][R4.64+-0x8], R25 ;  /* 0xfffff81904007986 */ /* 0x0001e2000c10190e */
[----:B------:R-:W-:Y:S01]  /*0590*/  I2FP.F32.U32 R12, UR5 ;  /* 0x00000005000c7c45 */ /* 0x000fe20008201000 */
[C---:B------:R-:W-:Y:S01]  /*05a0*/  VIADD R17, R21.reuse, 0x1 ;  /* 0x0000000115117836 */ /* 0x040fe20000000000 */
[----:B------:R-:W-:Y:S01]  /*05b0*/  @P2 IADD3 R17, PT, PT, R21, RZ, RZ ;  /* 0x000000ff15112210 */ /* 0x000fe20007ffe0ff */
[----:B------:R1:W-:Y:S01]  /*05c0*/  STG.E desc[UR14][R6.64+-0x8], R23 ;  /* 0xfffff81706007986 */ /* 0x0003e2000c10190e */
[----:B------:R-:W-:-:S03]  /*05d0*/  UIADD3 UR5, UPT, UPT, UR4, 0x5, URZ ;  /* 0x0000000504057890 */ /* 0x000fc6000fffe0ff */
[----:B------:R-:W-:Y:S01]  /*05e0*/  STG.E desc[UR14][R8.64+-0x8], R21 ;  /* 0xfffff81508007986 */ /* 0x000fe2000c10190e */
[----:B--2---:R-:W-:Y:S02]  /*05f0*/  VIADD R19, R17, 0x1 ;  /* 0x0000000111137836 */ /* 0x004fe40000000000 */
[----:B0-----:R-:W-:Y:S01]  /*0600*/  @P2 FADD R25, R25, R16 ;  /* 0x0000001019192221 */ /* 0x001fe20000000000 */
[----:B------:R-:W-:Y:S01]  /*0610*/  @P1 IADD3 R19, PT, PT, R17, RZ, RZ ;  /* 0x000000ff11131210 */ /* 0x000fe20007ffe0ff */
[----:B-1----:R-:W-:Y:S01]  /*0620*/  @P2 FFMA R23, R16, R12, R23 ;  /* 0x0000000c10172223 */ /* 0x002fe20000000017 */
[----:B------:R-:W-:Y:S02]  /*0630*/  FSETP.NE.AND P2, PT, |R14|, +INF , PT ;  /* 0x7f8000000e00780b */ /* 0x000fe40003f45200 */
[----:B------:R0:W-:Y:S01]  /*0640*/  STG.E desc[UR14][R4.64+-0x4], R25 ;  /* 0xfffffc1904007986 */ /* 0x0001e2000c10190e */
[----:B------:R-:W-:Y:S01]  /*0650*/  I2FP.F32.U32 R12, UR6 ;  /* 0x00000006000c7c45 */ /* 0x000fe20008201000 */
[----:B------:R-:W-:-:S02]  /*0660*/  UIADD3 UR6, UPT, UPT, UR4, 0x7, URZ ;  /* 0x0000000704067890 */ /* 0x000fc4000fffe0ff */
[----:B------:R1:W-:Y:S04]  /*0670*/  STG.E desc[UR14][R6.64+-0x4], R23 ;  /* 0xfffffc1706007986 */ /* 0x0003e8000c10190e */
[----:B------:R2:W-:Y:S01]  /*0680*/  STG.E desc[UR14][R8.64+-0x4], R17 ;  /* 0xfffffc1108007986 */ /* 0x0005e2000c10190e */
[----:B0-----:R-:W-:Y:S01]  /*0690*/  @P1 FADD R25, R25, R15 ;  /* 0x0000000f19191221 */ /* 0x001fe20000000000 */
[----:B-1----:R-:W-:Y:S01]  /*06a0*/  @P1 FFMA R23, R15, R12, R23 ;  /* 0x0000000c0f171223 */ /* 0x002fe20000000017 */
[----:B------:R-:W-:Y:S01]  /*06b0*/  I2FP.F32.U32 R12, UR5 ;  /* 0x00000005000c7c45 */ /* 0x000fe20008201000 */
[----:B------:R-:W-:Y:S01]  /*06c0*/  UIADD3 UR5, UPT, UPT, UR4, 0x6, URZ ;  /* 0x0000000604057890 */ /* 0x000fe2000fffe0ff */
[----:B------:R-:W-:Y:S01]  /*06d0*/  FSETP.NE.AND P1, PT, |R13|, +INF , PT ;  /* 0x7f8000000d00780b */ /* 0x000fe20003f25200 */
[----:B------:R0:W-:Y:S01]  /*06e0*/  STG.E desc[UR14][R4.64], R25 ;  /* 0x0000001904007986 */ /* 0x0001e2000c10190e */
[C---:B------:R-:W-:Y:S01]  /*06f0*/  VIADD R15, R19.reuse, 0x1 ;  /* 0x00000001130f7836 */ /* 0x040fe20000000000 */
[----:B------:R-:W-:Y:S01]  /*0700*/  @P2 IADD3 R15, PT, PT, R19, RZ, RZ ;  /* 0x000000ff130f2210 */ /* 0x000fe20007ffe0ff */
[----:B------:R-:W-:Y:S01]  /*0710*/  UIADD3 UR4, UPT, UPT, UR4, 0x8, URZ ;  /* 0x0000000804047890 */ /* 0x000fe2000fffe0ff */
[----:B------:R1:W-:Y:S03]  /*0720*/  STG.E desc[UR14][R6.64], R23 ;  /* 0x0000001706007986 */ /* 0x0003e6000c10190e */
[----:B--2---:R-:W-:Y:S01]  /*0730*/  VIADD R17, R15, 0x1 ;  /* 0x000000010f117836 */ /* 0x004fe20000000000 */
[----:B------:R2:W-:Y:S01]  /*0740*/  STG.E desc[UR14][R8.64], R19 ;  /* 0x0000001308007986 */ /* 0x0005e2000c10190e */
[----:B0-----:R-:W-:-:S03]  /*0750*/  @P2 FADD R25, R25, R14 ;  /* 0x0000000e19192221 */ /* 0x001fc60000000000 */
[----:B------:R-:W-:Y:S01]  /*0760*/  @P1 IADD3 R17, PT, PT, R15, RZ, RZ ;  /* 0x000000ff0f111210 */ /* 0x000fe20007ffe0ff */
[----:B-1----:R-:W-:Y:S01]  /*0770*/  @P2 FFMA R23, R14, R12, R23 ;  /* 0x0000000c0e172223 */ /* 0x002fe20000000017 */
[----:B------:R-:W-:Y:S01]  /*0780*/  FSETP.NE.AND P2, PT, |R11|, +INF , PT ;  /* 0x7f8000000b00780b */ /* 0x000fe20003f45200 */
[----:B------:R0:W-:Y:S01]  /*0790*/  STG.E desc[UR14][R4.64+0x4], R25 ;  /* 0x0000041904007986 */ /* 0x0001e2000c10190e */
[----:B------:R-:W-:Y:S01]  /*07a0*/  I2FP.F32.U32 R12, UR5 ;  /* 0x00000005000c7c45 */ /* 0x000fe20008201000 */
[----:B------:R-:W-:Y:S01]  /*07b0*/  VIADD R21, R17, 0x1 ;  /* 0x0000000111157836 */ /* 0x000fe20000000000 */
[----:B--2---:R-:W-:Y:S01]  /*07c0*/  IADD3 R19, P4, PT, R6, 0x20, RZ ;  /* 0x0000002006137810 */ /* 0x004fe20007f9e0ff */
[----:B------:R1:W-:Y:S04]  /*07d0*/  STG.E desc[UR14][R6.64+0x4], R23 ;  /* 0x0000041706007986 */ /* 0x0003e8000c10190e */
[----:B------:R-:W-:Y:S01]  /*07e0*/  STG.E desc[UR14][R8.64+0x4], R15 ;  /* 0x0000040f08007986 */ /* 0x000fe2000c10190e */
[----:B------:R-:W-:-:S02]  /*07f0*/  IMAD.X R22, RZ, RZ, R7, P4 ;  /* 0x000000ffff167224 */ /* 0x000fc400020e0607 */
[----:B0-----:R-:W-:Y:S01]  /*0800*/  @P1 FADD R25, R25, R13 ;  /* 0x0000000d19191221 */ /* 0x001fe20000000000 */
[----:B------:R-:W-:Y:S01]  /*0810*/  @P2 IADD3 R21, PT, PT, R17, RZ, RZ ;  /* 0x000000ff11152210 */ /* 0x000fe20007ffe0ff */
[----:B-1----:R-:W-:Y:S01]  /*0820*/  @P1 FFMA R23, R13, R12, R23 ;  /* 0x0000000c0d171223 */ /* 0x002fe20000000017 */
[----:B------:R-:W-:Y:S02]  /*0830*/  ISETP.NE.AND P1, PT, R10, UR4, PT ;  /* 0x000000040a007c0c */ /* 0x000fe4000bf25270 */
[----:B------:R0:W-:Y:S01]  /*0840*/  STG.E desc[UR14][R4.64+0x8], R25 ;  /* 0x0000081904007986 */ /* 0x0001e2000c10190e */
[----:B------:R-:W-:-:S03]  /*0850*/  I2FP.F32.U32 R12, UR6 ;  /* 0x00000006000c7c45 */ /* 0x000fc60008201000 */
[----:B------:R1:W-:Y:S04]  /*0860*/  STG.E desc[UR14][R6.64+0x8], R23 ;  /* 0x0000081706007986 */ /* 0x0003e8000c10190e */
[----:B------:R-:W-:Y:S01]  /*0870*/  STG.E desc[UR14][R8.64+0x8], R17 ;  /* 0x0000081108007986 */ /* 0x000fe2000c10190e */
[----:B0-----:R-:W-:Y:S01]  /*0880*/  @P2 FADD R25, R25, R11 ;  /* 0x0000000b19192221 */ /* 0x001fe20000000000 */
[----:B-1----:R-:W-:-:S04]  /*0890*/  @P2 FFMA R23, R11, R12, R23 ;  /* 0x0000000c0b172223 */ /* 0x002fc80000000017 */
[----:B------:R0:W-:Y:S01]  /*08a0*/  STG.E desc[UR14][R4.64+0xc], R25 ;  /* 0x00000c1904007986 */ /* 0x0001e2000c10190e */
[----:B------:R-:W-:-:S03]  /*08b0*/  IADD3 R2, P2, PT, R2, 0x20, RZ ;  /* 0x0000002002027810 */ /* 0x000fc60007f5e0ff */
[----:B------:R1:W-:Y:S02]  /*08c0*/  STG.E desc[UR14][R6.64+0xc], R23 ;  /* 0x00000c1706007986 */ /* 0x0003e4000c10190e */
[----:B------:R-:W-:Y:S02]  /*08d0*/  IMAD.X R3, RZ, RZ, R3, P2 ;  /* 0x000000ffff037224 */ /* 0x000fe400010e0603 */
[----:B------:R1:W-:Y:S01]  /*08e0*/  STG.E desc[UR14][R8.64+0xc], R21 ;  /* 0x00000c1508007986 */ /* 0x0003e2000c10190e */
[----:B0-----:R-:W-:Y:S01]  /*08f0*/  IMAD.MOV.U32 R4, RZ, RZ, R25 ;  /* 0x000000ffff047224 */ /* 0x001fe200078e0019 */
[----:B------:R-:W-:Y:S01]  /*0900*/  MOV R5, R23 ;  /* 0x0000001700057202 */ /* 0x000fe20000000f00 */
[----:B------:R-:W-:Y:S06]  /*0910*/  @P1 BRA `(.L_x_57) ;  /* 0xfffffff800501947 */ /* 0x000fec000383ffff */
.L_x_56:
[----:B0-----:R-:W-:Y:S05]  /*0920*/  @!P0 EXIT ;  /* 0x000000000000894d */ /* 0x001fea0003800000 */
[----:B------:R-:W-:Y:S02]  /*0930*/  ISETP.GE.U32.AND P0, PT, R24, 0x4, PT ;  /* 0x000000041800780c */ /* 0x000fe40003f06070 */
[----:B------:R-:W-:-:S04]  /*0940*/  LOP3.LUT R19, R0, 0x3, RZ, 0xc0, !PT ;  /* 0x0000000300137812 */ /* 0x000fc800078ec0ff */
[----:B------:R-:W-:-:S07]  /*0950*/  ISETP.NE.AND P2, PT, R19, RZ, PT ;  /* 0x000000ff1300720c */ /* 0x000fce0003f45270 */
[----:B------:R-:W-:Y:S06]  /*0960*/  @!P0 BRA `(.L_x_58) ;  /* 0x0000000000d08947 */ /* 0x000fec0003800000 */
[----:B------:R-:W0:Y:S08]  /*0970*/  LDC.64 R16, c[0x0][0x380] ;  /* 0x0000e000ff107b82 */ /* 0x000e300000000a00 */
[----:B-1----:R-:W1:Y:S08]  /*0980*/  LDC.64 R8, c[0x0][0x390] ;  /* 0x0000e400ff087b82 */ /* 0x002e700000000a00 */
[----:B------:R-:W2:Y:S01]  /*0990*/  LDC.64 R6, c[0x0][0x398] ;  /* 0x0000e600ff067b82 */ /* 0x000ea20000000a00 */
[----:B0-----:R-:W-:-:S07]  /*09a0*/  IMAD.WIDE.U32 R16, R10, 0x4, R16 ;  /* 0x000000040a107825 */ /* 0x001fce00078e0010 */
[----:B------:R-:W0:Y:S01]  /*09b0*/  LDC.64 R2, c[0x0][0x3a0] ;  /* 0x0000e800ff027b82 */ /* 0x000e220000000a00 */
[----:B------:R-:W3:Y:S04]  /*09c0*/  LDG.E.CONSTANT R18, desc[UR14][R16.64] ;  /* 0x0000000e10127981 */ /* 0x000ee8000c1e9900 */
[----:B------:R-:W4:Y:S04]  /*09d0*/  LDG.E.CONSTANT R20, desc[UR14][R16.64+0x4] ;  /* 0x0000040e10147981 */ /* 0x000f28000c1e9900 */
[----:B------:R-:W5:Y:S04]  /*09e0*/  LDG.E.CONSTANT R12, desc[UR14][R16.64+0x8] ;  /* 0x0000080e100c7981 */ /* 0x000f68000c1e9900 */
[----:B------:R2:W5:Y:S01]  /*09f0*/  LDG.E.CONSTANT R14, desc[UR14][R16.64+0xc] ;  /* 0x00000c0e100e7981 */ /* 0x000562000c1e9900 */
[----:B------:R-:W-:Y:S01]  /*0a00*/  I2FP.F32.U32 R11, R10 ;  /* 0x0000000a000b7245 */ /* 0x000fe20000201000 */
[C---:B-1----:R-:W-:Y:S01]  /*0a10*/  IMAD.WIDE.U32 R8, R10.reuse, 0x4, R8 ;  /* 0x000000040a087825 */ /* 0x042fe200078e0008 */
[----:B------:R-:W-:-:S03]  /*0a20*/  IADD3 R15, PT, PT, R10, 0x1, RZ ;  /* 0x000000010a0f7810 */ /* 0x000fc60007ffe0ff */
[----:B------:R-:W-:Y:S01]  /*0a30*/  VIADD R13, R21, 0x1 ;  /* 0x00000001150d7836 */ /* 0x000fe20000000000 */
[----:B------:R-:W-:Y:S01]  /*0a40*/  I2FP.F32.U32 R15, R15 ;  /* 0x0000000f000f7245 */ /* 0x000fe20000201000 */
[C---:B--2---:R-:W-:Y:S01]  /*0a50*/  IMAD.WIDE.U32 R6, R10.reuse, 0x4, R6 ;  /* 0x000000040a067825 */ /* 0x044fe200078e0006 */
[----:B------:R-:W-:-:S03]  /*0a60*/  IADD3 R16, PT, PT, R10, 0x3, RZ ;  /* 0x000000030a107810 */ /* 0x000fc60007ffe0ff */
[----:B0-----:R-:W-:Y:S01]  /*0a70*/  IMAD.WIDE.U32 R2, R10, 0x4, R2 ;  /* 0x000000040a027825 */ /* 0x001fe200078e0002 */
[----:B------:R-:W-:Y:S02]  /*0a80*/  I2FP.F32.U32 R16, R16 ;  /* 0x0000001000107245 */ /* 0x000fe40000201000 */
[----:B---3--:R-:W-:Y:S02]  /*0a90*/  FSETP.NE.AND P0, PT, |R18|, +INF , PT ;  /* 0x7f8000001200780b */ /* 0x008fe40003f05200 */
[----:B----4-:R-:W-:-:S11]  /*0aa0*/  FSETP.NE.AND P1, PT, |R20|, +INF , PT ;  /* 0x7f8000001400780b */ /* 0x010fd60003f25200 */
[----:B------:R-:W-:Y:S01]  /*0ab0*/  @P0 FADD R4, R4, R18 ;  /* 0x0000001204040221 */ /* 0x000fe20000000000 */
[----:B------:R-:W-:Y:S01]  /*0ac0*/  @P0 FFMA R5, R18, R11, R5 ;  /* 0x0000000b12050223 */ /* 0x000fe20000000005 */
[----:B------:R-:W-:Y:S01]  /*0ad0*/  @P0 IMAD.MOV R13, RZ, RZ, R21 ;  /* 0x000000ffff0d0224 */ /* 0x000fe200078e0215 */
[----:B-----5:R-:W-:Y:S02]  /*0ae0*/  FSETP.NE.AND P0, PT, |R12|, +INF , PT ;  /* 0x7f8000000c00780b */ /* 0x020fe40003f05200 */
[----:B------:R0:W-:Y:S02]  /*0af0*/  STG.E desc[UR14][R8.64], R4 ;  /* 0x0000000408007986 */ /* 0x0001e4000c10190e */
[----:B------:R-:W-:Y:S01]  /*0b00*/  IADD3 R11, PT, PT, R13, 0x1, RZ ;  /* 0x000000010d0b7810 */ /* 0x000fe20007ffe0ff */
[----:B------:R-:W-:Y:S01]  /*0b10*/  @P1 IMAD.MOV R11, RZ, RZ, R13 ;  /* 0x000000ffff0b1224 */ /* 0x000fe200078e020d */
[----:B------:R1:W-:Y:S03]  /*0b20*/  STG.E desc[UR14][R6.64], R5 ;  /* 0x0000000506007986 */ /* 0x0003e6000c10190e */
[----:B------:R-:W-:Y:S01]  /*0b30*/  VIADD R17, R11, 0x1 ;  /* 0x000000010b117836 */ /* 0x000fe20000000000 */
[----:B------:R-:W-:Y:S03]  /*0b40*/  STG.E desc[UR14][R2.64], R13 ;  /* 0x0000000d02007986 */ /* 0x000fe6000c10190e */
[----:B------:R-:W-:-:S02]  /*0b50*/  @P0 IMAD.MOV R17, RZ, RZ, R11 ;  /* 0x000000ffff110224 */ /* 0x000fc400078e020b */
[----:B0-----:R-:W-:Y:S01]  /*0b60*/  @P1 FADD R4, R4, R20 ;  /* 0x0000001404041221 */ /* 0x001fe20000000000 */
[----:B-1----:R-:W-:Y:S01]  /*0b70*/  @P1 FFMA R5, R20, R15, R5 ;  /* 0x0000000f14051223 */ /* 0x002fe20000000005 */
[----:B------:R-:W-:-:S03]  /*0b80*/  IADD3 R15, PT, PT, R10, 0x2, RZ ;  /* 0x000000020a0f7810 */ /* 0x000fc60007ffe0ff */
[----:B------:R0:W-:Y:S01]  /*0b90*/  STG.E desc[UR14][R8.64+0x4], R4 ;  /* 0x0000040408007986 */ /* 0x0001e2000c10190e */
[----:B------:R-:W-:Y:S02]  /*0ba0*/  FSETP.NE.AND P1, PT, |R14|, +INF , PT ;  /* 0x7f8000000e00780b */ /* 0x000fe40003f25200 */
[----:B------:R-:W-:Y:S01]  /*0bb0*/  I2FP.F32.U32 R15, R15 ;  /* 0x0000000f000f7245 */ /* 0x000fe20000201000 */
[----:B------:R1:W-:Y:S01]  /*0bc0*/  STG.E desc[UR14][R6.64+0x4], R5 ;  /* 0x0000040506007986 */ /* 0x0003e2000c10190e */
[----:B------:R-:W-:Y:S02]  /*0bd0*/  IADD3 R21, PT, PT, R17, 0x1, RZ ;  /* 0x0000000111157810 */ /* 0x000fe40007ffe0ff */
[----:B------:R-:W-:Y:S01]  /*0be0*/  IADD3 R10, PT, PT, R10, 0x4, RZ ;  /* 0x000000040a0a7810 */ /* 0x000fe20007ffe0ff */
[----:B------:R-:W-:Y:S01]  /*0bf0*/  STG.E desc[UR14][R2.64+0x4], R11 ;  /* 0x0000040b02007986 */ /* 0x000fe2000c10190e */
[----:B0-----:R-:W-:-:S05]  /*0c00*/  @P0 FADD R4, R4, R12 ;  /* 0x0000000c04040221 */ /* 0x001fca0000000000 */
[----:B------:R-:W-:Y:S02]  /*0c10*/  @P1 IMAD.MOV R21, RZ, RZ, R17 ;  /* 0x000000ffff151224 */ /* 0x000fe400078e0211 */
[----:B-1----:R-:W-:Y:S01]  /*0c20*/  @P0 FFMA R5, R12, R15, R5 ;  /* 0x0000000f0c050223 */ /* 0x002fe20000000005 */
[----:B------:R0:W-:Y:S04]  /*0c30*/  STG.E desc[UR14][R8.64+0x8], R4 ;  /* 0x0000080408007986 */ /* 0x0001e8000c10190e */
[----:B------:R1:W-:Y:S04]  /*0c40*/  STG.E desc[UR14][R6.64+0x8], R5 ;  /* 0x0000080506007986 */ /* 0x0003e8000c10190e */
[----:B------:R2:W-:Y:S01]  /*0c50*/  STG.E desc[UR14][R2.64+0x8], R17 ;  /* 0x0000081102007986 */ /* 0x0005e2000c10190e */
[----:B0-----:R-:W-:Y:S01]  /*0c60*/  @P1 FADD R4, R4, R14 ;  /* 0x0000000e04041221 */ /* 0x001fe20000000000 */
[----:B-1----:R-:W-:-:S04]  /*0c70*/  @P1 FFMA R5, R14, R16, R5 ;  /* 0x000000100e051223 */ /* 0x002fc80000000005 */
[----:B------:R2:W-:Y:S04]  /*0c80*/  STG.E desc[UR14][R8.64+0xc], R4 ;  /* 0x00000c0408007986 */ /* 0x0005e8000c10190e */
[----:B------:R2:W-:Y:S04]  /*0c90*/  STG.E desc[UR14][R6.64+0xc], R5 ;  /* 0x00000c0506007986 */ /* 0x0005e8000c10190e */
[----:B------:R2:W-:Y:S02]  /*0ca0*/  STG.E desc[UR14][R2.64+0xc], R21 ;  /* 0x00000c1502007986 */ /* 0x0005e4000c10190e */
.L_x_58:
[----:B------:R-:W-:Y:S05]  /*0cb0*/  @!P2 EXIT ;  /* 0x000000000000a94d */ /* 0x000fea0003800000 */
[----:B------:R-:W-:Y:S02]  /*0cc0*/  ISETP.NE.AND P0, PT, R19, 0x1, PT ;  /* 0x000000011300780c */ /* 0x000fe40003f05270 */
[----:B------:R-:W-:-:S04]  /*0cd0*/  LOP3.LUT R0, R0, 0x1, RZ, 0xc0, !PT ;  /* 0x0000000100007812 */ /* 0x000fc800078ec0ff */
[----:B------:R-:W-:-:S07]  /*0ce0*/  ISETP.NE.U32.AND P1, PT, R0, 0x1, PT ;  /* 0x000000010000780c */ /* 0x000fce0003f25070 */
[----:B------:R-:W-:Y:S06]  /*0cf0*/  @!P0 BRA `(.L_x_59) ;  /* 0x0000000000788947 */ /* 0x000fec0003800000 */
[----:B--2---:R-:W0:Y:S08]  /*0d00*/  LDC.64 R2, c[0x0][0x380] ;  /* 0x0000e000ff027b82 */ /* 0x004e300000000a00 */
[----:B-1----:R-:W1:Y:S08]  /*0d10*/  LDC.64 R8, c[0x0][0x390] ;  /* 0x0000e400ff087b82 */ /* 0x002e700000000a00 */
[----:B------:R-:W2:Y:S01]  /*0d20*/  LDC.64 R12, c[0x0][0x398] ;  /* 0x0000e600ff0c7b82 */ /* 0x000ea20000000a00 */
[----:B0-----:R-:W-:-:S07]  /*0d30*/  IMAD.WIDE.U32 R6, R10, 0x4, R2 ;  /* 0x000000040a067825 */ /* 0x001fce00078e0002 */
[----:B------:R-:W0:Y:S01]  /*0d40*/  LDC.64 R2, c[0x0][0x3a0] ;  /* 0x0000e800ff027b82 */ /* 0x000e220000000a00 */
[----:B------:R-:W3:Y:S04]  /*0d50*/  LDG.E.CONSTANT R0, desc[UR14][R6.64] ;  /* 0x0000000e06007981 */ /* 0x000ee8000c1e9900 */
[----:B------:R-:W4:Y:S01]  /*0d60*/  LDG.E.CONSTANT R16, desc[UR14][R6.64+0x4] ;  /* 0x0000040e06107981 */ /* 0x000f22000c1e9900 */
[----:B------:R-:W-:Y:S01]  /*0d70*/  I2FP.F32.U32 R14, R10 ;  /* 0x0000000a000e7245 */ /* 0x000fe20000201000 */
[----:B-1----:R-:W-:-:S04]  /*0d80*/  IMAD.WIDE.U32 R8, R10, 0x4, R8 ;  /* 0x000000040a087825 */ /* 0x002fc800078e0008 */
[----:B------:R-:W-:Y:S02]  /*0d90*/  VIADD R11, R21, 0x1 ;  /* 0x00000001150b7836 */ /* 0x000fe40000000000 */
[----:B--2---:R-:W-:-:S04]  /*0da0*/  IMAD.WIDE.U32 R12, R10, 0x4, R12 ;  /* 0x000000040a0c7825 */ /* 0x004fc800078e000c */
[----:B0-----:R-:W-:Y:S01]  /*0db0*/  IMAD.WIDE.U32 R2, R10, 0x4, R2 ;  /* 0x000000040a027825 */ /* 0x001fe200078e0002 */
[----:B---3--:R-:W-:Y:S02]  /*0dc0*/  FSETP.NE.AND P0, PT, |R0|, +INF , PT ;  /* 0x7f8000000000780b */ /* 0x008fe40003f05200 */
[----:B----4-:R-:W-:-:S11]  /*0dd0*/  FSETP.NE.AND P2, PT, |R16|, +INF , PT ;  /* 0x7f8000001000780b */ /* 0x010fd60003f45200 */
[----:B------:R-:W-:Y:S01]  /*0de0*/  @P0 FFMA R5, R0, R14, R5 ;  /* 0x0000000e00050223 */ /* 0x000fe20000000005 */
[----:B------:R-:W-:Y:S01]  /*0df0*/  IADD3 R14, PT, PT, R10, 0x1, RZ ;  /* 0x000000010a0e7810 */ /* 0x000fe20007ffe0ff */
[----:B------:R-:W-:Y:S01]  /*0e00*/  @P0 FADD R4, R4, R0 ;  /* 0x0000000004040221 */ /* 0x000fe20000000000 */
[----:B------:R-:W-:Y:S01]  /*0e10*/  @P0 IMAD.MOV R11, RZ, RZ, R21 ;  /* 0x000000ffff0b0224 */ /* 0x000fe200078e0215 */
[----:B------:R-:W-:Y:S02]  /*0e20*/  IADD3 R10, PT, PT, R10, 0x2, RZ ;  /* 0x000000020a0a7810 */ /* 0x000fe40007ffe0ff */
[----:B------:R-:W-:Y:S01]  /*0e30*/  I2FP.F32.U32 R14, R14 ;  /* 0x0000000e000e7245 */ /* 0x000fe20000201000 */
[----:B------:R0:W-:Y:S01]  /*0e40*/  STG.E desc[UR14][R8.64], R4 ;  /* 0x0000000408007986 */ /* 0x0001e2000c10190e */
[----:B------:R-:W-:Y:S01]  /*0e50*/  IADD3 R21, PT, PT, R11, 0x1, RZ ;  /* 0x000000010b157810 */ /* 0x000fe20007ffe0ff */
[----:B------:R-:W-:Y:S02]  /*0e60*/  @P2 IMAD.MOV R21, RZ, RZ, R11 ;  /* 0x000000ffff152224 */ /* 0x000fe400078e020b */
[----:B------:R1:W-:Y:S04]  /*0e70*/  STG.E desc[UR14][R12.64], R5 ;  /* 0x000000050c007986 */ /* 0x0003e8000c10190e */
[----:B------:R3:W-:Y:S01]  /*0e80*/  STG.E desc[UR14][R2.64], R11 ;  /* 0x0000000b02007986 */ /* 0x0007e2000c10190e */
[----:B0-----:R-:W-:Y:S01]  /*0e90*/  @P2 FADD R4, R4, R16 ;  /* 0x0000001004042221 */ /* 0x001fe20000000000 */
[----:B-1----:R-:W-:-:S04]  /*0ea0*/  @P2 FFMA R5, R16, R14, R5 ;  /* 0x0000000e10052223 */ /* 0x002fc80000000005 */
[----:B------:R3:W-:Y:S04]  /*0eb0*/  STG.E desc[UR14][R8.64+0x4], R4 ;  /* 0x0000040408007986 */ /* 0x0007e8000c10190e */
[----:B------:R3:W-:Y:S04]  /*0ec0*/  STG.E desc[UR14][R12.64+0x4], R5 ;  /* 0x000004050c007986 */ /* 0x0007e8000c10190e */
[----:B------:R3:W-:Y:S02]  /*0ed0*/  STG.E desc[UR14][R2.64+0x4], R21 ;  /* 0x0000041502007986 */ /* 0x0007e4000c10190e */
.L_x_59:
[----:B------:R-:W-:Y:S05]  /*0ee0*/  @P1 EXIT ;  /* 0x000000000000194d */ /* 0x000fea0003800000 */
[----:B--23--:R-:W0:Y:S08]  /*0ef0*/  LDC.64 R2, c[0x0][0x380] ;  /* 0x0000e000ff027b82 */ /* 0x00ce300000000a00 */
[----:B-1----:R-:W1:Y:S08]  /*0f00*/  LDC.64 R6, c[0x0][0x390] ;  /* 0x0000e400ff067b82 */ /* 0x002e700000000a00 */
[----:B------:R-:W2:Y:S01]  /*0f10*/  LDC.64 R8, c[0x0][0x398] ;  /* 0x0000e600ff087b82 */ /* 0x000ea20000000a00 */
[----:B0-----:R-:W-:-:S07]  /*0f20*/  IMAD.WIDE.U32 R2, R10, 0x4, R2 ;  /* 0x000000040a027825 */ /* 0x001fce00078e0002 */
[----:B------:R-:W0:Y:S01]  /*0f30*/  LDC.64 R12, c[0x0][0x3a0] ;  /* 0x0000e800ff0c7b82 */ /* 0x000e220000000a00 */
[----:B------:R-:W3:Y:S01]  /*0f40*/  LDG.E.CONSTANT R2, desc[UR14][R2.64] ;  /* 0x0000000e02027981 */ /* 0x000ee2000c1e9900 */
[----:B------:R-:W-:Y:S01]  /*0f50*/  IMAD.MOV.U32 R19, RZ, RZ, R5 ;  /* 0x000000ffff137224 */ /* 0x000fe200078e0005 */
[----:B------:R-:W-:Y:S01]  /*0f60*/  I2FP.F32.U32 R5, R10 ;  /* 0x0000000a00057245 */ /* 0x000fe20000201000 */
[----:B------:R-:W-:Y:S01]  /*0f70*/  VIADD R15, R21, 0x1 ;  /* 0x00000001150f7836 */ /* 0x000fe20000000000 */
[----:B------:R-:W-:Y:S02]  /*0f80*/  MOV R17, R4 ;  /* 0x0000000400117202 */ /* 0x000fe40000000f00 */
[----:B---3--:R-:W-:-:S13]  /*0f90*/  FSETP.NE.AND P0, PT, |R2|, +INF , PT ;  /* 0x7f8000000200780b */ /* 0x008fda0003f05200 */
[C---:B------:R-:W-:Y:S01]  /*0fa0*/  @P0 FFMA R19, R2.reuse, R5, R19 ;  /* 0x0000000502130223 */ /* 0x040fe20000000013 */
[----:B------:R-:W-:Y:S01]  /*0fb0*/  @P0 FADD R17, R2, R17 ;  /* 0x0000001102110221 */ /* 0x000fe20000000000 */
[----:B-1----:R-:W-:Y:S01]  /*0fc0*/  IMAD.WIDE.U32 R2, R10, 0x4, R6 ;  /* 0x000000040a027825 */ /* 0x002fe200078e0006 */
[----:B------:R-:W-:-:S03]  /*0fd0*/  @P0 IADD3 R15, PT, PT, R21, RZ, RZ ;  /* 0x000000ff150f0210 */ /* 0x000fc60007ffe0ff */
[C---:B--2---:R-:W-:Y:S01]  /*0fe0*/  IMAD.WIDE.U32 R4, R10.reuse, 0x4, R8 ;  /* 0x000000040a047825 */ /* 0x044fe200078e0008 */
[----:B------:R-:W-:Y:S03]  /*0ff0*/  STG.E desc[UR14][R2.64], R17 ;  /* 0x0000001102007986 */ /* 0x000fe6000c10190e */
[----:B0-----:R-:W-:Y:S01]  /*1000*/  IMAD.WIDE.U32 R10, R10, 0x4, R12 ;  /* 0x000000040a0a7825 */ /* 0x001fe200078e000c */
[----:B------:R-:W-:Y:S04]  /*1010*/  STG.E desc[UR14][R4.64], R19 ;  /* 0x0000001304007986 */ /* 0x000fe8000c10190e */
[----:B------:R-:W-:Y:S01]  /*1020*/  STG.E desc[UR14][R10.64], R15 ;  /* 0x0000000f0a007986 */ /* 0x000fe2000c10190e */
[----:B------:R-:W-:Y:S05]  /*1030*/  EXIT ;  /* 0x000000000000794d */ /* 0x000fea0003800000 */
.L_x_60:
        /* <DEDUP_REMOVED lines=12> */
.L_x_232:


//--------------------- .text.cg_many_series_one_param_f32 --------------------------
	.section	.text.cg_many_series_one_param_f32,"ax",@progbits
	.align	128
        .global         cg_many_series_one_param_f32
        .type           cg_many_series_one_param_f32,@function
        .size           cg_many_series_one_param_f32,(.L_x_229 - cg_many_series_one_param_f32)
        .other          cg_many_series_one_param_f32,@"STO_CUDA_ENTRY STV_DEFAULT"
cg_many_series_one_param_f32:
.text.cg_many_series_one_param_f32:
[----:B------:R-:W-:Y:S01]  /*0000*/  LDC R1, c[0x0][0x37c] ;  /* 0x0000df00ff017b82 */ /* 0x000fe20000000800 */
[----:B------:R-:W0:Y:S07]  /*0010*/  S2R R0, SR_TID.X ;  /* 0x0000000000007919 */ /* 0x000e2e0000002100 */
[----:B------:R-:W0:Y:S01]  /*0020*/  S2UR UR4, SR_CTAID.X ;  /* 0x00000000000479c3 */ /* 0x000e220000002500 */
[----:B------:R-:W1:Y:S07]  /*0030*/  LDCU UR5, c[0x0][0x390] ;  /* 0x00007200ff0577ac */ /* 0x000e6e0008000800 */
[----:B------:R-:W0:Y:S01]  /*0040*/  LDC R13, c[0x0][0x360] ;  /* 0x0000d800ff0d7b82 */ /* 0x000e220000000800 */
[----:B-1----:R-:W-:-:S02]  /*0050*/  IMAD.U32 R9, RZ, RZ, UR5 ;  /* 0x00000005ff097e24 */ /* 0x002fc4000f8e00ff */
[----:B0-----:R-:W-:-:S05]  /*0060*/  IMAD R13, R13, UR4, R0 ;  /* 0x000000040d0d7c24 */ /* 0x001fca000f8e0200 */
[----:B------:R-:W-:-:S13]  /*0070*/  ISETP.GE.AND P0, PT, R13, R9, PT ;  /* 0x000000090d00720c */ /* 0x000fda0003f06270 */
[----:B------:R-:W-:Y:S05]  /*0080*/  @P0 EXIT ;  /* 0x000000000000094d */ /* 0x000fea0003800000 */
[----:B------:R-:W0:Y:S01]  /*0090*/  LDC R0, c[0x0][0x398] ;  /* 0x0000e600ff007b82 */ /* 0x000e220000000800 */
[----:B------:R-:W1:Y:S07]  /*00a0*/  LDCU.64 UR6, c[0x0][0x358] ;  /* 0x00006b00ff0677ac */ /* 0x000e6e0008000a00 */
[----:B------:R-:W2:Y:S08]  /*00b0*/  LDC R3, c[0x0][0x394] ;  /* 0x0000e500ff037b82 */ /* 0x000eb00000000800 */
[----:B------:R-:W3:Y:S08]  /*00c0*/  LDC.64 R6, c[0x0][0x380] ;  /* 0x0000e000ff067b82 */ /* 0x000ef00000000a00 */
[----:B------:R-:W4:Y:S01]  /*00d0*/  LDC.64 R4, c[0x0][0x3a0] ;  /* 0x0000e800ff047b82 */ /* 0x000f220000000a00 */
[----:B0-----:R-:W-:-:S02]  /*00e0*/  ISETP.GT.AND P1, PT, R0, RZ, PT ;  /* 0x000000ff0000720c */ /* 0x001fc40003f24270 */
[----:B--2---:R-:W-:Y:S01]  /*00f0*/  ISETP.GT.AND P0, PT, R0, R3, PT ;  /* 0x000000030000720c */ /* 0x004fe20003f04270 */
[----:B---3--:R-:W-:-:S04]  /*0100*/  IMAD.WIDE R6, R13, 0x4, R6 ;  /* 0x000000040d067825 */ /* 0x008fc800078e0206 */
[----:B----4-:R-:W-:-:S08]  /*0110*/  IMAD.WIDE R4, R13, 0x4, R4 ;  /* 0x000000040d047825 */ /* 0x010fd000078e0204 */
[----:B-1----:R-:W-:Y:S05]  /*0120*/  @!P0 BRA P1, `(.L_x_61) ;  /* 0x0000000400688947 */ /* 0x002fea0000800000 */
[----:B------:R-:W-:-:S13]  /*0130*/  ISETP.GE.AND P0, PT, R3, 0x1, PT ;  /* 0x000000010300780c */ /* 0x000fda0003f06270 */
[----:B------:R-:W-:Y:S05]  /*0140*/  @!P0 EXIT ;  /* 0x000000000000894d */ /* 0x000fea0003800000 */
[C---:B------:R-:W-:Y:S01]  /*0150*/  ISETP.GE.U32.AND P1, PT, R3.reuse, 0x8, PT ;  /* 0x000000080300780c */ /* 0x040fe20003f26070 */
[----:B------:R-:W-:Y:S01]  /*0160*/  IMAD.MOV.U32 R2, RZ, RZ, RZ ;  /* 0x000000ffff027224 */ /* 0x000fe200078e00ff */
[----:B------:R-:W-:Y:S02]  /*0170*/  LOP3.LUT R26, R3, 0x7, RZ, 0xc0, !PT ;  /* 0x00000007031a7812 */ /* 0x000fe400078ec0ff */
[----:B------:R-:W-:Y:S02]  /*0180*/  SHF.R.S32.HI R0, RZ, 0x1f, R9 ;  /* 0x0000001fff007819 */ /* 0x000fe40000011409 */
[----:B------:R-:W-:-:S07]  /*0190*/  ISETP.NE.AND P0, PT, R26, RZ, PT ;  /* 0x000000ff1a00720c */ /* 0x000fce0003f05270 */
[----:B------:R-:W-:Y:S06]  /*01a0*/  @!P1 BRA `(.L_x_62) ;  /* 0x0000000000909947 */ /* 0x000fec0003800000 */
[----:B------:R-:W-:Y:S01]  /*01b0*/  LOP3.LUT R2, R3, 0x7ffffff8, RZ, 0xc0, !PT ;  /* 0x7ffffff803027812 */ /* 0x000fe200078ec0ff */
[C---:B------:R-:W-:Y:S01]  /*01c0*/  IMAD.SHL.U32 R25, R9.reuse, 0x4, RZ ;  /* 0x0000000409197824 */ /* 0x040fe200078e00ff */
[C---:B------:R-:W-:Y:S01]  /*01d0*/  SHF.L.U64.HI R24, R9.reuse, 0x5, R0 ;  /* 0x0000000509187819 */ /* 0x040fe20000010200 */
[----:B------:R-:W-:Y:S01]  /*01e0*/  IMAD.MOV.U32 R18, RZ, RZ, R4 ;  /* 0x000000ffff127224 */ /* 0x000fe200078e0004 */
[C---:B------:R-:W-:Y:S01]  /*01f0*/  SHF.L.U32 R29, R9.reuse, 0x5, RZ ;  /* 0x00000005091d7819 */ /* 0x040fe200000006ff */
[----:B------:R-:W-:Y:S01]  /*0200*/  IMAD.MOV R8, RZ, RZ, -R2 ;  /* 0x000000ffff087224 */ /* 0x000fe200078e0a02 */
[----:B------:R-:W-:Y:S02]  /*0210*/  SHF.L.U64.HI R27, R9, 0x2, R0 ;  /* 0x00000002091b7819 */ /* 0x000fe40000010200 */
[----:B------:R-:W-:-:S07]  /*0220*/  MOV R19, R5 ;  /* 0x0000000500137202 */ /* 0x000fce0000000f00 */
.L_x_63:
[-C--:B-1----:R-:W-:Y:S01]  /*0230*/  IADD3 R16, P1, PT, R18, R25.reuse, RZ ;  /* 0x0000001912107210 */ /* 0x082fe20007f3e0ff */
[----:B------:R-:W-:Y:S02]  /*0240*/  IMAD.MOV.U32 R31, RZ, RZ, 0x7fffffff ;  /* 0x7fffffffff1f7424 */ /* 0x000fe400078e00ff */
[----:B------:R-:W-:Y:S02]  /*0250*/  VIADD R8, R8, 0x8 ;  /* 0x0000000808087836 */ /* 0x000fe40000000000 */
[----:B------:R-:W-:Y:S01]  /*0260*/  IMAD.X R17, R19, 0x1, R27, P1 ;  /* 0x0000000113117824 */ /* 0x000fe200008e061b */
[----:B------:R-:W-:Y:S01]  /*0270*/  IADD3 R14, P1, PT, R16, R25, RZ ;  /* 0x00000019100e7210 */ /* 0x000fe20007f3e0ff */
[----:B------:R0:W-:Y:S03]  /*0280*/  STG.E desc[UR6][R18.64], R31 ;  /* 0x0000001f12007986 */ /* 0x0001e6000c101906 */
[----:B------:R-:W-:Y:S01]  /*0290*/  IADD3.X R15, PT, PT, R17, R27, RZ, P1, !PT ;  /* 0x0000001b110f7210 */ /* 0x000fe20000ffe4ff */
[----:B------:R1:W-:Y:S01]  /*02a0*/  STG.E desc[UR6][R16.64], R31 ;  /* 0x0000001f10007986 */ /* 0x0003e2000c101906 */
[----:B------:R-:W-:-:S03]  /*02b0*/  IADD3 R6, P1, PT, R14, R25, RZ ;  /* 0x000000190e067210 */ /* 0x000fc60007f3e0ff */
[----:B------:R1:W-:Y:S02]  /*02c0*/  STG.E desc[UR6][R14.64], R31 ;  /* 0x0000001f0e007986 */ /* 0x0003e4000c101906 */
[----:B------:R-:W-:Y:S01]  /*02d0*/  IMAD.X R7, R15, 0x1, R27, P1 ;  /* 0x000000010f077824 */ /* 0x000fe200008e061b */
[----:B------:R-:W-:Y:S02]  /*02e0*/  IADD3 R10, P1, PT, R6, R25, RZ ;  /* 0x00000019060a7210 */ /* 0x000fe40007f3e0ff */
[----:B0-----:R-:W-:Y:S02]  /*02f0*/  IADD3 R18, P2, PT, R18, R29, RZ ;  /* 0x0000001d12127210 */ /* 0x001fe40007f5e0ff */
[----:B------:R-:W-:Y:S01]  /*0300*/  IADD3.X R11, PT, PT, R7, R27, RZ, P1, !PT ;  /* 0x0000001b070b7210 */ /* 0x000fe20000ffe4ff */
[----:B------:R1:W-:Y:S01]  /*0310*/  STG.E desc[UR6][R6.64], R31 ;  /* 0x0000001f06007986 */ /* 0x0003e2000c101906 */
[----:B------:R-:W-:Y:S01]  /*0320*/  IADD3 R12, P1, PT, R10, R25, RZ ;  /* 0x000000190a0c7210 */ /* 0x000fe20007f3e0ff */
[----:B------:R-:W-:-:S02]  /*0330*/  IMAD.X R19, R19, 0x1, R24, P2 ;  /* 0x0000000113137824 */ /* 0x000fc400010e0618 */
[----:B------:R1:W-:Y:S02]  /*0340*/  STG.E desc[UR6][R10.64], R31 ;  /* 0x0000001f0a007986 */ /* 0x0003e4000c101906 */
[----:B------:R-:W-:Y:S01]  /*0350*/  IMAD.X R13, R11, 0x1, R27, P1 ;  /* 0x000000010b0d7824 */ /* 0x000fe200008e061b */
[----:B------:R-:W-:-:S04]  /*0360*/  IADD3 R20, P1, PT, R12, R25, RZ ;  /* 0x000000190c147210 */ /* 0x000fc80007f3e0ff */
[----:B------:R1:W-:Y:S01]  /*0370*/  STG.E desc[UR6][R12.64], R31 ;  /* 0x0000001f0c007986 */ /* 0x0003e2000c101906 */
[----:B------:R-:W-:Y:S01]  /*0380*/  IMAD.X R21, R13, 0x1, R27, P1 ;  /* 0x000000010d157824 */ /* 0x000fe200008e061b */
[----:B------:R-:W-:-:S04]  /*0390*/  IADD3 R22, P1, PT, R20, R25, RZ ;  /* 0x0000001914167210 */ /* 0x000fc80007f3e0ff */
[----:B------:R-:W-:Y:S01]  /*03a0*/  IADD3.X R23, PT, PT, R21, R27, RZ, P1, !PT ;  /* 0x0000001b15177210 */ /* 0x000fe20000ffe4ff */
[----:B------:R1:W-:Y:S01]  /*03b0*/  STG.E desc[UR6][R20.64], R31 ;  /* 0x0000001f14007986 */ /* 0x0003e2000c101906 */
[----:B------:R-:W-:-:S03]  /*03c0*/  ISETP.NE.AND P1, PT, R8, RZ, PT ;  /* 0x000000ff0800720c */ /* 0x000fc60003f25270 */
[----:B------:R1:W-:Y:S10]  /*03d0*/  STG.E desc[UR6][R22.64], R31 ;  /* 0x0000001f16007986 */ /* 0x0003f4000c101906 */
[----:B------:R-:W-:Y:S05]  /*03e0*/  @P1 BRA `(.L_x_63) ;  /* 0xfffffffc00901947 */ /* 0x000fea000383ffff */
.L_x_62:
[----:B------:R-:W-:Y:S05]  /*03f0*/  @!P0 EXIT ;  /* 0x000000000000894d */ /* 0x000fea0003800000 */
[----:B------:R-:W-:Y:S02]  /*0400*/  ISETP.GE.U32.AND P0, PT, R26, 0x4, PT ;  /* 0x000000041a00780c */ /* 0x000fe40003f06070 */
[----:B------:R-:W-:-:S04]  /*0410*/  LOP3.LUT R8, R3, 0x3, RZ, 0xc0, !PT ;  /* 0x0000000303087812 */ /* 0x000fc800078ec0ff */
[----:B------:R-:W-:-:S07]  /*0420*/  ISETP.NE.AND P1, PT, R8, RZ, PT ;  /* 0x000000ff0800720c */ /* 0x000fce0003f25270 */
[----:B------:R-:W-:Y:S06]  /*0430*/  @!P0 BRA `(.L_x_64) ;  /* 0x0000000000488947 */ /* 0x000fec0003800000 */
[C---:B-1----:R-:W-:Y:S01]  /*0440*/  IMAD.WIDE.U32 R6, R2.reuse, R9, RZ ;  /* 0x0000000902067225 */ /* 0x042fe200078e00ff */
[C---:B------:R-:W-:Y:S02]  /*0450*/  SHF.L.U32 R19, R9.reuse, 0x2, RZ ;  /* 0x0000000209137819 */ /* 0x040fe400000006ff */
[----:B------:R-:W-:Y:S01]  /*0460*/  SHF.L.U64.HI R15, R9, 0x2, R0 ;  /* 0x00000002090f7819 */ /* 0x000fe20000010200 */
[----:B------:R-:W-:Y:S01]  /*0470*/  IMAD R7, R2, R0, R7 ;  /* 0x0000000002077224 */ /* 0x000fe200078e0207 */
[----:B------:R-:W-:Y:S01]  /*0480*/  LEA R10, P0, R6, R4, 0x2 ;  /* 0x00000004060a7211 */ /* 0x000fe200078010ff */
[----:B------:R-:W-:Y:S02]  /*0490*/  IMAD.MOV.U32 R17, RZ, RZ, 0x7fffffff ;  /* 0x7fffffffff117424 */ /* 0x000fe400078e00ff */
[----:B------:R-:W-:Y:S01]  /*04a0*/  VIADD R2, R2, 0x4 ;  /* 0x0000000402027836 */ /* 0x000fe20000000000 */
[----:B------:R-:W-:Y:S02]  /*04b0*/  IADD3 R12, P2, PT, R10, R19, RZ ;  /* 0x000000130a0c7210 */ /* 0x000fe40007f5e0ff */
[----:B------:R-:W-:-:S02]  /*04c0*/  LEA.HI.X R11, R6, R5, R7, 0x2, P0 ;  /* 0x00000005060b7211 */ /* 0x000fc400000f1407 */
[----:B------:R-:W-:-:S03]  /*04d0*/  IADD3 R6, P0, PT, R12, R19, RZ ;  /* 0x000000130c067210 */ /* 0x000fc60007f1e0ff */
[--C-:B------:R-:W-:Y:S01]  /*04e0*/  IMAD.X R13, R11, 0x1, R15.reuse, P2 ;  /* 0x000000010b0d7824 */ /* 0x100fe200010e060f */
[----:B------:R-:W-:Y:S01]  /*04f0*/  IADD3 R14, P2, PT, R6, R19, RZ ;  /* 0x00000013060e7210 */ /* 0x000fe20007f5e0ff */
[----:B------:R0:W-:Y:S03]  /*0500*/  STG.E desc[UR6][R10.64], R17 ;  /* 0x000000110a007986 */ /* 0x0001e6000c101906 */
[----:B------:R-:W-:Y:S01]  /*0510*/  IADD3.X R7, PT, PT, R13, R15, RZ, P0, !PT ;  /* 0x0000000f0d077210 */ /* 0x000fe200007fe4ff */
[----:B------:R0:W-:Y:S04]  /*0520*/  STG.E desc[UR6][R12.64], R17 ;  /* 0x000000110c007986 */ /* 0x0001e8000c101906 */
[----:B------:R-:W-:Y:S01]  /*0530*/  IMAD.X R15, R7, 0x1, R15, P2 ;  /* 0x00000001070f7824 */ /* 0x000fe200010e060f */
[----:B------:R0:W-:Y:S04]  /*0540*/  STG.E desc[UR6][R6.64], R17 ;  /* 0x0000001106007986 */ /* 0x0001e8000c101906 */
[----:B------:R0:W-:Y:S02]  /*0550*/  STG.E desc[UR6][R14.64], R17 ;  /* 0x000000110e007986 */ /* 0x0001e4000c101906 */
.L_x_64:
[----:B------:R-:W-:Y:S05]  /*0560*/  @!P1 EXIT ;  /* 0x000000000000994d */ /* 0x000fea0003800000 */
[----:B------:R-:W-:Y:S02]  /*0570*/  ISETP.NE.AND P0, PT, R8, 0x1, PT ;  /* 0x000000010800780c */ /* 0x000fe40003f05270 */
[----:B------:R-:W-:-:S04]  /*0580*/  LOP3.LUT R3, R3, 0x1, RZ, 0xc0, !PT ;  /* 0x0000000103037812 */ /* 0x000fc800078ec0ff */
[----:B------:R-:W-:-:S07]  /*0590*/  ISETP.NE.U32.AND P1, PT, R3, 0x1, PT ;  /* 0x000000010300780c */ /* 0x000fce0003f25070 */
[----:B------:R-:W-:Y:S06]  /*05a0*/  @!P0 BRA `(.L_x_65) ;  /* 0x0000000000288947 */ /* 0x000fec0003800000 */
[----:B01----:R-:W-:-:S04]  /*05b0*/  IMAD.WIDE.U32 R6, R2, R9, RZ ;  /* 0x0000000902067225 */ /* 0x003fc800078e00ff */
[----:B------:R-:W-:Y:S01]  /*05c0*/  IMAD R3, R2, R0, R7 ;  /* 0x0000000002037224 */ /* 0x000fe200078e0207 */
[----:B------:R-:W-:Y:S01]  /*05d0*/  LEA R10, P0, R6, R4, 0x2 ;  /* 0x00000004060a7211 */ /* 0x000fe200078010ff */
[----:B------:R-:W-:-:S03]  /*05e0*/  VIADD R2, R2, 0x2 ;  /* 0x0000000202027836 */ /* 0x000fc60000000000 */
[----:B------:R-:W-:Y:S02]  /*05f0*/  LEA.HI.X R11, R6, R5, R3, 0x2, P0 ;  /* 0x00000005060b7211 */ /* 0x000fe400000f1403 */
[C---:B------:R-:W-:Y:S02]  /*0600*/  LEA R6, P0, R9.reuse, R10, 0x2 ;  /* 0x0000000a09067211 */ /* 0x040fe400078010ff */
[----:B------:R-:W-:Y:S02]  /*0610*/  MOV R3, 0x7fffffff ;  /* 0x7fffffff00037802 */ /* 0x000fe40000000f00 */
[----:B------:R-:W-:-:S03]  /*0620*/  LEA.HI.X R7, R9, R11, R0, 0x2, P0 ;  /* 0x0000000b09077211 */ /* 0x000fc600000f1400 */
[----:B------:R2:W-:Y:S04]  /*0630*/  STG.E desc[UR6][R10.64], R3 ;  /* 0x000000030a007986 */ /* 0x0005e8000c101906 */
[----:B------:R2:W-:Y:S02]  /*0640*/  STG.E desc[UR6][R6.64], R3 ;  /* 0x0000000306007986 */ /* 0x0005e4000c101906 */
.L_x_65:
[----:B------:R-:W-:Y:S05]  /*0650*/  @P1 EXIT ;  /* 0x000000000000194d */ /* 0x000fea0003800000 */
[----:B012---:R-:W-:-:S04]  /*0660*/  IMAD.WIDE.U32 R6, R2, R9, RZ ;  /* 0x0000000902067225 */ /* 0x007fc800078e00ff */
[----:B------:R-:W-:Y:S01]  /*0670*/  IMAD R3, R2, R0, R7 ;  /* 0x0000000002037224 */ /* 0x000fe200078e0207 */
[----:B------:R-:W-:-:S04]  /*0680*/  LEA R2, P0, R6, R4, 0x2 ;  /* 0x0000000406027211 */ /* 0x000fc800078010ff */
[----:B------:R-:W-:Y:S01]  /*0690*/  LEA.HI.X R3, R6, R5, R3, 0x2, P0 ;  /* 0x0000000506037211 */ /* 0x000fe200000f1403 */
[----:B------:R-:W-:-:S05]  /*06a0*/  IMAD.MOV.U32 R5, RZ, RZ, 0x7fffffff ;  /* 0x7fffffffff057424 */ /* 0x000fca00078e00ff */
[----:B------:R-:W-:Y:S01]  /*06b0*/  STG.E desc[UR6][R2.64], R5 ;  /* 0x0000000502007986 */ /* 0x000fe2000c101906 */
[----:B------:R-:W-:Y:S05]  /*06c0*/  EXIT ;  /* 0x000000000000794d */ /* 0x000fea0003800000 */
.L_x_61:
[----:B------:R-:W0:Y:S02]  /*06d0*/  LDC.64 R10, c[0x0][0x388] ;  /* 0x0000e200ff0a7b82 */ /* 0x000e240000000a00 */
[----:B0-----:R-:W-:-:S05]  /*06e0*/  IMAD.WIDE R10, R13, 0x4, R10 ;  /* 0x000000040d0a7825 */ /* 0x001fca00078e020a */
[----:B------:R-:W2:Y:S02]  /*06f0*/  LDG.E.CONSTANT R2, desc[UR6][R10.64] ;  /* 0x000000060a027981 */ /* 0x000ea4000c1e9900 */
[C---:B--2---:R-:W-:Y:S02]  /*0700*/  ISETP.GE.AND P0, PT, R2.reuse, R3, PT ;  /* 0x000000030200720c */ /* 0x044fe40003f06270 */
[----:B------:R-:W-:-:S13]  /*0710*/  ISETP.GT.AND P1, PT, R2, -0x1, PT ;  /* 0xffffffff0200780c */ /* 0x000fda0003f24270 */
[----:B------:R-:W-:Y:S05]  /*0720*/  @!P0 BRA P1, `(.L_x_66) ;  /* 0x0000000400688947 */ /* 0x000fea0000800000 */
[----:B------:R-:W-:-:S13]  /*0730*/  ISETP.GE.AND P0, PT, R3, 0x1, PT ;  /* 0x000000010300780c */ /* 0x000fda0003f06270 */
[----:B------:R-:W-:Y:S05]  /*0740*/  @!P0 EXIT ;  /* 0x000000000000894d */ /* 0x000fea0003800000 */
[C---:B------:R-:W-:Y:S01]  /*0750*/  ISETP.GE.U32.AND P1, PT, R3.reuse, 0x8, PT ;  /* 0x000000080300780c */ /* 0x040fe20003f26070 */
[----:B------:R-:W-:Y:S01]  /*0760*/  HFMA2 R2, -RZ, RZ, 0, 0 ;  /* 0x00000000ff027431 */ /* 0x000fe200000001ff */
[----:B------:R-:W-:Y:S02]  /*0770*/  LOP3.LUT R26, R3, 0x7, RZ, 0xc0, !PT ;  /* 0x00000007031a7812 */ /* 0x000fe400078ec0ff */
[----:B------:R-:W-:Y:S02]  /*0780*/  SHF.R.S32.HI R0, RZ, 0x1f, R9 ;  /* 0x0000001fff007819 */ /* 0x000fe40000011409 */
[----:B------:R-:W-:-:S07]  /*0790*/  ISETP.NE.AND P0, PT, R26, RZ, PT ;  /* 0x000000ff1a00720c */ /* 0x000fce0003f05270 */
[----:B------:R-:W-:Y:S06]  /*07a0*/  @!P1 BRA `(.L_x_67) ;  /* 0x0000000000909947 */ /* 0x000fec0003800000 */
[----:B------:R-:W-:Y:S01]  /*07b0*/  LOP3.LUT R2, R3, 0x7ffffff8, RZ, 0xc0, !PT ;  /* 0x7ffffff803027812 */ /* 0x000fe200078ec0ff */
[C---:B------:R-:W-:Y:S01]  /*07c0*/  IMAD.SHL.U32 R25, R9.reuse, 0x20, RZ ;  /* 0x0000002009197824 */ /* 0x040fe200078e00ff */
[C-C-:B------:R-:W-:Y:S01]  /*07d0*/  SHF.L.U64.HI R24, R9.reuse, 0x5, R0.reuse ;  /* 0x0000000509187819 */ /* 0x140fe20000010200 */
[C---:B------:R-:W-:Y:S01]  /*07e0*/  IMAD.SHL.U32 R29, R9.reuse, 0x4, RZ ;  /* 0x00000004091d7824 */ /* 0x040fe200078e00ff */
[----:B------:R-:W-:Y:S01]  /*07f0*/  SHF.L.U64.HI R27, R9, 0x2, R0 ;  /* 0x00000002091b7819 */ /* 0x000fe20000010200 */
[----:B------:R-:W-:Y:S01]  /*0800*/  IMAD.MOV.U32 R19, RZ, RZ, R5 ;  /* 0x000000ffff137224 */ /* 0x000fe200078e0005 */
[----:B------:R-:W-:Y:S01]  /*0810*/  MOV R18, R4 ;  /* 0x0000000400127202 */ /* 0x000fe20000000f00 */
[----:B------:R-:W-:-:S07]  /*0820*/  IMAD.MOV R8, RZ, RZ, -R2 ;  /* 0x000000ffff087224 */ /* 0x000fce00078e0a02 */
.L_x_68:
[----:B-1----:R-:W-:Y:S01]  /*0830*/  IADD3 R16, P1, PT, R18, R29, RZ ;  /* 0x0000001d12107210 */ /* 0x002fe20007f3e0ff */
[----:B------:R-:W-:Y:S01]  /*0840*/  VIADD R8, R8, 0x8 ;  /* 0x0000000808087836 */ /* 0x000fe20000000000 */
[----:B------:R-:W-:Y:S02]  /*0850*/  MOV R31, 0x7fffffff ;  /* 0x7fffffff001f7802 */ /* 0x000fe40000000f00 */
[----:B------:R-:W-:Y:S02]  /*0860*/  IADD3.X R17, PT, PT, R19, R27, RZ, P1, !PT ;  /* 0x0000001b13117210 */ /* 0x000fe40000ffe4ff */
[-C--:B------:R-:W-:Y:S01]  /*0870*/  IADD3 R14, P1, PT, R16, R29.reuse, RZ ;  /* 0x0000001d100e7210 */ /* 0x080fe20007f3e0ff */
[----:B------:R0:W-:Y:S04]  /*0880*/  STG.E desc[UR6][R18.64], R31 ;  /* 0x0000001f12007986 */ /* 0x0001e8000c101906 */
[--C-:B------:R-:W-:Y:S01]  /*0890*/  IMAD.X R15, R17, 0x1, R27.reuse, P1 ;  /* 0x00000001110f7824 */ /* 0x100fe200008e061b */
[-C--:B------:R-:W-:Y:S01]  /*08a0*/  IADD3 R6, P1, PT, R14, R29.reuse, RZ ;  /* 0x0000001d0e067210 */ /* 0x080fe20007f3e0ff */
[----:B------:R1:W-:Y:S04]  /*08b0*/  STG.E desc[UR6][R16.64], R31 ;  /* 0x0000001f10007986 */ /* 0x0003e8000c101906 */
[----:B------:R-:W-:Y:S01]  /*08c0*/  IMAD.X R7, R15, 0x1, R27, P1 ;  /* 0x000000010f077824 */ /* 0x000fe200008e061b */
[----:B------:R-:W-:Y:S01]  /*08d0*/  IADD3 R10, P1, PT, R6, R29, RZ ;  /* 0x0000001d060a7210 */ /* 0x000fe20007f3e0ff */
[----:B------:R1:W-:Y:S01]  /*08e0*/  STG.E desc[UR6][R14.64], R31 ;  /* 0x0000001f0e007986 */ /* 0x0003e2000c101906 */
[----:B0-----:R-:W-:-:S03]  /*08f0*/  IADD3 R18, P2, PT, R18, R25, RZ ;  /* 0x0000001912127210 */ /* 0x001fc60007f5e0ff */
[----:B------:R-:W-:Y:S01]  /*0900*/  IMAD.X R11, R7, 0x1, R27, P1 ;  /* 0x00000001070b7824 */ /* 0x000fe200008e061b */
[----:B------:R-:W-:Y:S01]  /*0910*/  IADD3 R12, P1, PT, R10, R29, RZ ;  /* 0x0000001d0a0c7210 */ /* 0x000fe20007f3e0ff */
[----:B------:R1:W-:Y:S01]  /*0920*/  STG.E desc[UR6][R6.64], R31 ;  /* 0x0000001f06007986 */ /* 0x0003e2000c101906 */
[----:B------:R-:W-:-:S03]  /*0930*/  IADD3.X R19, PT, PT, R19, R24, RZ, P2, !PT ;  /* 0x0000001813137210 */ /* 0x000fc600017fe4ff */
        /* <DEDUP_REMOVED lines=8> */
[----:B------:R-:W-:-:S04]  /*09c0*/  ISETP.NE.AND P1, PT, R8, RZ, PT ;  /* 0x000000ff0800720c */ /* 0x000fc80003f25270 */
[----:B------:R1:W-:Y:S09]  /*09d0*/  STG.E desc[UR6][R22.64], R31 ;  /* 0x0000001f16007986 */ /* 0x0003f2000c101906 */
[----:B------:R-:W-:Y:S05]  /*09e0*/  @P1 BRA `(.L_x_68) ;  /* 0xfffffffc00901947 */ /* 0x000fea000383ffff */
.L_x_67:
[----:B------:R-:W-:Y:S05]  /*09f0*/  @!P0 EXIT ;  /* 0x000000000000894d */ /* 0x000fea0003800000 */
[----:B------:R-:W-:Y:S02]  /*0a00*/  ISETP.GE.U32.AND P0, PT, R26, 0x4, PT ;  /* 0x000000041a00780c */ /* 0x000fe40003f06070 */
[----:B------:R-:W-:-:S04]  /*0a10*/  LOP3.LUT R8, R3, 0x3, RZ, 0xc0, !PT ;  /* 0x0000000303087812 */ /* 0x000fc800078ec0ff */
[----:B------:R-:W-:-:S07]  /*0a20*/  ISETP.NE.AND P2, PT, R8, RZ, PT ;  /* 0x000000ff0800720c */ /* 0x000fce0003f45270 */
[----:B------:R-:W-:Y:S06]  /*0a30*/  @!P0 BRA `(.L_x_69) ;  /* 0x0000000000488947 */ /* 0x000fec0003800000 */
[----:B-1----:R-:W-:Y:S01]  /*0a40*/  IMAD.WIDE.U32 R6, R2, R9, RZ ;  /* 0x0000000902067225 */ /* 0x002fe200078e00ff */
[C---:B------:R-:W-:Y:S02]  /*0a50*/  SHF.L.U64.HI R15, R9.reuse, 0x2, R0 ;  /* 0x00000002090f7819 */ /* 0x040fe40000010200 */
[----:B------:R-:W-:Y:S01]  /*0a60*/  MOV R17, 0x7fffffff ;  /* 0x7fffffff00117802 */ /* 0x000fe20000000f00 */
[----:B------:R-:W-:Y:S01]  /*0a70*/  IMAD.SHL.U32 R19, R9, 0x4, RZ ;  /* 0x0000000409137824 */ /* 0x000fe200078e00ff */
[----:B------:R-:W-:Y:S01]  /*0a80*/  LEA R10, P0, R6, R4, 0x2 ;  /* 0x00000004060a7211 */ /* 0x000fe200078010ff */
[C---:B------:R-:W-:Y:S01]  /*0a90*/  IMAD R7, R2.reuse, R0, R7 ;  /* 0x0000000002077224 */ /* 0x040fe200078e0207 */
[----:B------:R-:W-:Y:S02]  /*0aa0*/  IADD3 R2, PT, PT, R2, 0x4, RZ ;  /* 0x0000000402027810 */ /* 0x000fe40007ffe0ff */
[----:B------:R-:W-:Y:S02]  /*0ab0*/  IADD3 R12, P1, PT, R10, R19, RZ ;  /* 0x000000130a0c7210 */ /* 0x000fe40007f3e0ff */
[----:B------:R-:W-:-:S02]  /*0ac0*/  LEA.HI.X R11, R6, R5, R7, 0x2, P0 ;  /* 0x00000005060b7211 */ /* 0x000fc400000f1407 */
[----:B------:R-:W-:-:S03]  /*0ad0*/  IADD3 R6, P0, PT, R12, R19, RZ ;  /* 0x000000130c067210 */ /* 0x000fc60007f1e0ff */
[--C-:B------:R-:W-:Y:S01]  /*0ae0*/  IMAD.X R13, R11, 0x1, R15.reuse, P1 ;  /* 0x000000010b0d7824 */ /* 0x100fe200008e060f */
[----:B------:R-:W-:Y:S01]  /*0af0*/  IADD3 R14, P1, PT, R6, R19, RZ ;  /* 0x00000013060e7210 */ /* 0x000fe20007f3e0ff */
[----:B------:R0:W-:Y:S02]  /*0b00*/  STG.E desc[UR6][R10.64], R17 ;  /* 0x000000110a007986 */ /* 0x0001e4000c101906 */
[--C-:B------:R-:W-:Y:S02]  /*0b10*/  IMAD.X R7, R13, 0x1, R15.reuse, P0 ;  /* 0x000000010d077824 */ /* 0x100fe400000e060f */
[----:B------:R0:W-:Y:S02]  /*0b20*/  STG.E desc[UR6][R12.64], R17 ;  /* 0x000000110c007986 */ /* 0x0001e4000c101906 */
[----:B------:R-:W-:Y:S02]  /*0b30*/  IMAD.X R15, R7, 0x1, R15, P1 ;  /* 0x00000001070f7824 */ /* 0x000fe400008e060f */
[----:B------:R0:W-:Y:S04]  /*0b40*/  STG.E desc[UR6][R6.64], R17 ;  /* 0x0000001106007986 */ /* 0x0001e8000c101906 */
[----:B------:R0:W-:Y:S02]  /*0b50*/  STG.E desc[UR6][R14.64], R17 ;  /* 0x000000110e007986 */ /* 0x0001e4000c101906 */
.L_x_69:
        /* <DEDUP_REMOVED lines=9> */
[----:B------:R-:W-:Y:S01]  /*0bf0*/  LEA.HI.X R11, R6, R5, R3, 0x2, P0 ;  /* 0x00000005060b7211 */ /* 0x000fe200000f1403 */
[----:B------:R-:W-:Y:S01]  /*0c00*/  IMAD.MOV.U32 R3, RZ, RZ, 0x7fffffff ;  /* 0x7fffffffff037424 */ /* 0x000fe200078e00ff */
[----:B------:R-:W-:-:S04]  /*0c10*/  LEA R6, P0, R9, R10, 0x2 ;  /* 0x0000000a09067211 */ /* 0x000fc800078010ff */
[----:B------:R-:W-:Y:S01]  /*0c20*/  LEA.HI.X R7, R9, R11, R0, 0x2, P0 ;  /* 0x0000000b09077211 */ /* 0x000fe200000f1400 */
[----:B------:R2:W-:Y:S04]  /*0c30*/  STG.E desc[UR6][R10.64], R3 ;  /* 0x000000030a007986 */ /* 0x0005e8000c101906 */
[----:B------:R2:W-:Y:S04]  /*0c40*/  STG.E desc[UR6][R6.64], R3 ;  /* 0x0000000306007986 */ /* 0x0005e8000c101906 */
.L_x_70:
[----:B------:R-:W-:Y:S05]  /*0c50*/  @P1 EXIT ;  /* 0x000000000000194d */ /* 0x000fea0003800000 */
[----:B012---:R-:W-:-:S04]  /*0c60*/  IMAD.WIDE.U32 R6, R2, R9, RZ ;  /* 0x0000000902067225 */ /* 0x007fc800078e00ff */
[----:B------:R-:W-:Y:S01]  /*0c70*/  IMAD R3, R2, R0, R7 ;  /* 0x0000000002037224 */ /* 0x000fe200078e0207 */
[----:B------:R-:W-:-:S04]  /*0c80*/  LEA R2, P0, R6, R4, 0x2 ;  /* 0x0000000406027211 */ /* 0x000fc800078010ff */
[----:B------:R-:W-:Y:S02]  /*0c90*/  LEA.HI.X R3, R6, R5, R3, 0x2, P0 ;  /* 0x0000000506037211 */ /* 0x000fe400000f1403 */
[----:B------:R-:W-:-:S05]  /*0ca0*/  MOV R5, 0x7fffffff ;  /* 0x7fffffff00057802 */ /* 0x000fca0000000f00 */
[----:B------:R-:W-:Y:S01]  /*0cb0*/  STG.E desc[UR6][R2.64], R5 ;  /* 0x0000000502007986 */ /* 0x000fe2000c101906 */
[----:B------:R-:W-:Y:S05]  /*0cc0*/  EXIT ;  /* 0x000000000000794d */ /* 0x000fea0003800000 */
.L_x_66:
[----:B------:R-:W-:-:S05]  /*0cd0*/  IMAD.IADD R11, R3, 0x1, -R2 ;  /* 0x00000001030b7824 */ /* 0x000fca00078e0a02 */
[----:B------:R-:W-:-:S13]  /*0ce0*/  ISETP.GT.AND P0, PT, R11, R0, PT ;  /* 0x000000000b00720c */ /* 0x000fda0003f04270 */
[----:B------:R-:W-:Y:S05]  /*0cf0*/  @P0 BRA `(.L_x_71) ;  /* 0x0000000400600947 */ /* 0x000fea0003800000 */
        /* <DEDUP_REMOVED lines=9> */
[----:B------:R-:W-:Y:S01]  /*0d90*/  UMOV UR4, URZ ;  /* 0x000000ff00047c82 */ /* 0x000fe20008000000 */
[C---:B------:R-:W-:Y:S02]  /*0da0*/  SHF.L.U64.HI R25, R9.reuse, 0x2, R2 ;  /* 0x0000000209197819 */ /* 0x040fe40000010202 */
[----:B------:R-:W-:-:S07]  /*0db0*/  SHF.L.U32 R27, R9, 0x2, RZ ;  /* 0x00000002091b7819 */ /* 0x000fce00000006ff */
.L_x_73:
[----:B0-----:R-:W-:-:S04]  /*0dc0*/  IMAD.WIDE.U32 R6, R9, UR4, RZ ;  /* 0x0000000409067c25 */ /* 0x001fc8000f8e00ff */
[----:B------:R-:W-:Y:S01]  /*0dd0*/  IMAD R7, R2, UR4, R7 ;  /* 0x0000000402077c24 */ /* 0x000fe2000f8e0207 */
[C---:B------:R-:W-:Y:S01]  /*0de0*/  LEA R10, P1, R6.reuse, R4, 0x2 ;  /* 0x00000004060a7211 */ /* 0x040fe200078210ff */
[----:B------:R-:W-:Y:S01]  /*0df0*/  IMAD.MOV.U32 R29, RZ, RZ, 0x7fffffff ;  /* 0x7fffffffff1d7424 */ /* 0x000fe200078e00ff */
[----:B------:R-:W-:Y:S02]  /*0e00*/  UIADD3 UR4, UPT, UPT, UR4, 0x8, URZ ;  /* 0x0000000804047890 */ /* 0x000fe4000fffe0ff */
[----:B------:R-:W-:Y:S02]  /*0e10*/  LEA.HI.X R11, R6, R5, R7, 0x2, P1 ;  /* 0x00000005060b7211 */ /* 0x000fe400008f1407 */
[----:B------:R-:W-:-:S03]  /*0e20*/  IADD3 R6, P1, PT, R10, R27, RZ ;  /* 0x0000001b0a067210 */ /* 0x000fc60007f3e0ff */
        /* <DEDUP_REMOVED lines=8> */
[----:B------:R-:W-:-:S03]  /*0eb0*/  IADD3 R16, P1, PT, R14, R27, RZ ;  /* 0x0000001b0e107210 */ /* 0x000fc60007f3e0ff */
[----:B------:R0:W-:Y:S02]  /*0ec0*/  STG.E desc[UR6][R14.64], R29 ;  /* 0x0000001d0e007986 */ /* 0x0001e4000c101906 */
        /* <DEDUP_REMOVED lines=8> */
[----:B------:R0:W-:Y:S01]  /*0f50*/  STG.E desc[UR6][R20.64], R29 ;  /* 0x0000001d14007986 */ /* 0x0001e2000c101906 */
[----:B------:R-:W-:Y:S01]  /*0f60*/  IMAD.X R23, R21, 0x1, R25, P1 ;  /* 0x0000000115177824 */ /* 0x000fe200008e0619 */
[----:B------:R-:W-:-:S04]  /*0f70*/  ISETP.NE.AND P1, PT, R0, UR4, PT ;  /* 0x0000000400007c0c */ /* 0x000fc8000bf25270 */
[----:B------:R0:W-:Y:S09]  /*0f80*/  STG.E desc[UR6][R22.64], R29 ;  /* 0x0000001d16007986 */ /* 0x0001f2000c101906 */
[----:B------:R-:W-:Y:S05]  /*0f90*/  @P1 BRA `(.L_x_73) ;  /* 0xfffffffc00881947 */ /* 0x000fea000383ffff */
.L_x_72:
[----:B------:R-:W-:Y:S05]  /*0fa0*/  @!P0 EXIT ;  /* 0x000000000000894d */ /* 0x000fea0003800000 */
[----:B------:R-:W-:Y:S02]  /*0fb0*/  ISETP.GE.U32.AND P0, PT, R8, 0x4, PT ;  /* 0x000000040800780c */ /* 0x000fe40003f06070 */
[----:B0-----:R-:W-:-:S04]  /*0fc0*/  LOP3.LUT R16, R3, 0x3, RZ, 0xc0, !PT ;  /* 0x0000000303107812 */ /* 0x001fc800078ec0ff */
[----:B------:R-:W-:-:S07]  /*0fd0*/  ISETP.NE.AND P2, PT, R16, RZ, PT ;  /* 0x000000ff1000720c */ /* 0x000fce0003f45270 */
[----:B------:R-:W-:Y:S06]  /*0fe0*/  @!P0 BRA `(.L_x_74) ;  /* 0x0000000000488947 */ /* 0x000fec0003800000 */
[C---:B------:R-:W-:Y:S01]  /*0ff0*/  IMAD.WIDE.U32 R6, R0.reuse, R9, RZ ;  /* 0x0000000900067225 */ /* 0x040fe200078e00ff */
        /* <DEDUP_REMOVED lines=17> */
.L_x_74:
[----:B------:R-:W-:Y:S05]  /*1110*/  @!P2 EXIT ;  /* 0x000000000000a94d */ /* 0x000fea0003800000 */
[----:B------:R-:W-:Y:S02]  /*1120*/  ISETP.NE.AND P0, PT, R16, 0x1, PT ;  /* 0x000000011000780c */ /* 0x000fe40003f05270 */
[----:B------:R-:W-:-:S04]  /*1130*/  LOP3.LUT R3, R3, 0x1, RZ, 0xc0, !PT ;  /* 0x0000000103037812 */ /* 0x000fc800078ec0ff */
[----:B------:R-:W-:-:S07]  /*1140*/  ISETP.NE.U32.AND P1, PT, R3, 0x1, PT ;  /* 0x000000010300780c */ /* 0x000fce0003f25070 */
[----:B------:R-:W-:Y:S06]  /*1150*/  @!P0 BRA `(.L_x_75) ;  /* 0x0000000000288947 */ /* 0x000fec0003800000 */
[----:B0-----:R-:W-:-:S04]  /*1160*/  IMAD.WIDE.U32 R6, R0, R9, RZ ;  /* 0x0000000900067225 */ /* 0x001fc800078e00ff */
        /* <DEDUP_REMOVED lines=9> */
.L_x_75:
[----:B------:R-:W-:Y:S05]  /*1200*/  @P1 EXIT ;  /* 0x000000000000194d */ /* 0x000fea0003800000 */
[----:B01----:R-:W-:-:S04]  /*1210*/  IMAD.WIDE.U32 R6, R0, R9, RZ ;  /* 0x0000000900067225 */ /* 0x003fc800078e00ff */
[----:B------:R-:W-:Y:S01]  /*1220*/  IMAD R3, R0, R2, R7 ;  /* 0x0000000200037224 */ /* 0x000fe200078e0207 */
[----:B------:R-:W-:-:S04]  /*1230*/  LEA R2, P0, R6, R4, 0x2 ;  /* 0x0000000406027211 */ /* 0x000fc800078010ff */
[----:B------:R-:W-:Y:S01]  /*1240*/  LEA.HI.X R3, R6, R5, R3, 0x2, P0 ;  /* 0x0000000506037211 */ /* 0x000fe200000f1403 */
[----:B------:R-:W-:-:S05]  /*1250*/  IMAD.MOV.U32 R5, RZ, RZ, 0x7fffffff ;  /* 0x7fffffffff057424 */ /* 0x000fca00078e00ff */
[----:B------:R-:W-:Y:S01]  /*1260*/  STG.E desc[UR6][R2.64], R5 ;  /* 0x0000000502007986 */ /* 0x000fe2000c101906 */
[----:B------:R-:W-:Y:S05]  /*1270*/  EXIT ;  /* 0x000000000000794d */ /* 0x000fea0003800000 */
.L_x_71:
[----:B------:R-:W-:Y:S01]  /*1280*/  IADD3 R16, PT, PT, R2, R0, RZ ;  /* 0x0000000002107210 */ /* 0x000fe20007ffe0ff */
[----:B------:R-:W-:Y:S03]  /*1290*/  BSSY.RECONVERGENT B0, `(.L_x_76) ;  /* 0x0000067000007945 */ /* 0x000fe60003800200 */
[----:B------:R-:W-:-:S13]  /*12a0*/  ISETP.GE.AND P0, PT, R16, 0x1, PT ;  /* 0x000000011000780c */ /* 0x000fda0003f06270 */
[----:B------:R-:W-:Y:S05]  /*12b0*/  @!P0 BRA `(.L_x_77) ;  /* 0x0000000400908947 */ /* 0x000fea0003800000 */
[C---:B------:R-:W-:Y:S01]  /*12c0*/  ISETP.GE.U32.AND P1, PT, R16.reuse, 0x8, PT ;  /* 0x000000081000780c */ /* 0x040fe20003f26070 */
[----:B------:R-:W-:Y:S01]  /*12d0*/  BSSY.RECONVERGENT B1, `(.L_x_78) ;  /* 0x0000028000017945 */ /* 0x000fe20003800200 */
[----:B------:R-:W-:Y:S01]  /*12e0*/  LOP3.LUT R30, R16, 0x7, RZ, 0xc0, !PT ;  /* 0x00000007101e7812 */ /* 0x000fe200078ec0ff */
[----:B------:R-:W-:Y:S01]  /*12f0*/  IMAD.MOV.U32 R10, RZ, RZ, RZ ;  /* 0x000000ffff0a7224 */ /* 0x000fe200078e00ff */
[----:B------:R-:W-:Y:S02]  /*1300*/  SHF.R.S32.HI R8, RZ, 0x1f, R9 ;  /* 0x0000001fff087819 */ /* 0x000fe40000011409 */
[----:B------:R-:W-:-:S07]  /*1310*/  ISETP.NE.AND P0, PT, R30, RZ, PT ;  /* 0x000000ff1e00720c */ /* 0x000fce0003f05270 */
[----:B------:R-:W-:Y:S06]  /*1320*/  @!P1 BRA `(.L_x_79) ;  /* 0x0000000000889947 */ /* 0x000fec0003800000 */
[----:B------:R-:W-:Y:S01]  /*1330*/  HFMA2 R11, -RZ, RZ, 0, 0 ;  /* 0x00000000ff0b7431 */ /* 0x000fe200000001ff */
[----:B------:R-:W-:Y:S01]  /*1340*/  LOP3.LUT R10, R16, 0x7ffffff8, RZ, 0xc0, !PT ;  /* 0x7ffffff8100a7812 */ /* 0x000fe200078ec0ff */
[C---:B------:R-:W-:Y:S01]  /*1350*/  IMAD.SHL.U32 R31, R9.reuse, 0x4, RZ ;  /* 0x00000004091f7824 */ /* 0x040fe200078e00ff */
[----:B------:R-:W-:-:S07]  /*1360*/  SHF.L.U64.HI R17, R9, 0x2, R8 ;  /* 0x0000000209117819 */ /* 0x000fce0000010208 */
.L_x_80:
[----:B0-----:R-:W-:-:S04]  /*1370*/  IMAD.WIDE.U32 R14, R11, R9, RZ ;  /* 0x000000090b0e7225 */ /* 0x001fc800078e00ff */
[C---:B------:R-:W-:Y:S01]  /*1380*/  IMAD R13, R11.reuse, R8, R15 ;  /* 0x000000080b0d7224 */ /* 0x040fe200078e020f */
[C---:B------:R-:W-:Y:S01]  /*1390*/  LEA R12, P1, R14.reuse, R4, 0x2 ;  /* 0x000000040e0c7211 */ /* 0x040fe200078210ff */
[----:B------:R-:W-:Y:S01]  /*13a0*/  IMAD.MOV.U32 R33, RZ, RZ, 0x7fffffff ;  /* 0x7fffffffff217424 */ /* 0x000fe200078e00ff */
[----:B------:R-:W-:Y:S02]  /*13b0*/  IADD3 R11, PT, PT, R11, 0x8, RZ ;  /* 0x000000080b0b7810 */ /* 0x000fe40007ffe0ff */
        /* <DEDUP_REMOVED lines=22> */
[----:B------:R-:W-:-:S04]  /*1520*/  ISETP.NE.AND P1, PT, R11, R10, PT ;  /* 0x0000000a0b00720c */ /* 0x000fc80003f25270 */
[----:B------:R0:W-:Y:S09]  /*1530*/  STG.E desc[UR6][R28.64], R33 ;  /* 0x000000211c007986 */ /* 0x0001f2000c101906 */
[----:B------:R-:W-:Y:S05]  /*1540*/  @P1 BRA `(.L_x_80) ;  /* 0xfffffffc00881947 */ /* 0x000fea000383ffff */
.L_x_79:
[----:B------:R-:W-:Y:S05]  /*1550*/  BSYNC.RECONVERGENT B1 ;  /* 0x0000000000017941 */ /* 0x000fea0003800200 */
.L_x_78:
[----:B------:R-:W-:Y:S05]  /*1560*/  @!P0 BRA `(.L_x_77) ;  /* 0x0000000000e48947 */ /* 0x000fea0003800000 */
[----:B------:R-:W-:Y:S01]  /*1570*/  ISETP.GE.U32.AND P0, PT, R30, 0x4, PT ;  /* 0x000000041e00780c */ /* 0x000fe20003f06070 */
[----:B------:R-:W-:Y:S01]  /*1580*/  BSSY.RECONVERGENT B1, `(.L_x_81) ;  /* 0x000001d000017945 */ /* 0x000fe20003800200 */
[----:B0-----:R-:W-:-:S04]  /*1590*/  LOP3.LUT R28, R16, 0x3, RZ, 0xc0, !PT ;  /* 0x00000003101c7812 */ /* 0x001fc800078ec0ff */
[----:B------:R-:W-:-:S07]  /*15a0*/  ISETP.NE.AND P1, PT, R28, RZ, PT ;  /* 0x000000ff1c00720c */ /* 0x000fce0003f25270 */
[----:B------:R-:W-:Y:S06]  /*15b0*/  @!P0 BRA `(.L_x_82) ;  /* 0x0000000000648947 */ /* 0x000fec0003800000 */
[C---:B------:R-:W-:Y:S01]  /*15c0*/  IMAD.WIDE.U32 R22, R10.reuse, R9, RZ ;  /* 0x000000090a167225 */ /* 0x040fe200078e00ff */
[----:B------:R-:W-:-:S03]  /*15d0*/  IADD3 R25, PT, PT, R10, 0x3, RZ ;  /* 0x000000030a197810 */ /* 0x000fc60007ffe0ff */
[----:B------:R-:W-:Y:S01]  /*15e0*/  VIADD R11, R10, 0x1 ;  /* 0x000000010a0b7836 */ /* 0x000fe20000000000 */
[----:B------:R-:W-:Y:S01]  /*15f0*/  LEA R12, P0, R22, R4, 0x2 ;  /* 0x00000004160c7211 */ /* 0x000fe200078010ff */
[C---:B------:R-:W-:Y:S02]  /*1600*/  VIADD R17, R10.reuse, 0x2 ;  /* 0x000000020a117836 */ /* 0x040fe40000000000 */
[----:B------:R-:W-:Y:S02]  /*1610*/  IMAD R13, R10, R8, R23 ;  /* 0x000000080a0d7224 */ /* 0x000fe400078e0217 */
[----:B------:R-:W-:-:S03]  /*1620*/  IMAD.WIDE.U32 R14, R11, R9, RZ ;  /* 0x000000090b0e7225 */ /* 0x000fc600078e00ff */
[----:B------:R-:W-:Y:S01]  /*1630*/  LEA.HI.X R13, R22, R5, R13, 0x2, P0 ;  /* 0x00000005160d7211 */ /* 0x000fe200000f140d */
[----:B------:R-:W-:Y:S01]  /*1640*/  IMAD.WIDE.U32 R18, R17, R9, RZ ;  /* 0x0000000911127225 */ /* 0x000fe200078e00ff */
[----:B------:R-:W-:-:S03]  /*1650*/  LEA R22, P0, R14, R4, 0x2 ;  /* 0x000000040e167211 */ /* 0x000fc600078010ff */
[----:B------:R-:W-:Y:S01]  /*1660*/  IMAD.WIDE.U32 R20, R25, R9, RZ ;  /* 0x0000000919147225 */ /* 0x000fe200078e00ff */
[----:B------:R-:W-:-:S03]  /*1670*/  LEA R24, P2, R18, R4, 0x2 ;  /* 0x0000000412187211 */ /* 0x000fc600078410ff */
[----:B------:R-:W-:Y:S01]  /*1680*/  IMAD R15, R11, R8, R15 ;  /* 0x000000080b0f7224 */ /* 0x000fe200078e020f */
[----:B------:R-:W-:Y:S01]  /*1690*/  LEA R26, P3, R20, R4, 0x2 ;  /* 0x00000004141a7211 */ /* 0x000fe200078610ff */
[-C--:B------:R-:W-:Y:S02]  /*16a0*/  IMAD R17, R17, R8.reuse, R19 ;  /* 0x0000000811117224 */ /* 0x080fe400078e0213 */
[----:B------:R-:W-:Y:S01]  /*16b0*/  IMAD R11, R25, R8, R21 ;  /* 0x00000008190b7224 */ /* 0x000fe200078e0215 */
[-C--:B------:R-:W-:Y:S01]  /*16c0*/  LEA.HI.X R23, R14, R5.reuse, R15, 0x2, P0 ;  /* 0x000000050e177211 */ /* 0x080fe200000f140f */
[----:B------:R-:W-:Y:S01]  /*16d0*/  IMAD.MOV.U32 R19, RZ, RZ, 0x7fffffff ;  /* 0x7fffffffff137424 */ /* 0x000fe200078e00ff */
[-C--:B------:R-:W-:Y:S01]  /*16e0*/  LEA.HI.X R25, R18, R5.reuse, R17, 0x2, P2 ;  /* 0x0000000512197211 */ /* 0x080fe200010f1411 */
[----:B------:R-:W-:Y:S01]  /*16f0*/  VIADD R10, R10, 0x4 ;  /* 0x000000040a0a7836 */ /* 0x000fe20000000000 */
[----:B------:R-:W-:Y:S02]  /*1700*/  LEA.HI.X R27, R20, R5, R11, 0x2, P3 ;  /* 0x00000005141b7211 */ /* 0x000fe400018f140b */
[----:B------:R0:W-:Y:S04]  /*1710*/  STG.E desc[UR6][R12.64], R19 ;  /* 0x000000130c007986 */ /* 0x0001e8000c101906 */
[----:B------:R0:W-:Y:S04]  /*1720*/  STG.E desc[UR6][R22.64], R19 ;  /* 0x0000001316007986 */ /* 0x0001e8000c101906 */
[----:B------:R0:W-:Y:S04]  /*1730*/  STG.E desc[UR6][R24.64], R19 ;  /* 0x0000001318007986 */ /* 0x0001e8000c101906 */
[----:B------:R0:W-:Y:S02]  /*1740*/  STG.E desc[UR6][R26.64], R19 ;  /* 0x000000131a007986 */ /* 0x0001e4000c101906 */
.L_x_82:
[----:B------:R-:W-:Y:S05]  /*1750*/  BSYNC.RECONVERGENT B1 ;  /* 0x0000000000017941 */ /* 0x000fea0003800200 */
.L_x_81:
[----:B------:R-:W-:Y:S05]  /*1760*/  @!P1 BRA `(.L_x_77) ;  /* 0x0000000000649947 */ /* 0x000fea0003800000 */
[----:B------:R-:W-:Y:S01]  /*1770*/  ISETP.NE.AND P0, PT, R28, 0x1, PT ;  /* 0x000000011c00780c */ /* 0x000fe20003f05270 */
[----:B------:R-:W-:Y:S01]  /*1780*/  BSSY.RECONVERGENT B1, `(.L_x_83) ;  /* 0x0000011000017945 */ /* 0x000fe20003800200 */
[----:B------:R-:W-:-:S04]  /*1790*/  LOP3.LUT R11, R16, 0x1, RZ, 0xc0, !PT ;  /* 0x00000001100b7812 */ /* 0x000fc800078ec0ff */
[----:B------:R-:W-:-:S07]  /*17a0*/  ISETP.NE.U32.AND P1, PT, R11, 0x1, PT ;  /* 0x000000010b00780c */ /* 0x000fce0003f25070 */
[----:B------:R-:W-:Y:S06]  /*17b0*/  @!P0 BRA `(.L_x_84) ;  /* 0x0000000000348947 */ /* 0x000fec0003800000 */
[C---:B------:R-:W-:Y:S01]  /*17c0*/  IADD3 R15, PT, PT, R10.reuse, 0x1, RZ ;  /* 0x000000010a0f7810 */ /* 0x040fe20007ffe0ff */
[----:B0-----:R-:W-:-:S04]  /*17d0*/  IMAD.WIDE.U32 R12, R10, R9, RZ ;  /* 0x000000090a0c7225 */ /* 0x001fc800078e00ff */
[----:B------:R-:W-:Y:S01]  /*17e0*/  IMAD.WIDE.U32 R18, R15, R9, RZ ;  /* 0x000000090f127225 */ /* 0x000fe200078e00ff */
[----:B------:R-:W-:-:S03]  /*17f0*/  LEA R14, P0, R12, R4, 0x2 ;  /* 0x000000040c0e7211 */ /* 0x000fc600078010ff */
[----:B------:R-:W-:Y:S01]  /*1800*/  IMAD R11, R10, R8, R13 ;  /* 0x000000080a0b7224 */ /* 0x000fe200078e020d */
[----:B------:R-:W-:Y:S01]  /*1810*/  LEA R20, P2, R18, R4, 0x2 ;  /* 0x0000000412147211 */ /* 0x000fe200078410ff */
[----:B------:R-:W-:Y:S02]  /*1820*/  IMAD R13, R15, R8, R19 ;  /* 0x000000080f0d7224 */ /* 0x000fe400078e0213 */
[----:B------:R-:W-:Y:S01]  /*1830*/  VIADD R10, R10, 0x2 ;  /* 0x000000020a0a7836 */ /* 0x000fe20000000000 */
[-C--:B------:R-:W-:Y:S01]  /*1840*/  LEA.HI.X R15, R12, R5.reuse, R11, 0x2, P0 ;  /* 0x000000050c0f7211 */ /* 0x080fe200000f140b */
[----:B------:R-:W-:Y:S01]  /*1850*/  IMAD.MOV.U32 R11, RZ, RZ, 0x7fffffff ;  /* 0x7fffffffff0b7424 */ /* 0x000fe200078e00ff */
[----:B------:R-:W-:-:S04]  /*1860*/  LEA.HI.X R21, R18, R5, R13, 0x2, P2 ;  /* 0x0000000512157211 */ /* 0x000fc800010f140d */
[----:B------:R1:W-:Y:S04]  /*1870*/  STG.E desc[UR6][R14.64], R11 ;  /* 0x0000000b0e007986 */ /* 0x0003e8000c101906 */
[----:B------:R1:W-:Y:S02]  /*1880*/  STG.E desc[UR6][R20.64], R11 ;  /* 0x0000000b14007986 */ /* 0x0003e4000c101906 */
.L_x_84:
[----:B------:R-:W-:Y:S05]  /*1890*/  BSYNC.RECONVERGENT B1 ;  /* 0x0000000000017941 */ /* 0x000fea0003800200 */
.L_x_83:
[----:B0-----:R-:W-:-:S04]  /*18a0*/  @!P1 IMAD.WIDE.U32 R12, R10, R9, RZ ;  /* 0x000000090a0c9225 */ /* 0x001fc800078e00ff */
[----:B-1----:R-:W-:Y:S01]  /*18b0*/  @!P1 IMAD R11, R10, R8, R13 ;  /* 0x000000080a0b9224 */ /* 0x002fe200078e020d */
[C---:B------:R-:W-:Y:S02]  /*18c0*/  @!P1 LEA R10, P0, R12.reuse, R4, 0x2 ;  /* 0x000000040c0a9211 */ /* 0x040fe400078010ff */
[----:B------:R-:W-:Y:S02]  /*18d0*/  @!P1 MOV R13, 0x7fffffff ;  /* 0x7fffffff000d9802 */ /* 0x000fe40000000f00 */
[----:B------:R-:W-:-:S05]  /*18e0*/  @!P1 LEA.HI.X R11, R12, R5, R11, 0x2, P0 ;  /* 0x000000050c0b9211 */ /* 0x000fca00000f140b */
[----:B------:R1:W-:Y:S04]  /*18f0*/  @!P1 STG.E desc[UR6][R10.64], R13 ;  /* 0x0000000d0a009986 */ /* 0x0003e8000c101906 */
.L_x_77:
[----:B------:R-:W-:Y:S05]  /*1900*/  BSYNC.RECONVERGENT B0 ;  /* 0x0000000000007941 */ /* 0x000fea0003800200 */
.L_x_76:
[----:B------:R-:W-:-:S13]  /*1910*/  ISETP.GE.U32.AND P0, PT, R0, 0x2, PT ;  /* 0x000000020000780c */ /* 0x000fda0003f06070 */
[----:B------:R-:W-:Y:S05]  /*1920*/  @!P0 BRA `(.L_x_85) ;  /* 0x0000002800248947 */ /* 0x000fea0003800000 */
[C---:B------:R-:W-:Y:S01]  /*1930*/  VIADD R2, R0.reuse, 0xfffffffe ;  /* 0xfffffffe00027836 */ /* 0x040fe20000000000 */
[----:B0-----:R-:W-:Y:S01]  /*1940*/  IADD3 R19, PT, PT, R0, -0x1, RZ ;  /* 0xffffffff00137810 */ /* 0x001fe20007ffe0ff */
[----:B------:R-:W-:Y:S01]  /*1950*/  HFMA2 R17, -RZ, RZ, 0, 0 ;  /* 0x00000000ff117431 */ /* 0x000fe200000001ff */
[----:B------:R-:W-:Y:S01]  /*1960*/  SHF.R.S32.HI R15, RZ, 0x1f, R9 ;  /* 0x0000001fff0f7819 */ /* 0x000fe20000011409 */
[----:B------:R-:W-:Y:S01]  /*1970*/  IMAD.MOV.U32 R34, RZ, RZ, RZ ;  /* 0x000000ffff227224 */ /* 0x000fe200078e00ff */
[----:B------:R-:W-:Y:S01]  /*1980*/  ISETP.GE.U32.AND P0, PT, R2, 0x3, PT ;  /* 0x000000030200780c */ /* 0x000fe20003f06070 */
[----:B------:R-:W-:Y:S01]  /*1990*/  IMAD.MOV.U32 R14, RZ, RZ, RZ ;  /* 0x000000ffff0e7224 */ /* 0x000fe200078e00ff */
[----:B-1----:R-:W-:Y:S02]  /*19a0*/  CS2R R12, SRZ ;  /* 0x00000000000c7805 */ /* 0x002fe4000001ff00 */
[----:B------:R-:W-:Y:S02]  /*19b0*/  MOV R33, RZ ;  /* 0x000000ff00217202 */ /* 0x000fe40000000f00 */
[----:B------:R-:W-:-:S07]  /*19c0*/  LOP3.LUT R26, R19, 0x3, RZ, 0xc0, !PT ;  /* 0x00000003131a7812 */ /* 0x000fce00078ec0ff */
[----:B------:R-:W-:Y:S05]  /*19d0*/  @!P0 BRA `(.L_x_86) ;  /* 0x0000000800148947 */ /* 0x000fea0003800000 */
[----:B------:R-:W0:Y:S01]  /*19e0*/  LDC R9, c[0x0][0x390] ;  /* 0x0000e400ff097b82 */ /* 0x000e220000000800 */
[----:B------:R-:W-:Y:S01]  /*19f0*/  LOP3.LUT R17, R19, 0xfffffffc, RZ, 0xc0, !PT ;  /* 0xfffffffc13117812 */ /* 0x000fe200078ec0ff */
[----:B------:R-:W-:Y:S01]  /*1a00*/  IMAD.MOV.U32 R34, RZ, RZ, RZ ;  /* 0x000000ffff227224 */ /* 0x000fe200078e00ff */
[----:B------:R-:W-:Y:S01]  /*1a10*/  MOV R18, RZ ;  /* 0x000000ff00127202 */ /* 0x000fe20000000f00 */
[----:B------:R-:W-:-:S07]  /*1a20*/  IMAD.MOV.U32 R14, RZ, RZ, RZ ;  /* 0x000000ffff0e7224 */ /* 0x000fce00078e00ff */
.L_x_90:
[-C--:B------:R-:W-:Y:S02]  /*1a30*/  IADD3 R8, PT, PT, R16, -R18.reuse, RZ ;  /* 0x8000001210087210 */ /* 0x080fe40007ffe0ff */
[----:B------:R-:W-:Y:S02]  /*1a40*/  LOP3.LUT R11, RZ, R18, RZ, 0x33, !PT ;  /* 0x00000012ff0b7212 */ /* 0x000fe400078e33ff */
[----:B------:R-:W-:Y:S01]  /*1a50*/  SHF.R.S32.HI R0, RZ, 0x1f, R8 ;  /* 0x0000001fff007819 */ /* 0x000fe20000011408 */
[----:B0-----:R-:W-:-:S04]  /*1a60*/  IMAD.WIDE.U32 R2, R8, R9, RZ ;  /* 0x0000000908027225 */ /* 0x001fc800078e00ff */
[----:B------:R-:W-:Y:S01]  /*1a70*/  IMAD R0, R0, R9, RZ ;  /* 0x0000000900007224 */ /* 0x000fe200078e02ff */
[----:B------:R-:W-:Y:S01]  /*1a80*/  LEA R20, P0, R2, R6, 0x2 ;  /* 0x0000000602147211 */ /* 0x000fe200078010ff */
[----:B------:R-:W-:Y:S02]  /*1a90*/  IMAD.IADD R10, R16, 0x1, R11 ;  /* 0x00000001100a7824 */ /* 0x000fe400078e020b */
[C---:B------:R-:W-:Y:S02]  /*1aa0*/  IMAD R21, R8.reuse, R15, R0 ;  /* 0x0000000f08157224 */ /* 0x040fe400078e0200 */
[----:B------:R-:W-:Y:S01]  /*1ab0*/  VIADD R24, R8, 0xfffffffe ;  /* 0xfffffffe08187836 */ /* 0x000fe20000000000 */
[----:B------:R-:W-:Y:S02]  /*1ac0*/  SHF.R.S32.HI R0, RZ, 0x1f, R10 ;  /* 0x0000001fff007819 */ /* 0x000fe4000001140a */
[----:B------:R-:W-:-:S03]  /*1ad0*/  IADD3 R3, PT, PT, R3, R21, RZ ;  /* 0x0000001503037210 */ /* 0x000fc60007ffe0ff */
[----:B------:R-:W-:Y:S01]  /*1ae0*/  IMAD R11, R0, R9, RZ ;  /* 0x00000009000b7224 */ /* 0x000fe200078e02ff */
[----:B------:R-:W-:Y:S01]  /*1af0*/  LEA.HI.X R21, R2, R7, R3, 0x2, P0 ;  /* 0x0000000702157211 */ /* 0x000fe200000f1403 */
[----:B------:R-:W-:-:S04]  /*1b00*/  IMAD.WIDE.U32 R2, R10, R9, RZ ;  /* 0x000000090a027225 */ /* 0x000fc800078e00ff */
[----:B------:R-:W-:Y:S01]  /*1b10*/  IMAD R11, R10, R15, R11 ;  /* 0x0000000f0a0b7224 */ /* 0x000fe200078e020b */
[----:B------:R0:W2:Y:S01]  /*1b20*/  LDG.E.CONSTANT R0, desc[UR6][R20.64] ;  /* 0x0000000614007981 */ /* 0x0000a2000c1e9900 */
[----:B------:R-:W-:Y:S02]  /*1b30*/  SHF.R.S32.HI R10, RZ, 0x1f, R24 ;  /* 0x0000001fff0a7819 */ /* 0x000fe40000011418 */
[----:B------:R-:W-:Y:S02]  /*1b40*/  LEA R22, P0, R2, R6, 0x2 ;  /* 0x0000000602167211 */ /* 0x000fe400078010ff */
[----:B------:R-:W-:Y:S01]  /*1b50*/  IADD3 R3, PT, PT, R3, R11, RZ ;  /* 0x0000000b03037210 */ /* 0x000fe20007ffe0ff */
[----:B------:R-:W-:-:S03]  /*1b60*/  IMAD R10, R10, R9, RZ ;  /* 0x000000090a0a7224 */ /* 0x000fc600078e02ff */
[----:B------:R-:W-:Y:S01]  /*1b70*/  LEA.HI.X R23, R2, R7, R3, 0x2, P0 ;  /* 0x0000000702177211 */ /* 0x000fe200000f1403 */
[C---:B------:R-:W-:Y:S02]  /*1b80*/  IMAD R3, R24.reuse, R15, R10 ;  /* 0x0000000f18037224 */ /* 0x040fe400078e020a */
[----:B------:R-:W-:Y:S02]  /*1b90*/  IMAD.WIDE.U32 R10, R24, R9, RZ ;  /* 0x00000009180a7225 */ /* 0x000fe400078e00ff */
[----:B------:R-:W3:Y:S02]  /*1ba0*/  LDG.E.CONSTANT R2, desc[UR6][R22.64] ;  /* 0x0000000616027981 */ /* 0x000ee4000c1e9900 */
[----:B------:R-:W-:Y:S01]  /*1bb0*/  IMAD.IADD R3, R11, 0x1, R3 ;  /* 0x000000010b037824 */ /* 0x000fe200078e0203 */
[----:B------:R-:W-:-:S04]  /*1bc0*/  LEA R24, P0, R10, R6, 0x2 ;  /* 0x000000060a187211 */ /* 0x000fc800078010ff */
[----:B------:R-:W-:Y:S02]  /*1bd0*/  LEA.HI.X R25, R10, R7, R3, 0x2, P0 ;  /* 0x000000070a197211 */ /* 0x000fe400000f1403 */
[----:B------:R-:W-:-:S03]  /*1be0*/  IADD3 R8, PT, PT, R8, -0x3, RZ ;  /* 0xfffffffd08087810 */ /* 0x000fc60007ffe0ff */
[----:B------:R1:W4:Y:S01]  /*1bf0*/  LDG.E.CONSTANT R3, desc[UR6][R24.64] ;  /* 0x0000000618037981 */ /* 0x000322000c1e9900 */
[----:B------:R-:W-:-:S05]  /*1c00*/  SHF.R.S32.HI R10, RZ, 0x1f, R8 ;  /* 0x0000001fff0a7819 */ /* 0x000fca0000011408 */
[-C--:B0-----:R-:W-:Y:S02]  /*1c10*/  IMAD R20, R10, R9.reuse, RZ ;  /* 0x000000090a147224 */ /* 0x081fe400078e02ff */
[----:B------:R-:W-:-:S04]  /*1c20*/  IMAD.WIDE.U32 R10, R8, R9, RZ ;  /* 0x00000009080a7225 */ /* 0x000fc800078e00ff */
[----:B------:R-:W-:Y:S01]  /*1c30*/  IMAD R21, R8, R15, R20 ;  /* 0x0000000f08157224 */ /* 0x000fe200078e0214 */
[----:B------:R-:W-:-:S03]  /*1c40*/  LEA R20, P0, R10, R6, 0x2 ;  /* 0x000000060a147211 */ /* 0x000fc600078010ff */
[----:B------:R-:W-:-:S05]  /*1c50*/  IMAD.IADD R11, R11, 0x1, R21 ;  /* 0x000000010b0b7824 */ /* 0x000fca00078e0215 */
[----:B------:R-:W-:-:S05]  /*1c60*/  LEA.HI.X R21, R10, R7, R11, 0x2, P0 ;  /* 0x000000070a157211 */ /* 0x000fca00000f140b */
[----:B------:R0:W5:Y:S01]  /*1c70*/  LDG.E.CONSTANT R8, desc[UR6][R20.64] ;  /* 0x0000000614087981 */ /* 0x000162000c1e9900 */
[----:B------:R-:W-:Y:S01]  /*1c80*/  BSSY.RECONVERGENT B0, `(.L_x_87) ;  /* 0x0000057000007945 */ /* 0x000fe20003800200 */
[----:B--2---:R-:W-:-:S04]  /*1c90*/  FSETP.NE.AND P2, PT, |R0|, +INF , PT ;  /* 0x7f8000000000780b */ /* 0x004fc80003f45200 */
[----:B------:R-:W-:-:S09]  /*1ca0*/  FSETP.GE.OR P3, PT, |R33|, |R0|, !P2 ;  /* 0x400000002100720b */ /* 0x000fd20005766600 */
[----:B------:R-:W-:Y:S01]  /*1cb0*/  @P2 IADD3 R10, PT, PT, R18, 0x1, RZ ;  /* 0x00000001120a2810 */ /* 0x000fe20007ffe0ff */
[--C-:B------:R-:W-:Y:S01]  /*1cc0*/  @P2 FADD R11, R0, R33.reuse ;  /* 0x00000021000b2221 */ /* 0x100fe20000000000 */
[----:B---3--:R-:W-:Y:S01]  /*1cd0*/  FSETP.NE.AND P1, PT, |R2|, +INF , PT ;  /* 0x7f8000000200780b */ /* 0x008fe20003f25200 */
[----:B------:R-:W-:Y:S01]  /*1ce0*/  @!P2 VIADD R14, R14, 0x1 ;  /* 0x000000010e0ea836 */ /* 0x000fe20000000000 */
[----:B-1----:R-:W-:Y:S01]  /*1cf0*/  @P2 I2FP.F32.U32 R25, R10 ;  /* 0x0000000a00192245 */ /* 0x002fe20000201000 */
[----:B------:R-:W-:-:S04]  /*1d00*/  @P2 FADD R23, -R11, R33 ;  /* 0x000000210b172221 */ /* 0x000fc80000000100 */
[C---:B------:R-:W-:Y:S01]  /*1d10*/  @P2 FFMA R25, R0.reuse, R25, RZ ;  /* 0x0000001900192223 */ /* 0x040fe200000000ff */
[C---:B------:R-:W-:Y:S01]  /*1d20*/  @P2 FADD R23, R0.reuse, R23 ;  /* 0x0000001700172221 */ /* 0x040fe20000000000 */
[----:B------:R-:W-:Y:S01]  /*1d30*/  @P2 FADD R0, R0, -R11 ;  /* 0x8000000b00002221 */ /* 0x000fe20000000000 */
[----:B------:R-:W-:Y:S01]  /*1d40*/  @!P2 MOV R11, R33 ;  /* 0x00000021000ba202 */ /* 0x000fe20000000f00 */
[--C-:B0-----:R-:W-:Y:S01]  /*1d50*/  @P2 FADD R21, R25, R34.reuse ;  /* 0x0000002219152221 */ /* 0x101fe20000000000 */
[----:B------:R-:W-:Y:S01]  /*1d60*/  FSETP.GE.OR P4, PT, |R34|, |R25|, !P2 ;  /* 0x400000192200720b */ /* 0x000fe20005786600 */
[----:B------:R-:W-:Y:S01]  /*1d70*/  @P1 VIADD R20, R18, 0x2 ;  /* 0x0000000212141836 */ /* 0x000fe20000000000 */
[----:B----4-:R-:W-:Y:S01]  /*1d80*/  FSETP.NE.AND P0, PT, |R3|, +INF , PT ;  /* 0x7f8000000300780b */ /* 0x010fe20003f05200 */
[----:B------:R-:W-:Y:S01]  /*1d90*/  @P2 FADD R10, -R21, R34 ;  /* 0x00000022150a2221 */ /* 0x000fe20000000100 */
[----:B------:R-:W-:Y:S01]  /*1da0*/  @!P3 FADD R23, R0, R33 ;  /* 0x000000210017b221 */ /* 0x000fe20000000000 */
[----:B------:R-:W-:Y:S01]  /*1db0*/  FSETP.GE.OR P3, PT, |R11|, |R2|, !P1 ;  /* 0x400000020b00720b */ /* 0x000fe20004f66600 */
[----:B------:R-:W-:Y:S01]  /*1dc0*/  @!P1 VIADD R14, R14, 0x1 ;  /* 0x000000010e0e9836 */ /* 0x000fe20000000000 */
[----:B------:R-:W-:Y:S01]  /*1dd0*/  @P1 I2FP.F32.U32 R27, R20 ;  /* 0x00000014001b1245 */ /* 0x000fe20000201000 */
[C---:B------:R-:W-:Y:S01]  /*1de0*/  @P2 FADD R20, R25.reuse, R10 ;  /* 0x0000000a19142221 */ /* 0x040fe20000000000 */
[----:B------:R-:W-:Y:S01]  /*1df0*/  @P2 FADD R25, R25, -R21 ;  /* 0x8000001519192221 */ /* 0x000fe20000000000 */
[----:B------:R-:W-:-:S02]  /*1e00*/  @!P2 IMAD.MOV.U32 R21, RZ, RZ, R34 ;  /* 0x000000ffff15a224 */ /* 0x000fc400078e0022 */
[C---:B------:R-:W-:Y:S01]  /*1e10*/  @P1 FADD R10, R2.reuse, R11 ;  /* 0x0000000b020a1221 */ /* 0x040fe20000000000 */
[----:B------:R-:W-:Y:S01]  /*1e20*/  @P1 FFMA R22, R2, R27, RZ ;  /* 0x0000001b02161223 */ /* 0x000fe200000000ff */
[----:B------:R-:W-:Y:S01]  /*1e30*/  @!P4 FADD R20, R25, R34 ;  /* 0x000000221914c221 */ /* 0x000fe20000000000 */
[----:B------:R-:W-:Y:S01]  /*1e40*/  @P2 FADD R12, R12, R23 ;  /* 0x000000170c0c2221 */ /* 0x000fe20000000000 */
[----:B------:R-:W-:Y:S01]  /*1e50*/  @P0 IADD3 R24, PT, PT, R18, 0x3, RZ ;  /* 0x0000000312180810 */ /* 0x000fe20007ffe0ff */
[----:B------:R-:W-:Y:S01]  /*1e60*/  @P1 FADD R0, R22, R21 ;  /* 0x0000001516001221 */ /* 0x000fe20000000000 */
[----:B------:R-:W-:Y:S01]  /*1e70*/  FSETP.GE.OR P4, PT, |R21|, |R22|, !P1 ;  /* 0x400000161500720b */ /* 0x000fe20004f86600 */
[----:B------:R-:W-:Y:S01]  /*1e80*/  @P1 FADD R23, -R10, R11 ;  /* 0x0000000b0a171221 */ /* 0x000fe20000000100 */
[----:B------:R-:W-:Y:S01]  /*1e90*/  @P0 I2FP.F32.U32 R24, R24 ;  /* 0x0000001800180245 */ /* 0x000fe20000201000 */
[----:B------:R-:W-:Y:S01]  /*1ea0*/  @P1 FADD R25, -R0, R21 ;  /* 0x0000001500191221 */ /* 0x000fe20000000100 */
[----:B------:R-:W-:Y:S01]  /*1eb0*/  @P2 FADD R13, R13, R20 ;  /* 0x000000140d0d2221 */ /* 0x000fe20000000000 */
[C---:B------:R-:W-:Y:S01]  /*1ec0*/  @P1 FADD R23, R2.reuse, R23 ;  /* 0x0000001702171221 */ /* 0x040fe20000000000 */
[----:B------:R-:W-:Y:S01]  /*1ed0*/  @P1 FADD R2, R2, -R10 ;  /* 0x8000000a02021221 */ /* 0x000fe20000000000 */
[C---:B------:R-:W-:Y:S01]  /*1ee0*/  @P1 FADD R20, R22.reuse, R25 ;  /* 0x0000001916141221 */ /* 0x040fe20000000000 */
[----:B------:R-:W-:Y:S01]  /*1ef0*/  @P1 FADD R22, R22, -R0 ;  /* 0x8000000016161221 */ /* 0x000fe20000000000 */
[----:B------:R-:W-:-:S02]  /*1f00*/  @!P1 IMAD.MOV.U32 R10, RZ, RZ, R11 ;  /* 0x000000ffff0a9224 */ /* 0x000fc400078e000b */
[C---:B------:R-:W-:Y:S01]  /*1f10*/  @P0 FFMA R25, R3.reuse, R24, RZ ;  /* 0x0000001803190223 */ /* 0x040fe200000000ff */
[----:B------:R-:W-:Y:S01]  /*1f20*/  @!P1 MOV R0, R21 ;  /* 0x0000001500009202 */ /* 0x000fe20000000f00 */
[----:B------:R-:W-:Y:S01]  /*1f30*/  @!P3 FADD R23, R2, R11 ;  /* 0x0000000b0217b221 */ /* 0x000fe20000000000 */
[----:B------:R-:W-:Y:S01]  /*1f40*/  @!P4 FADD R20, R22, R21 ;  /* 0x000000151614c221 */ /* 0x000fe20000000000 */
[----:B------:R-:W-:Y:S01]  /*1f50*/  FSETP.GE.OR P3, PT, |R10|, |R3|, !P0 ;  /* 0x400000030a00720b */ /* 0x000fe20004766600 */
[----:B------:R-:W-:Y:S01]  /*1f60*/  @P0 FADD R21, R3, R10 ;  /* 0x0000000a03150221 */ /* 0x000fe20000000000 */
[----:B------:R-:W-:Y:S01]  /*1f70*/  FSETP.GE.OR P4, PT, |R0|, |R25|, !P0 ;  /* 0x400000190000720b */ /* 0x000fe20004786600 */
[----:B------:R-:W-:Y:S01]  /*1f80*/  @P0 FADD R11, R25, R0 ;  /* 0x00000000190b0221 */ /* 0x000fe20000000000 */
[----:B-----5:R-:W-:Y:S01]  /*1f90*/  FSETP.NE.AND P2, PT, |R8|, +INF , PT ;  /* 0x7f8000000800780b */ /* 0x020fe20003f45200 */
[----:B------:R-:W-:Y:S01]  /*1fa0*/  @P1 FADD R13, R13, R20 ;  /* 0x000000140d0d1221 */ /* 0x000fe20000000000 */
[----:B------:R-:W-:Y:S01]  /*1fb0*/  @P0 FADD R2, -R21, R10 ;  /* 0x0000000a15020221 */ /* 0x000fe20000000100 */
[----:B------:R-:W-:Y:S01]  /*1fc0*/  @P0 FADD R20, -R11, R0 ;  /* 0x000000000b140221 */ /* 0x000fe20000000100 */
[----:B------:R-:W-:Y:S01]  /*1fd0*/  @P1 FADD R12, R12, R23 ;  /* 0x000000170c0c1221 */ /* 0x000fe20000000000 */
[----:B------:R-:W-:-:S02]  /*1fe0*/  @!P0 VIADD R14, R14, 0x1 ;  /* 0x000000010e0e8836 */ /* 0x000fc40000000000 */
[----:B------:R-:W-:Y:S01]  /*1ff0*/  @P0 FADD R23, R3, R2 ;  /* 0x0000000203170221 */ /* 0x000fe20000000000 */
[----:B------:R-:W-:Y:S01]  /*2000*/  @P0 FADD R20, R25, R20 ;  /* 0x0000001419140221 */ /* 0x000fe20000000000 */
[----:B------:R-:W-:Y:S01]  /*2010*/  @P0 FADD R3, R3, -R21 ;  /* 0x8000001503030221 */ /* 0x000fe20000000000 */
[----:B------:R-:W-:Y:S01]  /*2020*/  @P0 FADD R25, R25, -R11 ;  /* 0x8000000b19190221 */ /* 0x000fe20000000000 */
[----:B------:R-:W-:Y:S02]  /*2030*/  @!P0 MOV R21, R10 ;  /* 0x0000000a00158202 */ /* 0x000fe40000000f00 */
[----:B------:R-:W-:Y:S01]  /*2040*/  @!P3 FADD R23, R3, R10 ;  /* 0x0000000a0317b221 */ /* 0x000fe20000000000 */
[----:B------:R-:W-:Y:S01]  /*2050*/  @!P4 FADD R20, R25, R0 ;  /* 0x000000001914c221 */ /* 0x000fe20000000000 */
[----:B------:R-:W-:Y:S02]  /*2060*/  @!P0 MOV R11, R0 ;  /* 0x00000000000b8202 */ /* 0x000fe40000000f00 */
[----:B------:R-:W-:Y:S01]  /*2070*/  @P0 FADD R12, R12, R23 ;  /* 0x000000170c0c0221 */ /* 0x000fe20000000000 */
[----:B------:R-:W-:Y:S01]  /*2080*/  @P0 FADD R13, R13, R20 ;  /* 0x000000140d0d0221 */ /* 0x000fe20000000000 */
[----:B------:R-:W-:Y:S06]  /*2090*/  @!P2 BRA `(.L_x_88) ;  /* 0x000000000048a947 */ /* 0x000fec0003800000 */
[----:B------:R-:W-:Y:S01]  /*20a0*/  IADD3 R0, PT, PT, R18, 0x4, RZ ;  /* 0x0000000412007810 */ /* 0x000fe20007ffe0ff */
[----:B------:R-:W-:Y:S01]  /*20b0*/  FADD R33, R8, R21 ;  /* 0x0000001508217221 */ /* 0x000fe20000000000 */
[----:B------:R-:W-:Y:S02]  /*20c0*/  FSETP.GE.AND P0, PT, |R21|, |R8|, PT ;  /* 0x400000081500720b */ /* 0x000fe40003f06200 */
[----:B------:R-:W-:-:S05]  /*20d0*/  I2FP.F32.U32 R3, R0 ;  /* 0x0000000000037245 */ /* 0x000fca0000201000 */
[----:B------:R-:W-:Y:S01]  /*20e0*/  FFMA R0, R8, R3, RZ ;  /* 0x0000000308007223 */ /* 0x000fe200000000ff */
[----:B------:R-:W-:-:S03]  /*20f0*/  FADD R3, -R33, R21 ;  /* 0x0000001521037221 */ /* 0x000fc60000000100 */
[----:B------:R-:W-:Y:S01]  /*2100*/  FADD R34, R0, R11 ;  /* 0x0000000b00227221 */ /* 0x000fe20000000000 */
[----:B------:R-:W-:Y:S01]  /*2110*/  FSETP.GE.AND P1, PT, |R11|, |R0|, PT ;  /* 0x400000000b00720b */ /* 0x000fe20003f26200 */
[C---:B------:R-:W-:Y:S01]  /*2120*/  FADD R3, R8.reuse, R3 ;  /* 0x0000000308037221 */ /* 0x040fe20000000000 */
[----:B------:R-:W-:Y:S01]  /*2130*/  FADD R8, R8, -R33 ;  /* 0x8000002108087221 */ /* 0x000fe20000000000 */
[----:B------:R-:W-:-:S03]  /*2140*/  FADD R23, -R34, R11 ;  /* 0x0000000b22177221 */ /* 0x000fc60000000100 */
[----:B------:R-:W-:Y:S01]  /*2150*/  @!P0 FADD R3, R8, R21 ;  /* 0x0000001508038221 */ /* 0x000fe20000000000 */
[C---:B------:R-:W-:Y:S01]  /*2160*/  FADD R2, R0.reuse, R23 ;  /* 0x0000001700027221 */ /* 0x040fe20000000000 */
[----:B------:R-:W-:Y:S02]  /*2170*/  FADD R0, R0, -R34 ;  /* 0x8000002200007221 */ /* 0x000fe40000000000 */
[----:B------:R-:W-:-:S03]  /*2180*/  FADD R12, R12, R3 ;  /* 0x000000030c0c7221 */ /* 0x000fc60000000000 */
[----:B------:R-:W-:-:S04]  /*2190*/  @!P1 FADD R2, R0, R11 ;  /* 0x0000000b00029221 */ /* 0x000fc80000000000 */
[----:B------:R-:W-:Y:S01]  /*21a0*/  FADD R13, R13, R2 ;  /* 0x000000020d0d7221 */ /* 0x000fe20000000000 */
[----:B------:R-:W-:Y:S06]  /*21b0*/  BRA `(.L_x_89) ;  /* 0x00000000000c7947 */ /* 0x000fec0003800000 */
.L_x_88:
[----:B------:R-:W-:Y:S01]  /*21c0*/  VIADD R14, R14, 0x1 ;  /* 0x000000010e0e7836 */ /* 0x000fe20000000000 */
[----:B------:R-:W-:Y:S01]  /*21d0*/  MOV R33, R21 ;  /* 0x0000001500217202 */ /* 0x000fe20000000f00 */
[----:B------:R-:W-:-:S07]  /*21e0*/  IMAD.MOV.U32 R34, RZ, RZ, R11 ;  /* 0x000000ffff227224 */ /* 0x000fce00078e000b */
.L_x_89:
[----:B------:R-:W-:Y:S05]  /*21f0*/  BSYNC.RECONVERGENT B0 ;  /* 0x0000000000007941 */ /* 0x000fea0003800200 */
.L_x_87:
[----:B------:R-:W-:-:S04]  /*2200*/  IADD3 R18, PT, PT, R18, 0x4, RZ ;  /* 0x0000000412127810 */ /* 0x000fc80007ffe0ff */
[----:B------:R-:W-:-:S13]  /*2210*/  ISETP.NE.AND P0, PT, R18, R17, PT ;  /* 0x000000111200720c */ /* 0x000fda0003f05270 */
[----:B------:R-:W-:Y:S05]  /*2220*/  @P0 BRA `(.L_x_90) ;  /* 0xfffffff800000947 */ /* 0x000fea000383ffff */
.L_x_86:
[----:B------:R-:W-:-:S13]  /*2230*/  ISETP.NE.AND P0, PT, R26, RZ, PT ;  /* 0x000000ff1a00720c */ /* 0x000fda0003f05270 */
[----:B------:R-:W-:Y:S05]  /*2240*/  @!P0 BRA `(.L_x_91) ;  /* 0x0000000400a48947 */ /* 0x000fea0003800000 */
[----:B------:R-:W-:-:S13]  /*2250*/  ISETP.NE.AND P0, PT, R26, 0x1, PT ;  /* 0x000000011a00780c */ /* 0x000fda0003f05270 */
[----:B------:R-:W-:Y:S05]  /*2260*/  @!P0 BRA `(.L_x_92) ;  /* 0x0000000400088947 */ /* 0x000fea0003800000 */
[----:B------:R-:W-:-:S05]  /*2270*/  IMAD.IADD R0, R16, 0x1, -R17 ;  /* 0x0000000110007824 */ /* 0x000fca00078e0a11 */
[----:B------:R-:W-:-:S05]  /*2280*/  SHF.R.S32.HI R2, RZ, 0x1f, R0 ;  /* 0x0000001fff027819 */ /* 0x000fca0000011400 */
[-C--:B------:R-:W-:Y:S02]  /*2290*/  IMAD R8, R2, R9.reuse, RZ ;  /* 0x0000000902087224 */ /* 0x080fe400078e02ff */
[----:B------:R-:W-:-:S04]  /*22a0*/  IMAD.WIDE.U32 R2, R0, R9, RZ ;  /* 0x0000000900027225 */ /* 0x000fc800078e00ff */
[----:B------:R-:W-:Y:S01]  /*22b0*/  IMAD R11, R0, R15, R8 ;  /* 0x0000000f000b7224 */ /* 0x000fe200078e0208 */
[----:B------:R-:W-:-:S04]  /*22c0*/  LEA R10, P0, R2, R6, 0x2 ;  /* 0x00000006020a7211 */ /* 0x000fc800078010ff */
[----:B------:R-:W-:-:S04]  /*22d0*/  IADD3 R3, PT, PT, R3, R11, RZ ;  /* 0x0000000b03037210 */ /* 0x000fc80007ffe0ff */
[----:B------:R-:W-:Y:S02]  /*22e0*/  LEA.HI.X R11, R2, R7, R3, 0x2, P0 ;  /* 0x00000007020b7211 */ /* 0x000fe400000f1403 */
[----:B------:R-:W-:-:S03]  /*22f0*/  LOP3.LUT R3, RZ, R17, RZ, 0x33, !PT ;  /* 0x00000011ff037212 */ /* 0x000fc600078e33ff */
[----:B------:R-:W2:Y:S02]  /*2300*/  LDG.E.CONSTANT R0, desc[UR6][R10.64] ;  /* 0x000000060a007981 */ /* 0x000ea4000c1e9900 */
[----:B------:R-:W-:-:S05]  /*2310*/  IMAD.IADD R8, R16, 0x1, R3 ;  /* 0x0000000110087824 */ /* 0x000fca00078e0203 */
[----:B------:R-:W-:-:S05]  /*2320*/  SHF.R.S32.HI R2, RZ, 0x1f, R8 ;  /* 0x0000001fff027819 */ /* 0x000fca0000011408 */
[-C--:B------:R-:W-:Y:S02]  /*2330*/  IMAD R18, R2, R9.reuse, RZ ;  /* 0x0000000902127224 */ /* 0x080fe400078e02ff */
[----:B------:R-:W-:-:S04]  /*2340*/  IMAD.WIDE.U32 R2, R8, R9, RZ ;  /* 0x0000000908027225 */ /* 0x000fc800078e00ff */
[----:B------:R-:W-:Y:S01]  /*2350*/  IMAD R21, R8, R15, R18 ;  /* 0x0000000f08157224 */ /* 0x000fe200078e0212 */
[----:B------:R-:W-:-:S04]  /*2360*/  LEA R20, P0, R2, R6, 0x2 ;  /* 0x0000000602147211 */ /* 0x000fc800078010ff */
[----:B------:R-:W-:-:S04]  /*2370*/  IADD3 R3, PT, PT, R3, R21, RZ ;  /* 0x0000001503037210 */ /* 0x000fc80007ffe0ff */
[----:B------:R-:W-:-:S05]  /*2380*/  LEA.HI.X R21, R2, R7, R3, 0x2, P0 ;  /* 0x0000000702157211 */ /* 0x000fca00000f1403 */
[----:B------:R-:W3:Y:S01]  /*2390*/  LDG.E.CONSTANT R2, desc[UR6][R20.64] ;  /* 0x0000000614027981 */ /* 0x000ee2000c1e9900 */
[----:B------:R-:W-:Y:S01]  /*23a0*/  BSSY.RECONVERGENT B0, `(.L_x_93) ;  /* 0x000002d000007945 */ /* 0x000fe20003800200 */
[----:B--2---:R-:W-:-:S04]  /*23b0*/  FSETP.NE.AND P0, PT, |R0|, +INF , PT ;  /* 0x7f8000000000780b */ /* 0x004fc80003f05200 */
[----:B------:R-:W-:-:S09]  /*23c0*/  FSETP.GE.OR P1, PT, |R33|, |R0|, !P0 ;  /* 0x400000002100720b */ /* 0x000fd20004726600 */
[----:B------:R-:W-:Y:S02]  /*23d0*/  @P0 VIADD R3, R17, 0x1 ;  /* 0x0000000111030836 */ /* 0x000fe40000000000 */
[----:B------:R-:W-:Y:S01]  /*23e0*/  @P0 FADD R23, R33, R0 ;  /* 0x0000000021170221 */ /* 0x000fe20000000000 */
[----:B------:R-:W-:Y:S02]  /*23f0*/  @!P0 IADD3 R14, PT, PT, R14, 0x1, RZ ;  /* 0x000000010e0e8810 */ /* 0x000fe40007ffe0ff */
[----:B------:R-:W-:-:S05]  /*2400*/  @P0 I2FP.F32.U32 R3, R3 ;  /* 0x0000000300030245 */ /* 0x000fca0000201000 */
[----:B------:R-:W-:Y:S01]  /*2410*/  @P0 FFMA R11, R0, R3, RZ ;  /* 0x00000003000b0223 */ /* 0x000fe200000000ff */
[----:B------:R-:W-:-:S03]  /*2420*/  @P0 FADD R3, R33, -R23 ;  /* 0x8000001721030221 */ /* 0x000fc60000000000 */
[----:B------:R-:W-:Y:S01]  /*2430*/  @P0 FADD R25, R34, R11 ;  /* 0x0000000b22190221 */ /* 0x000fe20000000000 */
[C---:B------:R-:W-:Y:S01]  /*2440*/  @P0 FADD R3, R0.reuse, R3 ;  /* 0x0000000300030221 */ /* 0x040fe20000000000 */
[----:B------:R-:W-:Y:S01]  /*2450*/  @P0 FADD R0, R0, -R23 ;  /* 0x8000001700000221 */ /* 0x000fe20000000000 */
[C---:B------:R-:W-:Y:S01]  /*2460*/  FSETP.GE.OR P2, PT, |R34|.reuse, |R11|, !P0 ;  /* 0x4000000b2200720b */ /* 0x040fe20004746600 */
[--C-:B------:R-:W-:Y:S01]  /*2470*/  @P0 FADD R8, R34, -R25.reuse ;  /* 0x8000001922080221 */ /* 0x100fe20000000000 */
[----:B------:R-:W-:Y:S01]  /*2480*/  @!P0 MOV R23, R33 ;  /* 0x0000002100178202 */ /* 0x000fe20000000f00 */
[----:B------:R-:W-:Y:S01]  /*2490*/  @!P1 FADD R3, R33, R0 ;  /* 0x0000000021039221 */ /* 0x000fe20000000000 */
[----:B---3--:R-:W-:Y:S01]  /*24a0*/  FSETP.NE.AND P1, PT, |R2|, +INF , PT ;  /* 0x7f8000000200780b */ /* 0x008fe20003f25200 */
[C---:B------:R-:W-:Y:S01]  /*24b0*/  @P0 FADD R8, R11.reuse, R8 ;  /* 0x000000080b080221 */ /* 0x040fe20000000000 */
[----:B------:R-:W-:Y:S01]  /*24c0*/  @P0 FADD R11, R11, -R25 ;  /* 0x800000190b0b0221 */ /* 0x000fe20000000000 */
[----:B------:R-:W-:Y:S01]  /*24d0*/  @P0 FADD R12, R12, R3 ;  /* 0x000000030c0c0221 */ /* 0x000fe20000000000 */
[----:B------:R-:W-:-:S05]  /*24e0*/  @!P0 IMAD.MOV.U32 R25, RZ, RZ, R34 ;  /* 0x000000ffff198224 */ /* 0x000fca00078e0022 */
[----:B------:R-:W-:-:S04]  /*24f0*/  @!P2 FADD R8, R34, R11 ;  /* 0x0000000b2208a221 */ /* 0x000fc80000000000 */
[----:B------:R-:W-:Y:S01]  /*2500*/  @P0 FADD R13, R13, R8 ;  /* 0x000000080d0d0221 */ /* 0x000fe20000000000 */
[----:B------:R-:W-:Y:S06]  /*2510*/  @!P1 BRA `(.L_x_94) ;  /* 0x0000000000489947 */ /* 0x000fec0003800000 */
[----:B------:R-:W-:Y:S01]  /*2520*/  VIADD R0, R17, 0x2 ;  /* 0x0000000211007836 */ /* 0x000fe20000000000 */
[----:B------:R-:W-:Y:S01]  /*2530*/  FSETP.GE.AND P0, PT, |R23|, |R2|, PT ;  /* 0x400000021700720b */ /* 0x000fe20003f06200 */
[----:B------:R-:W-:-:S03]  /*2540*/  FADD R33, R2, R23 ;  /* 0x0000001702217221 */ /* 0x000fc60000000000 */
        /* <DEDUP_REMOVED lines=15> */
.L_x_94:
[----:B------:R-:W-:Y:S01]  /*2640*/  IADD3 R14, PT, PT, R14, 0x1, RZ ;  /* 0x000000010e0e7810 */ /* 0x000fe20007ffe0ff */
[----:B------:R-:W-:Y:S01]  /*2650*/  IMAD.MOV.U32 R33, RZ, RZ, R23 ;  /* 0x000000ffff217224 */ /* 0x000fe200078e0017 */
[----:B------:R-:W-:-:S07]  /*2660*/  MOV R34, R25 ;  /* 0x0000001900227202 */ /* 0x000fce0000000f00 */
.L_x_95:
[----:B------:R-:W-:Y:S05]  /*2670*/  BSYNC.RECONVERGENT B0 ;  /* 0x0000000000007941 */ /* 0x000fea0003800200 */
.L_x_93:
[----:B------:R-:W-:-:S07]  /*2680*/  VIADD R17, R17, 0x2 ;  /* 0x0000000211117836 */ /* 0x000fce0000000000 */
.L_x_92:
[----:B------:R-:W-:Y:S01]  /*2690*/  LOP3.LUT R0, R19, 0x1, RZ, 0xc0, !PT ;  /* 0x0000000113007812 */ /* 0x000fe200078ec0ff */
[----:B------:R-:W-:Y:S03]  /*26a0*/  BSSY.RECONVERGENT B0, `(.L_x_91) ;  /* 0x0000023000007945 */ /* 0x000fe60003800200 */
[----:B------:R-:W-:-:S13]  /*26b0*/  ISETP.NE.U32.AND P0, PT, R0, 0x1, PT ;  /* 0x000000010000780c */ /* 0x000fda0003f05070 */
[----:B------:R-:W-:Y:S05]  /*26c0*/  @P0 BRA `(.L_x_96) ;  /* 0x0000000000800947 */ /* 0x000fea0003800000 */
[----:B------:R-:W-:-:S04]  /*26d0*/  IADD3 R0, PT, PT, R16, -R17, RZ ;  /* 0x8000001110007210 */ /* 0x000fc80007ffe0ff */
[----:B------:R-:W-:-:S05]  /*26e0*/  SHF.R.S32.HI R2, RZ, 0x1f, R0 ;  /* 0x0000001fff027819 */ /* 0x000fca0000011400 */
[-C--:B------:R-:W-:Y:S02]  /*26f0*/  IMAD R8, R2, R9.reuse, RZ ;  /* 0x0000000902087224 */ /* 0x080fe400078e02ff */
[----:B------:R-:W-:-:S04]  /*2700*/  IMAD.WIDE.U32 R2, R0, R9, RZ ;  /* 0x0000000900027225 */ /* 0x000fc800078e00ff */
[----:B------:R-:W-:Y:S01]  /*2710*/  IMAD R9, R0, R15, R8 ;  /* 0x0000000f00097224 */ /* 0x000fe200078e0208 */
[----:B------:R-:W-:-:S03]  /*2720*/  LEA R8, P0, R2, R6, 0x2 ;  /* 0x0000000602087211 */ /* 0x000fc600078010ff */
[----:B------:R-:W-:-:S05]  /*2730*/  IMAD.IADD R3, R3, 0x1, R9 ;  /* 0x0000000103037824 */ /* 0x000fca00078e0209 */
[----:B------:R-:W-:-:S05]  /*2740*/  LEA.HI.X R9, R2, R7, R3, 0x2, P0 ;  /* 0x0000000702097211 */ /* 0x000fca00000f1403 */
[----:B------:R-:W2:Y:S02]  /*2750*/  LDG.E.CONSTANT R0, desc[UR6][R8.64] ;  /* 0x0000000608007981 */ /* 0x000ea4000c1e9900 */
[----:B--2---:R-:W-:-:S13]  /*2760*/  FSETP.NE.AND P0, PT, |R0|, +INF , PT ;  /* 0x7f8000000000780b */ /* 0x004fda0003f05200 */
[----:B------:R-:W-:Y:S05]  /*2770*/  @!P0 BRA `(.L_x_97) ;  /* 0x0000000000508947 */ /* 0x000fea0003800000 */
[----:B------:R-:W-:Y:S01]  /*2780*/  IADD3 R17, PT, PT, R17, 0x1, RZ ;  /* 0x0000000111117810 */ /* 0x000fe20007ffe0ff */
[C---:B------:R-:W-:Y:S01]  /*2790*/  FADD R2, R33.reuse, R0 ;  /* 0x0000000021027221 */ /* 0x040fe20000000000 */
[C---:B------:R-:W-:Y:S02]  /*27a0*/  FSETP.GE.AND P0, PT, |R33|.reuse, |R0|, PT ;  /* 0x400000002100720b */ /* 0x040fe40003f06200 */
[----:B------:R-:W-:Y:S01]  /*27b0*/  I2FP.F32.U32 R17, R17 ;  /* 0x0000001100117245 */ /* 0x000fe20000201000 */
[----:B------:R-:W-:-:S04]  /*27c0*/  FADD R3, R33, -R2 ;  /* 0x8000000221037221 */ /* 0x000fc80000000000 */
[C---:B------:R-:W-:Y:S01]  /*27d0*/  FFMA R17, R0.reuse, R17, RZ ;  /* 0x0000001100117223 */ /* 0x040fe200000000ff */
[C---:B------:R-:W-:Y:S01]  /*27e0*/  FADD R3, R0.reuse, R3 ;  /* 0x0000000300037221 */ /* 0x040fe20000000000 */
[----:B------:R-:W-:Y:S02]  /*27f0*/  FADD R0, R0, -R2 ;  /* 0x8000000200007221 */ /* 0x000fe40000000000 */
[C---:B------:R-:W-:Y:S01]  /*2800*/  FADD R8, R34.reuse, R17 ;  /* 0x0000001122087221 */ /* 0x040fe20000000000 */
[C---:B------:R-:W-:Y:S01]  /*2810*/  FSETP.GE.AND P1, PT, |R34|.reuse, |R17|, PT ;  /* 0x400000112200720b */ /* 0x040fe20003f26200 */
[----:B------:R-:W-:Y:S01]  /*2820*/  @!P0 FADD R3, R33, R0 ;  /* 0x0000000021038221 */ /* 0x000fe20000000000 */
[----:B------:R-:W-:Y:S02]  /*2830*/  IMAD.MOV.U32 R33, RZ, RZ, R2 ;  /* 0x000000ffff217224 */ /* 0x000fe400078e0002 */
[----:B------:R-:W-:Y:S01]  /*2840*/  FADD R10, R34, -R8 ;  /* 0x80000008220a7221 */ /* 0x000fe20000000000 */
[----:B------:R-:W-:-:S03]  /*2850*/  FADD R12, R12, R3 ;  /* 0x000000030c0c7221 */ /* 0x000fc60000000000 */
[C---:B------:R-:W-:Y:S01]  /*2860*/  FADD R10, R17.reuse, R10 ;  /* 0x0000000a110a7221 */ /* 0x040fe20000000000 */
[----:B------:R-:W-:-:S04]  /*2870*/  FADD R17, R17, -R8 ;  /* 0x8000000811117221 */ /* 0x000fc80000000000 */
[----:B------:R-:W-:Y:S01]  /*2880*/  @!P1 FADD R10, R34, R17 ;  /* 0x00000011220a9221 */ /* 0x000fe20000000000 */
[----:B------:R-:W-:-:S03]  /*2890*/  MOV R34, R8 ;  /* 0x0000000800227202 */ /* 0x000fc60000000f00 */
[----:B------:R-:W-:Y:S01]  /*28a0*/  FADD R13, R13, R10 ;  /* 0x0000000a0d0d7221 */ /* 0x000fe20000000000 */
[----:B------:R-:W-:Y:S06]  /*28b0*/  BRA `(.L_x_96) ;  /* 0x0000000000047947 */ /* 0x000fec0003800000 */
.L_x_97:
[----:B------:R-:W-:-:S07]  /*28c0*/  VIADD R14, R14, 0x1 ;  /* 0x000000010e0e7836 */ /* 0x000fce0000000000 */
.L_x_96:
[----:B------:R-:W-:Y:S05]  /*28d0*/  BSYNC.RECONVERGENT B0 ;  /* 0x0000000000007941 */ /* 0x000fea0003800200 */
.L_x_91:
[----:B------:R-:W-:Y:S01]  /*28e0*/  FADD R9, R33, R12 ;  /* 0x0000000c21097221 */ /* 0x000fe20000000000 */
[----:B------:R-:W-:Y:S01]  /*28f0*/  BSSY.RECONVERGENT B0, `(.L_x_98) ;  /* 0x0000016000007945 */ /* 0x000fe20003800200 */
[----:B------:R-:W-:-:S03]  /*2900*/  HFMA2 R11, -RZ, RZ, 0, 0 ;  /* 0x00000000ff0b7431 */ /* 0x000fc600000001ff */
[----:B------:R-:W-:-:S04]  /*2910*/  FSETP.GTU.AND P0, PT, |R9|, 1.1920928955078125e-07, PT ;  /* 0x340000000900780b */ /* 0x000fc80003f0c200 */
[----:B------:R-:W-:-:S04]  /*2920*/  FSETP.EQU.OR P0, PT, |R9|, +INF , !P0 ;  /* 0x7f8000000900780b */ /* 0x000fc8000470a600 */
[----:B------:R-:W-:-:S13]  /*2930*/  ISETP.GT.OR P0, PT, R14, RZ, P0 ;  /* 0x000000ff0e00720c */ /* 0x000fda0000704670 */
[----:B------:R-:W-:Y:S05]  /*2940*/  @P0 BRA `(.L_x_99) ;  /* 0x0000000000400947 */ /* 0x000fea0003800000 */
[----:B------:R-:W0:Y:S01]  /*2950*/  MUFU.RCP R2, R9 ;  /* 0x0000000900027308 */ /* 0x000e220000001000 */
[----:B------:R-:W-:Y:S01]  /*2960*/  FADD R0, R34, R13 ;  /* 0x0000000d22007221 */ /* 0x000fe20000000000 */
[----:B------:R-:W-:Y:S06]  /*2970*/  BSSY.RECONVERGENT B1, `(.L_x_99) ;  /* 0x000000d000017945 */ /* 0x000fec0003800200 */
        /* <DEDUP_REMOVED lines=10> */
[----:B------:R-:W-:Y:S05]  /*2a20*/  CALL.REL.NOINC `($__internal_1_$__cuda_sm3x_div_rn_noftz_f32_slowpath) ;  /* 0x0000001c00d87944 */ /* 0x000fea0003c00000 */
[----:B------:R-:W-:-:S07]  /*2a30*/  MOV R11, R0 ;  /* 0x00000000000b7202 */ /* 0x000fce0000000f00 */
.L_x_100:
[----:B------:R-:W-:Y:S05]  /*2a40*/  BSYNC.RECONVERGENT B1 ;  /* 0x0000000000017941 */ /* 0x000fea0003800200 */
.L_x_99:
[----:B------:R-:W-:Y:S05]  /*2a50*/  BSYNC.RECONVERGENT B0 ;  /* 0x0000000000007941 */ /* 0x000fea0003800200 */
.L_x_98:
[----:B------:R-:W0:Y:S02]  /*2a60*/  LDC.64 R8, c[0x0][0x390] ;  /* 0x0000e400ff087b82 */ /* 0x000e240000000a00 */
[----:B0-----:R-:W-:-:S04]  /*2a70*/  IMAD.WIDE.U32 R2, R16, R8, RZ ;  /* 0x0000000810027225 */ /* 0x001fc800078e00ff */
[----:B------:R-:W-:Y:S01]  /*2a80*/  IMAD R3, R16, R15, R3 ;  /* 0x0000000f10037224 */ /* 0x000fe200078e0203 */
[----:B------:R-:W-:Y:S01]  /*2a90*/  LEA R8, P0, R2, R4, 0x2 ;  /* 0x0000000402087211 */ /* 0x000fe200078010ff */
[----:B------:R-:W-:-:S03]  /*2aa0*/  VIADD R17, R9, 0xffffffff ;  /* 0xffffffff09117836 */ /* 0x000fc60000000000 */
[----:B------:R-:W-:Y:S02]  /*2ab0*/  LEA.HI.X R9, R2, R5, R3, 0x2, P0 ;  /* 0x0000000502097211 */ /* 0x000fe400000f1403 */
[----:B------:R-:W-:-:S03]  /*2ac0*/  ISETP.GE.AND P0, PT, R16, R17, PT ;  /* 0x000000111000720c */ /* 0x000fc60003f06270 */
[----:B------:R0:W-:Y:S10]  /*2ad0*/  STG.E desc[UR6][R8.64], R11 ;  /* 0x0000000b08007986 */ /* 0x0001f4000c101906 */
[----:B------:R-:W-:Y:S05]  /*2ae0*/  @P0 EXIT ;  /* 0x000000000000094d */ /* 0x000fea0003800000 */
[----:B------:R-:W-:Y:S01]  /*2af0*/  HFMA2 R2, -RZ, RZ, 0, 0 ;  /* 0x00000000ff027431 */ /* 0x000fe200000001ff */
[----:B------:R-:W-:Y:S02]  /*2b00*/  I2FP.F32.U32 R18, R19 ;  /* 0x0000001300127245 */ /* 0x000fe40000201000 */
[----:B------:R-:W-:-:S07]  /*2b10*/  VIMNMX R19, PT, PT, R19, 0x1, !PT ;  /* 0x0000000113137848 */ /* 0x000fce0007fe0100 */
.L_x_124:
[----:B0-----:R-:W0:Y:S01]  /*2b20*/  LDCU UR4, c[0x0][0x390] ;  /* 0x00007200ff0477ac */ /* 0x001e220008000800 */
[----:B------:R-:W1:Y:S01]  /*2b30*/  LDC R3, c[0x0][0x398] ;  /* 0x0000e600ff037b82 */ /* 0x000e620000000800 */
[----:B------:R-:W-:-:S04]  /*2b40*/  VIADD R0, R16, 0x1 ;  /* 0x0000000110007836 */ /* 0x000fc80000000000 */
[----:B0-----:R-:W-:-:S04]  /*2b50*/  IMAD.WIDE.U32 R8, R0, UR4, RZ ;  /* 0x0000000400087c25 */ /* 0x001fc8000f8e00ff */
[----:B------:R-:W-:Y:S01]  /*2b60*/  IMAD R11, R0, R15, R9 ;  /* 0x0000000f000b7224 */ /* 0x000fe200078e0209 */
[----:B------:R-:W-:Y:S02]  /*2b70*/  SHF.L.U32 R9, R8, 0x2, RZ ;  /* 0x0000000208097819 */ /* 0x000fe400000006ff */
[----:B-1----:R-:W-:Y:S02]  /*2b80*/  IADD3 R10, PT, PT, R16, 0x2, -R3 ;  /* 0x00000002100a7810 */ /* 0x002fe40007ffe803 */
[----:B------:R-:W-:Y:S02]  /*2b90*/  SHF.L.U64.HI R11, R8, 0x2, R11 ;  /* 0x00000002080b7819 */ /* 0x000fe4000001020b */
[----:B------:R-:W-:Y:S01]  /*2ba0*/  IADD3 R22, P0, PT, R6, R9, RZ ;  /* 0x0000000906167210 */ /* 0x000fe20007f1e0ff */
[----:B------:R-:W-:Y:S01]  /*2bb0*/  IMAD.WIDE.U32 R20, R10, UR4, RZ ;  /* 0x000000040a147c25 */ /* 0x000fe2000f8e00ff */
[----:B------:R-:W-:-:S03]  /*2bc0*/  SHF.R.S32.HI R3, RZ, 0x1f, R10 ;  /* 0x0000001fff037819 */ /* 0x000fc6000001140a */
[----:B------:R-:W-:Y:S02]  /*2bd0*/  IMAD.X R23, R7, 0x1, R11, P0 ;  /* 0x0000000107177824 */ /* 0x000fe400000e060b */
[----:B------:R-:W-:-:S03]  /*2be0*/  IMAD R3, R3, UR4, RZ ;  /* 0x0000000403037c24 */ /* 0x000fc6000f8e02ff */
[----:B------:R-:W2:Y:S01]  /*2bf0*/  LDG.E.CONSTANT R22, desc[UR6][R22.64] ;  /* 0x0000000616167981 */ /* 0x000ea2000c1e9900 */
[----:B------:R-:W-:Y:S01]  /*2c00*/  IMAD R3, R10, R15, R3 ;  /* 0x0000000f0a037224 */ /* 0x000fe200078e0203 */
[----:B------:R-:W-:-:S04]  /*2c10*/  LEA R24, P0, R20, R6, 0x2 ;  /* 0x0000000614187211 */ /* 0x000fc800078010ff */
[----:B------:R-:W-:-:S04]  /*2c20*/  IADD3 R3, PT, PT, R21, R3, RZ ;  /* 0x0000000315037210 */ /* 0x000fc80007ffe0ff */
[----:B------:R-:W-:-:S06]  /*2c30*/  LEA.HI.X R25, R20, R7, R3, 0x2, P0 ;  /* 0x0000000714197211 */ /* 0x000fcc00000f1403 */
[----:B------:R0:W5:Y:S01]  /*2c40*/  LDG.E.CONSTANT R25, desc[UR6][R24.64] ;  /* 0x0000000618197981 */ /* 0x000162000c1e9900 */
[----:B------:R-:W-:Y:S01]  /*2c50*/  BSSY.RECONVERGENT B0, `(.L_x_101) ;  /* 0x0000010000007945 */ /* 0x000fe20003800200 */
[----:B------:R-:W-:Y:S01]  /*2c60*/  IMAD.MOV.U32 R20, RZ, RZ, R16 ;  /* 0x000000ffff147224 */ /* 0x000fe200078e0010 */
[----:B------:R-:W-:Y:S02]  /*2c70*/  ISETP.GE.AND P1, PT, R0, R17, PT ;  /* 0x000000110000720c */ /* 0x000fe40003f26270 */
[----:B------:R-:W-:Y:S02]  /*2c80*/  MOV R16, R0 ;  /* 0x0000000000107202 */ /* 0x000fe40000000f00 */
[----:B--2---:R-:W-:-:S13]  /*2c90*/  FSETP.NE.AND P0, PT, |R22|, +INF , PT ;  /* 0x7f8000001600780b */ /* 0x004fda0003f05200 */
[----:B0-----:R-:W-:Y:S05]  /*2ca0*/  @!P0 BRA `(.L_x_102) ;  /* 0x0000000000208947 */ /* 0x001fea0003800000 */
[----:B------:R-:W-:Y:S01]  /*2cb0*/  FSETP.GE.AND P0, PT, |R33|, |R22|, PT ;  /* 0x400000162100720b */ /* 0x000fe20003f06200 */
[----:B------:R-:W-:-:S04]  /*2cc0*/  FADD R10, R22, R33 ;  /* 0x00000021160a7221 */ /* 0x000fc80000000000 */
[----:B------:R-:W-:Y:S01]  /*2cd0*/  FADD R0, -R10, R33 ;  /* 0x000000210a007221 */ /* 0x000fe20000000100 */
[----:B------:R-:W-:-:S03]  /*2ce0*/  FADD R8, R22, -R10 ;  /* 0x8000000a16087221 */ /* 0x000fc60000000000 */
[----:B------:R-:W-:-:S04]  /*2cf0*/  FADD R3, R22, R0 ;  /* 0x0000000016037221 */ /* 0x000fc80000000000 */
[----:B------:R-:W-:-:S04]  /*2d00*/  @!P0 FADD R3, R8, R33 ;  /* 0x0000002108038221 */ /* 0x000fc80000000000 */
[----:B------:R-:W-:Y:S01]  /*2d10*/  FADD R12, R12, R3 ;  /* 0x000000030c0c7221 */ /* 0x000fe20000000000 */
[----:B------:R-:W-:Y:S06]  /*2d20*/  BRA `(.L_x_103) ;  /* 0x0000000000087947 */ /* 0x000fec0003800000 */
.L_x_102:
[----:B------:R-:W-:Y:S01]  /*2d30*/  VIADD R14, R14, 0x1 ;  /* 0x000000010e0e7836 */ /* 0x000fe20000000000 */
[----:B------:R-:W-:-:S07]  /*2d40*/  MOV R10, R33 ;  /* 0x00000021000a7202 */ /* 0x000fce0000000f00 */
.L_x_103:
[----:B------:R-:W-:Y:S05]  /*2d50*/  BSYNC.RECONVERGENT B0 ;  /* 0x0000000000007941 */ /* 0x000fea0003800200 */
.L_x_101:
[----:B-----5:R-:W-:Y:S01]  /*2d60*/  FSETP.NE.AND P2, PT, |R25|, +INF , PT ;  /* 0x7f8000001900780b */ /* 0x020fe20003f45200 */
[----:B------:R-:W-:-:S12]  /*2d70*/  BSSY.RECONVERGENT B0, `(.L_x_104) ;  /* 0x000000c000007945 */ /* 0x000fd80003800200 */
[----:B------:R-:W-:Y:S05]  /*2d80*/  @!P2 BRA `(.L_x_105) ;  /* 0x000000000020a947 */ /* 0x000fea0003800000 */
[----:B------:R-:W-:Y:S01]  /*2d90*/  FSETP.GE.AND P0, PT, |R10|, |R25|, PT ;  /* 0x400000190a00720b */ /* 0x000fe20003f06200 */
[----:B------:R-:W-:-:S04]  /*2da0*/  FADD R33, -R25, R10 ;  /* 0x0000000a19217221 */ /* 0x000fc80000000100 */
[----:B------:R-:W-:Y:S01]  /*2db0*/  FADD R0, -R33, R10 ;  /* 0x0000000a21007221 */ /* 0x000fe20000000100 */
[----:B------:R-:W-:-:S03]  /*2dc0*/  FADD R3, -R25, -R33 ;  /* 0x8000002119037221 */ /* 0x000fc60000000100 */
[----:B------:R-:W-:-:S04]  /*2dd0*/  FADD R21, -R25, R0 ;  /* 0x0000000019157221 */ /* 0x000fc80000000100 */
[----:B------:R-:W-:-:S04]  /*2de0*/  @!P0 FADD R21, R3, R10 ;  /* 0x0000000a03158221 */ /* 0x000fc80000000000 */
[----:B------:R-:W-:Y:S01]  /*2df0*/  FADD R12, R12, R21 ;  /* 0x000000150c0c7221 */ /* 0x000fe20000000000 */
[----:B------:R-:W-:Y:S06]  /*2e00*/  BRA `(.L_x_106) ;  /* 0x0000000000087947 */ /* 0x000fec0003800000 */
.L_x_105:
[----:B------:R-:W-:Y:S01]  /*2e10*/  VIADD R14, R14, 0xffffffff ;  /* 0xffffffff0e0e7836 */ /* 0x000fe20000000000 */
[----:B------:R-:W-:-:S07]  /*2e20*/  MOV R33, R10 ;  /* 0x0000000a00217202 */ /* 0x000fce0000000f00 */
.L_x_106:
[----:B------:R-:W-:Y:S05]  /*2e30*/  BSYNC.RECONVERGENT B0 ;  /* 0x0000000000007941 */ /* 0x000fea0003800200 */
.L_x_104:
[----:B------:R-:W-:Y:S01]  /*2e40*/  FADD R3, R33, R12 ;  /* 0x0000000c21037221 */ /* 0x000fe20000000000 */
[----:B------:R-:W-:Y:S03]  /*2e50*/  BSSY.RECONVERGENT B0, `(.L_x_107) ;  /* 0x0000015000007945 */ /* 0x000fe60003800200 */
[C-C-:B------:R-:W-:Y:S01]  /*2e60*/  FADD R8, R3.reuse, R34.reuse ;  /* 0x0000002203087221 */ /* 0x140fe20000000000 */
[----:B------:R-:W-:Y:S02]  /*2e70*/  FSETP.GE.AND P3, PT, |R34|, |R3|, PT ;  /* 0x400000032200720b */ /* 0x000fe40003f66200 */
[C---:B------:R-:W-:Y:S01]  /*2e80*/  FSETP.GTU.AND P0, PT, |R3|.reuse, 1.1920928955078125e-07, PT ;  /* 0x340000000300780b */ /* 0x040fe20003f0c200 */
[----:B------:R-:W-:Y:S01]  /*2e90*/  FADD R0, -R8, R34 ;  /* 0x0000002208007221 */ /* 0x000fe20000000100 */
[C---:B------:R-:W-:Y:S02]  /*2ea0*/  FADD R21, R3.reuse, -R8 ;  /* 0x8000000803157221 */ /* 0x040fe40000000000 */
[C---:B------:R-:W-:Y:S01]  /*2eb0*/  FSETP.EQU.OR P0, PT, |R3|.reuse, +INF , !P0 ;  /* 0x7f8000000300780b */ /* 0x040fe2000470a600 */
[----:B------:R-:W-:-:S03]  /*2ec0*/  FADD R0, R3, R0 ;  /* 0x0000000003007221 */ /* 0x000fc60000000000 */
[----:B------:R-:W-:-:S03]  /*2ed0*/  ISETP.GT.OR P0, PT, R14, RZ, P0 ;  /* 0x000000ff0e00720c */ /* 0x000fc60000704670 */
[----:B------:R-:W-:-:S04]  /*2ee0*/  @!P3 FADD R0, R21, R34 ;  /* 0x000000221500b221 */ /* 0x000fc80000000000 */
[----:B------:R-:W-:Y:S01]  /*2ef0*/  FADD R13, R0, R13 ;  /* 0x0000000d000d7221 */ /* 0x000fe20000000000 */
[----:B------:R-:W-:Y:S06]  /*2f00*/  @!P2 BRA `(.L_x_108) ;  /* 0x000000000024a947 */ /* 0x000fec0003800000 */
[----:B------:R-:W-:-:S04]  /*2f10*/  FMUL R21, R18, -R25 ;  /* 0x8000001912157220 */ /* 0x000fc80000400000 */
[C---:B------:R-:W-:Y:S01]  /*2f20*/  FADD R0, R8.reuse, R21 ;  /* 0x0000001508007221 */ /* 0x040fe20000000000 */
[----:B------:R-:W-:-:S03]  /*2f30*/  FSETP.GE.AND P2, PT, |R8|, |R21|, PT ;  /* 0x400000150800720b */ /* 0x000fc60003f46200 */
[--C-:B------:R-:W-:Y:S01]  /*2f40*/  FADD R10, R8, -R0.reuse ;  /* 0x80000000080a7221 */ /* 0x100fe20000000000 */
[----:B------:R-:W-:-:S03]  /*2f50*/  FADD R23, R21, -R0 ;  /* 0x8000000015177221 */ /* 0x000fc60000000000 */
[----:B------:R-:W-:-:S06]  /*2f60*/  FADD R10, R21, R10 ;  /* 0x0000000a150a7221 */ /* 0x000fcc0000000000 */
[----:B------:R-:W-:Y:S01]  /*2f70*/  @!P2 FADD R10, R8, R23 ;  /* 0x00000017080aa221 */ /* 0x000fe20000000000 */
[----:B------:R-:W-:-:S03]  /*2f80*/  IMAD.MOV.U32 R8, RZ, RZ, R0 ;  /* 0x000000ffff087224 */ /* 0x000fc600078e0000 */
[----:B------:R-:W-:-:S07]  /*2f90*/  FADD R13, R13, R10 ;  /* 0x0000000a0d0d7221 */ /* 0x000fce0000000000 */
.L_x_108:
[----:B------:R-:W-:Y:S05]  /*2fa0*/  BSYNC.RECONVERGENT B0 ;  /* 0x0000000000007941 */ /* 0x000fea0003800200 */
.L_x_107:
[----:B------:R-:W-:Y:S01]  /*2fb0*/  BSSY.RECONVERGENT B0, `(.L_x_109) ;  /* 0x0000013000007945 */ /* 0x000fe20003800200 */
[----:B------:R-:W-:Y:S02]  /*2fc0*/  HFMA2 R21, -RZ, RZ, 0, 0 ;  /* 0x00000000ff157431 */ /* 0x000fe400000001ff */
[----:B------:R-:W-:Y:S01]  /*2fd0*/  IMAD.MOV.U32 R34, RZ, RZ, R8 ;  /* 0x000000ffff227224 */ /* 0x000fe200078e0008 */
[----:B------:R-:W-:Y:S06]  /*2fe0*/  @P0 BRA `(.L_x_110) ;  /* 0x00000000003c0947 */ /* 0x000fec0003800000 */
        /* <DEDUP_REMOVED lines=11> */
[----:B------:R-:W-:-:S07]  /*30a0*/  MOV R8, 0x30c0 ;  /* 0x000030c000087802 */ /* 0x000fce0000000f00 */
[----:B------:R-:W-:Y:S05]  /*30b0*/  CALL.REL.NOINC `($__internal_1_$__cuda_sm3x_div_rn_noftz_f32_slowpath) ;  /* 0x0000001800347944 */ /* 0x000fea0003c00000 */
[----:B------:R-:W-:-:S07]  /*30c0*/  MOV R21, R0 ;  /* 0x0000000000157202 */ /* 0x000fce0000000f00 */
.L_x_111:
[----:B------:R-:W-:Y:S05]  /*30d0*/  BSYNC.RECONVERGENT B1 ;  /* 0x0000000000017941 */ /* 0x000fea0003800200 */
.L_x_110:
[----:B------:R-:W-:Y:S05]  /*30e0*/  BSYNC.RECONVERGENT B0 ;  /* 0x0000000000007941 */ /* 0x000fea0003800200 */
.L_x_109:
[----:B------:R-:W-:Y:S01]  /*30f0*/  IADD3 R8, P0, PT, R4, R9, RZ ;  /* 0x0000000904087210 */ /* 0x000fe20007f1e0ff */
[----:B------:R-:W-:Y:S04]  /*3100*/  BSSY.RECONVERGENT B0, `(.L_x_112) ;  /* 0x0000109000007945 */ /* 0x000fe80003800200 */
[----:B------:R-:W-:Y:S01]  /*3110*/  IMAD.X R9, R5, 0x1, R11, P0 ;  /* 0x0000000105097824 */ /* 0x000fe200000e060b */
[C---:B------:R-:W-:Y:S02]  /*3120*/  ISETP.GE.AND P0, PT, R2.reuse, 0x1ff, PT ;  /* 0x000001ff0200780c */ /* 0x040fe40003f06270 */
[----:B------:R-:W-:Y:S02]  /*3130*/  IADD3 R2, PT, PT, R2, 0x1, RZ ;  /* 0x0000000102027810 */ /* 0x000fe40007ffe0ff */
[----:B------:R0:W-:Y:S09]  /*3140*/  STG.E desc[UR6][R8.64], R21 ;  /* 0x0000001508007986 */ /* 0x0001f2000c101906 */
[----:B------:R-:W-:Y:S05]  /*3150*/  @!P0 BRA `(.L_x_113) ;  /* 0x00000010000c8947 */ /* 0x000fea0003800000 */
[----:B------:R-:W1:Y:S01]  /*3160*/  LDCU UR4, c[0x0][0x398] ;  /* 0x00007300ff0477ac */ /* 0x000e620008000800 */
[----:B------:R-:W-:Y:S02]  /*3170*/  HFMA2 R3, -RZ, RZ, 0, 0 ;  /* 0x00000000ff037431 */ /* 0x000fe400000001ff */
[----:B------:R-:W-:Y:S01]  /*3180*/  IMAD.MOV.U32 R34, RZ, RZ, RZ ;  /* 0x000000ffff227224 */ /* 0x000fe200078e00ff */
[----:B------:R-:W-:Y:S01]  /*3190*/  CS2R R12, SRZ ;  /* 0x00000000000c7805 */ /* 0x000fe2000001ff00 */
[----:B------:R-:W-:Y:S01]  /*31a0*/  IMAD.MOV.U32 R14, RZ, RZ, RZ ;  /* 0x000000ffff0e7224 */ /* 0x000fe200078e00ff */
[----:B------:R-:W-:Y:S01]  /*31b0*/  MOV R33, RZ ;  /* 0x000000ff00217202 */ /* 0x000fe20000000f00 */
[----:B-1----:R-:W-:-:S09]  /*31c0*/  UISETP.GE.AND UP0, UPT, UR4, 0x5, UPT ;  /* 0x000000050400788c */ /* 0x002fd2000bf06270 */
[----:B------:R-:W-:Y:S05]  /*31d0*/  BRA.U !UP0, `(.L_x_114) ;  /* 0x0000000908407547 */ /* 0x000fea000b800000 */
[----:B0-----:R-:W0:Y:S01]  /*31e0*/  LDC R21, c[0x0][0x390] ;  /* 0x0000e400ff157b82 */ /* 0x001e220000000800 */
[----:B------:R-:W-:Y:S01]  /*31f0*/  SHF.R.S32.HI R0, RZ, 0x1f, R16 ;  /* 0x0000001fff007819 */ /* 0x000fe20000011410 */
[C---:B------:R-:W-:Y:S01]  /*3200*/  IMAD R3, R15.reuse, R16, RZ ;  /* 0x000000100f037224 */ /* 0x040fe200078e02ff */
[----:B------:R-:W-:Y:S01]  /*3210*/  IADD3 R14, P0, PT, R16, -0x2, RZ ;  /* 0xfffffffe100e7810 */ /* 0x000fe20007f1e0ff */
[----:B------:R-:W-:Y:S01]  /*3220*/  IMAD R8, R15, R20, RZ ;  /* 0x000000140f087224 */ /* 0x000fe200078e02ff */
[----:B------:R-:W-:Y:S01]  /*3230*/  SHF.R.S32.HI R2, RZ, 0x1f, R20 ;  /* 0x0000001fff027819 */ /* 0x000fe20000011414 */
[----:B------:R-:W-:Y:S01]  /*3240*/  IMAD.MOV.U32 R34, RZ, RZ, RZ ;  /* 0x000000ffff227224 */ /* 0x000fe200078e00ff */
[----:B------:R-:W-:Y:S01]  /*3250*/  LOP3.LUT R30, R19, 0x7ffffffc, RZ, 0xc0, !PT ;  /* 0x7ffffffc131e7812 */ /* 0x000fe200078ec0ff */
[----:B------:R-:W-:Y:S01]  /*3260*/  IMAD.MOV.U32 R32, RZ, RZ, 0x2 ;  /* 0x00000002ff207424 */ /* 0x000fe200078e00ff */
[----:B------:R-:W-:Y:S01]  /*3270*/  MOV R29, R6 ;  /* 0x00000006001d7202 */ /* 0x000fe20000000f00 */
[----:B------:R-:W-:Y:S01]  /*3280*/  IMAD.MOV.U32 R28, RZ, RZ, R7 ;  /* 0x000000ffff1c7224 */ /* 0x000fe200078e0007 */
[----:B------:R-:W-:Y:S01]  /*3290*/  IADD3 R30, PT, PT, -R30, RZ, RZ ;  /* 0x000000ff1e1e7210 */ /* 0x000fe20007ffe1ff */
[CC--:B0-----:R-:W-:Y:S01]  /*32a0*/  IMAD R23, R0.reuse, R21.reuse, R3 ;  /* 0x0000001500177224 */ /* 0x0c1fe200078e0203 */
[----:B------:R-:W-:Y:S01]  /*32b0*/  IADD3.X R0, PT, PT, R0, -0x1, RZ, P0, !PT ;  /* 0xffffffff00007810 */ /* 0x000fe200007fe4ff */
[----:B------:R-:W-:Y:S01]  /*32c0*/  IMAD R3, R15, R14, RZ ;  /* 0x0000000e0f037224 */ /* 0x000fe200078e02ff */
[----:B------:R-:W-:Y:S01]  /*32d0*/  SHF.L.U64.HI R31, R21, 0x4, R15 ;  /* 0x00000004151f7819 */ /* 0x000fe2000001020f */
[----:B------:R-:W-:-:S02]  /*32e0*/  IMAD R25, R2, R21, R8 ;  /* 0x0000001502197224 */ /* 0x000fc400078e0208 */
[-C--:B------:R-:W-:Y:S02]  /*32f0*/  IMAD R27, R0, R21.reuse, R3 ;  /* 0x00000015001b7224 */ /* 0x080fe400078e0203 */
[----:B------:R-:W-:-:S04]  /*3300*/  IMAD.WIDE.U32 R10, R16, R21, RZ ;  /* 0x00000015100a7225 */ /* 0x000fc800078e00ff */
[----:B------:R-:W-:-:S04]  /*3310*/  IMAD.WIDE.U32 R8, R20, R21, RZ ;  /* 0x0000001514087225 */ /* 0x000fc800078e00ff */
[----:B------:R-:W-:Y:S01]  /*3320*/  IMAD.WIDE.U32 R2, R14, R21, RZ ;  /* 0x000000150e027225 */ /* 0x000fe200078e00ff */
[----:B------:R-:W-:Y:S02]  /*3330*/  IADD3 R25, PT, PT, R9, R25, RZ ;  /* 0x0000001909197210 */ /* 0x000fe40007ffe0ff */
[----:B------:R-:W-:Y:S01]  /*3340*/  MOV R14, RZ ;  /* 0x000000ff000e7202 */ /* 0x000fe20000000f00 */
[----:B------:R-:W-:Y:S01]  /*3350*/  IMAD.IADD R23, R11, 0x1, R23 ;  /* 0x000000010b177824 */ /* 0x000fe200078e0217 */
[----:B------:R-:W-:Y:S01]  /*3360*/  IADD3 R27, PT, PT, R3, R27, RZ ;  /* 0x0000001b031b7210 */ /* 0x000fe20007ffe0ff */
[----:B------:R-:W-:Y:S01]  /*3370*/  IMAD.SHL.U32 R22, R10, 0x4, RZ ;  /* 0x000000040a167824 */ /* 0x000fe200078e00ff */
[C---:B------:R-:W-:Y:S01]  /*3380*/  SHF.L.U64.HI R25, R8.reuse, 0x2, R25 ;  /* 0x0000000208197819 */ /* 0x040fe20000010219 */
[----:B------:R-:W-:Y:S01]  /*3390*/  IMAD.SHL.U32 R24, R8, 0x4, RZ ;  /* 0x0000000408187824 */ /* 0x000fe200078e00ff */
[----:B------:R-:W-:Y:S02]  /*33a0*/  SHF.L.U64.HI R23, R10, 0x2, R23 ;  /* 0x000000020a177819 */ /* 0x000fe40000010217 */
[----:B------:R-:W-:-:S02]  /*33b0*/  SHF.L.U32 R26, R2, 0x2, RZ ;  /* 0x00000002021a7819 */ /* 0x000fc400000006ff */
[----:B------:R-:W-:-:S07]  /*33c0*/  SHF.L.U64.HI R27, R2, 0x2, R27 ;  /* 0x00000002021b7819 */ /* 0x000fce000001021b */
.L_x_118:
[----:B------:R-:W-:Y:S01]  /*33d0*/  IADD3 R10, P0, PT, R29, R22, RZ ;  /* 0x000000161d0a7210 */ /* 0x000fe20007f1e0ff */
[----:B------:R-:W0:Y:S04]  /*33e0*/  LDCU UR4, c[0x0][0x390] ;  /* 0x00007200ff0477ac */ /* 0x000e280008000800 */
[----:B------:R-:W-:-:S05]  /*33f0*/  IMAD.X R11, R28, 0x1, R23, P0 ;  /* 0x000000011c0b7824 */ /* 0x000fca00000e0617 */
[----:B------:R-:W2:Y:S01]  /*3400*/  LDG.E.CONSTANT R10, desc[UR6][R10.64] ;  /* 0x000000060a0a7981 */ /* 0x000ea2000c1e9900 */
[----:B------:R-:W-:-:S04]  /*3410*/  IADD3 R2, P0, PT, R29, R24, RZ ;  /* 0x000000181d027210 */ /* 0x000fc80007f1e0ff */
[----:B------:R-:W-:-:S05]  /*3420*/  IADD3.X R3, PT, PT, R28, R25, RZ, P0, !PT ;  /* 0x000000191c037210 */ /* 0x000fca00007fe4ff */
[----:B------:R-:W3:Y:S01]  /*3430*/  LDG.E.CONSTANT R2, desc[UR6][R2.64] ;  /* 0x0000000602027981 */ /* 0x000ee2000c1e9900 */
[----:B------:R-:W-:-:S05]  /*3440*/  IADD3 R8, P0, PT, R29, R26, RZ ;  /* 0x0000001a1d087210 */ /* 0x000fca0007f1e0ff */
[----:B------:R-:W-:-:S05]  /*3450*/  IMAD.X R9, R28, 0x1, R27, P0 ;  /* 0x000000011c097824 */ /* 0x000fca00000e061b */
[----:B------:R1:W4:Y:S01]  /*3460*/  LDG.E.CONSTANT R0, desc[UR6][R8.64] ;  /* 0x0000000608007981 */ /* 0x000322000c1e9900 */
[----:B--2---:R-:W-:-:S04]  /*3470*/  FSETP.NE.AND P3, PT, |R10|, +INF , PT ;  /* 0x7f8000000a00780b */ /* 0x004fc80003f65200 */
[----:B------:R-:W-:Y:S02]  /*3480*/  FSETP.GE.OR P0, PT, |R33|, |R10|, !P3 ;  /* 0x4000000a2100720b */ /* 0x000fe40005f06600 */
[----:B---3--:R-:W-:-:S07]  /*3490*/  FSETP.NE.AND P2, PT, |R2|, +INF , PT ;  /* 0x7f8000000200780b */ /* 0x008fce0003f45200 */
[----:B------:R-:W-:Y:S01]  /*34a0*/  @P3 IADD3 R36, PT, PT, R32, -0x1, RZ ;  /* 0xffffffff20243810 */ /* 0x000fe20007ffe0ff */
[----:B------:R-:W-:-:S03]  /*34b0*/  @P3 FADD R35, R10, R33 ;  /* 0x000000210a233221 */ /* 0x000fc60000000000 */
[----:B------:R-:W-:Y:S01]  /*34c0*/  @P3 I2FP.F32.U32 R37, R36 ;  /* 0x0000002400253245 */ /* 0x000fe20000201000 */
[----:B------:R-:W-:-:S04]  /*34d0*/  @P3 FADD R11, -R35, R33 ;  /* 0x00000021230b3221 */ /* 0x000fc80000000100 */
[C---:B------:R-:W-:Y:S01]  /*34e0*/  @P3 FADD R11, R10.reuse, R11 ;  /* 0x0000000b0a0b3221 */ /* 0x040fe20000000000 */
[C---:B------:R-:W-:Y:S01]  /*34f0*/  @P3 FFMA R37, R10.reuse, R37, RZ ;  /* 0x000000250a253223 */ /* 0x040fe200000000ff */
[----:B------:R-:W-:Y:S01]  /*3500*/  @P3 FADD R10, R10, -R35 ;  /* 0x800000230a0a3221 */ /* 0x000fe20000000000 */
[--C-:B------:R-:W-:Y:S02]  /*3510*/  @!P3 IMAD.MOV.U32 R35, RZ, RZ, R33.reuse ;  /* 0x000000ffff23b224 */ /* 0x100fe400078e0021 */
[--C-:B------:R-:W-:Y:S01]  /*3520*/  @P3 FADD R3, R37, R34.reuse ;  /* 0x0000002225033221 */ /* 0x100fe20000000000 */
[----:B------:R-:W-:Y:S01]  /*3530*/  @!P0 FADD R11, R10, R33 ;  /* 0x000000210a0b8221 */ /* 0x000fe20000000000 */
[----:B------:R-:W-:Y:S01]  /*3540*/  FSETP.GE.OR P0, PT, |R34|, |R37|, !P3 ;  /* 0x400000252200720b */ /* 0x000fe20005f06600 */
[----:B-1----:R-:W-:Y:S01]  /*3550*/  @P2 FADD R9, R2, R35 ;  /* 0x0000002302092221 */ /* 0x002fe20000000000 */
[----:B------:R-:W-:Y:S01]  /*3560*/  @P3 FADD R8, -R3, R34 ;  /* 0x0000002203083221 */ /* 0x000fe20000000100 */
[----:B------:R-:W-:Y:S01]  /*3570*/  @P3 FADD R12, R12, R11 ;  /* 0x0000000b0c0c3221 */ /* 0x000fe20000000000 */
[----:B------:R-:W-:Y:S01]  /*3580*/  @P2 I2FP.F32.U32 R33, R32 ;  /* 0x0000002000212245 */ /* 0x000fe20000201000 */
[----:B------:R-:W-:Y:S01]  /*3590*/  @P2 FADD R11, -R9, R35 ;  /* 0x00000023090b2221 */ /* 0x000fe20000000100 */
[C---:B------:R-:W-:Y:S01]  /*35a0*/  @P3 FADD R8, R37.reuse, R8 ;  /* 0x0000000825083221 */ /* 0x040fe20000000000 */
[----:B------:R-:W-:Y:S01]  /*35b0*/  @P3 FADD R37, R37, -R3 ;  /* 0x8000000325253221 */ /* 0x000fe20000000000 */
[----:B------:R-:W-:Y:S01]  /*35c0*/  @!P3 MOV R3, R34 ;  /* 0x000000220003b202 */ /* 0x000fe20000000f00 */
[----:B------:R-:W-:-:S04]  /*35d0*/  @P2 FADD R11, R2, R11 ;  /* 0x0000000b020b2221 */ /* 0x000fc80000000000 */
[----:B------:R-:W-:Y:S01]  /*35e0*/  @!P0 FADD R8, R37, R34 ;  /* 0x0000002225088221 */ /* 0x000fe20000000000 */
[----:B------:R-:W-:Y:S01]  /*35f0*/  FSETP.GE.OR P0, PT, |R35|, |R2|, !P2 ;  /* 0x400000022300720b */ /* 0x000fe20005706600 */
[C---:B------:R-:W-:Y:S01]  /*3600*/  @P2 FFMA R34, R2.reuse, R33, RZ ;  /* 0x0000002102222223 */ /* 0x040fe200000000ff */
[----:B------:R-:W-:Y:S01]  /*3610*/  @P2 FADD R2, R2, -R9 ;  /* 0x8000000902022221 */ /* 0x000fe20000000000 */
[----:B------:R-:W-:Y:S01]  /*3620*/  @P3 FADD R13, R13, R8 ;  /* 0x000000080d0d3221 */ /* 0x000fe20000000000 */
[----:B------:R-:W-:Y:S02]  /*3630*/  @!P2 IMAD.MOV.U32 R9, RZ, RZ, R35 ;  /* 0x000000ffff09a224 */ /* 0x000fe400078e0023 */
[----:B------:R-:W-:Y:S01]  /*3640*/  @P2 FADD R10, R34, R3 ;  /* 0x00000003220a2221 */ /* 0x000fe20000000000 */
[----:B------:R-:W-:-:S03]  /*3650*/  FSETP.GE.OR P4, PT, |R3|, |R34|, !P2 ;  /* 0x400000220300720b */ /* 0x000fc60005786600 */
[----:B------:R-:W-:-:S03]  /*3660*/  @P2 FADD R33, -R10, R3 ;  /* 0x000000030a212221 */ /* 0x000fc60000000100 */
[----:B------:R-:W-:Y:S01]  /*3670*/  @!P0 FADD R11, R2, R35 ;  /* 0x00000023020b8221 */ /* 0x000fe20000000000 */
[----:B----4-:R-:W-:Y:S01]  /*3680*/  FSETP.NE.AND P0, PT, |R0|, +INF , PT ;  /* 0x7f8000000000780b */ /* 0x010fe20003f05200 */
[C---:B------:R-:W-:Y:S01]  /*3690*/  @P2 FADD R2, R34.reuse, R33 ;  /* 0x0000002122022221 */ /* 0x040fe20000000000 */
[----:B------:R-:W-:Y:S01]  /*36a0*/  @P2 FADD R34, R34, -R10 ;  /* 0x8000000a22222221 */ /* 0x000fe20000000000 */
[----:B------:R-:W-:Y:S01]  /*36b0*/  @P2 FADD R12, R12, R11 ;  /* 0x0000000b0c0c2221 */ /* 0x000fe20000000000 */
[----:B------:R-:W-:Y:S01]  /*36c0*/  FSETP.GE.OR P5, PT, |R9|, |R0|, !P0 ;  /* 0x400000000900720b */ /* 0x000fe200047a6600 */
[--C-:B------:R-:W-:Y:S02]  /*36d0*/  @!P2 IMAD.MOV.U32 R10, RZ, RZ, R3.reuse ;  /* 0x000000ffff0aa224 */ /* 0x100fe400078e0003 */
[----:B------:R-:W-:-:S04]  /*36e0*/  @!P4 FADD R2, R34, R3 ;  /* 0x000000032202c221 */ /* 0x000fc80000000000 */
[----:B------:R-:W-:Y:S02]  /*36f0*/  @P2 FADD R13, R13, R2 ;  /* 0x000000020d0d2221 */ /* 0x000fe40000000000 */
[----:B------:R-:W-:Y:S01]  /*3700*/  @P0 IADD3 R8, PT, PT, R32, 0x1, RZ ;  /* 0x0000000120080810 */ /* 0x000fe20007ffe0ff */
[----:B------:R-:W-:-:S03]  /*3710*/  @P0 FADD R11, R0, R9 ;  /* 0x00000009000b0221 */ /* 0x000fc60000000000 */
[----:B------:R-:W-:Y:S01]  /*3720*/  @P0 I2FP.F32.U32 R35, R8 ;  /* 0x0000000800230245 */ /* 0x000fe20000201000 */
[----:B------:R-:W-:-:S04]  /*3730*/  @P0 FADD R33, -R11, R9 ;  /* 0x000000090b210221 */ /* 0x000fc80000000100 */
[C---:B------:R-:W-:Y:S01]  /*3740*/  @P0 FFMA R3, R0.reuse, R35, RZ ;  /* 0x0000002300030223 */ /* 0x040fe200000000ff */
[C---:B------:R-:W-:Y:S01]  /*3750*/  @P0 FADD R33, R0.reuse, R33 ;  /* 0x0000002100210221 */ /* 0x040fe20000000000 */
[----:B------:R-:W-:Y:S01]  /*3760*/  @P0 FADD R0, R0, -R11 ;  /* 0x8000000b00000221 */ /* 0x000fe20000000000 */
[----:B------:R-:W-:Y:S01]  /*3770*/  @!P0 MOV R11, R9 ;  /* 0x00000009000b8202 */ /* 0x000fe20000000f00 */
[--C-:B------:R-:W-:Y:S01]  /*3780*/  @P0 FADD R35, R3, R10.reuse ;  /* 0x0000000a03230221 */ /* 0x100fe20000000000 */
[----:B------:R-:W-:Y:S01]  /*3790*/  FSETP.GE.OR P4, PT, |R10|, |R3|, !P0 ;  /* 0x400000030a00720b */ /* 0x000fe20004786600 */
[----:B------:R-:W-:Y:S01]  /*37a0*/  @!P5 FADD R33, R0, R9 ;  /* 0x000000090021d221 */ /* 0x000fe20000000000 */
[----:B------:R-:W-:Y:S01]  /*37b0*/  IADD3 R2, P5, PT, R16, -0x3, RZ ;  /* 0xfffffffd10027810 */ /* 0x000fe20007fbe0ff */
[----:B------:R-:W-:-:S04]  /*37c0*/  @P0 FADD R0, -R35, R10 ;  /* 0x0000000a23000221 */ /* 0x000fc80000000100 */
[C---:B------:R-:W-:Y:S01]  /*37d0*/  @P0 FADD R0, R3.reuse, R0 ;  /* 0x0000000003000221 */ /* 0x040fe20000000000 */
[----:B------:R-:W-:Y:S01]  /*37e0*/  @P0 FADD R3, R3, -R35 ;  /* 0x8000002303030221 */ /* 0x000fe20000000000 */
[----:B------:R-:W-:-:S04]  /*37f0*/  IMAD R8, R15, R2, RZ ;  /* 0x000000020f087224 */ /* 0x000fc800078e02ff */
[----:B------:R-:W-:Y:S01]  /*3800*/  @!P4 FADD R0, R3, R10 ;  /* 0x0000000a0300c221 */ /* 0x000fe20000000000 */
[----:B------:R-:W-:-:S05]  /*3810*/  LEA.HI.X.SX32 R3, R16, 0xffffffff, 0x1, P5 ;  /* 0xffffffff10037811 */ /* 0x000fca00028f0eff */
[----:B0-----:R-:W-:Y:S02]  /*3820*/  IMAD R9, R3, UR4, R8 ;  /* 0x0000000403097c24 */ /* 0x001fe4000f8e0208 */
[----:B------:R-:W-:-:S04]  /*3830*/  IMAD.WIDE.U32 R2, R2, UR4, RZ ;  /* 0x0000000402027c25 */ /* 0x000fc8000f8e00ff */
[----:B------:R-:W-:Y:S01]  /*3840*/  IMAD.IADD R3, R3, 0x1, R9 ;  /* 0x0000000103037824 */ /* 0x000fe200078e0209 */
[----:B------:R-:W-:-:S04]  /*3850*/  LEA R8, P4, R2, R29, 0x2 ;  /* 0x0000001d02087211 */ /* 0x000fc800078810ff */
[----:B------:R-:W-:-:S05]  /*3860*/  LEA.HI.X R9, R2, R28, R3, 0x2, P4 ;  /* 0x0000001c02097211 */ /* 0x000fca00020f1403 */
[----:B------:R-:W2:Y:S01]  /*3870*/  LDG.E.CONSTANT R8, desc[UR6][R8.64] ;  /* 0x0000000608087981 */ /* 0x000ea2000c1e9900 */
[----:B------:R-:W-:Y:S01]  /*3880*/  @!P3 VIADD R14, R14, 0x1 ;  /* 0x000000010e0eb836 */ /* 0x000fe20000000000 */
[----:B------:R-:W-:Y:S01]  /*3890*/  IADD3 R30, PT, PT, R30, 0x4, RZ ;  /* 0x000000041e1e7810 */ /* 0x000fe20007ffe0ff */
[----:B------:R-:W-:Y:S01]  /*38a0*/  BSSY.RECONVERGENT B1, `(.L_x_115) ;  /* 0x000001e000017945 */ /* 0x000fe20003800200 */
[----:B------:R-:W-:Y:S01]  /*38b0*/  @P0 FADD R12, R12, R33 ;  /* 0x000000210c0c0221 */ /* 0x000fe20000000000 */
[----:B------:R-:W-:Y:S01]  /*38c0*/  @!P0 IMAD.MOV.U32 R35, RZ, RZ, R10 ;  /* 0x000000ffff238224 */ /* 0x000fe200078e000a */
[----:B------:R-:W-:Y:S01]  /*38d0*/  @!P2 IADD3 R14, PT, PT, R14, 0x1, RZ ;  /* 0x000000010e0ea810 */ /* 0x000fe20007ffe0ff */
[----:B------:R-:W-:Y:S01]  /*38e0*/  @P0 FADD R13, R13, R0 ;  /* 0x000000000d0d0221 */ /* 0x000fe20000000000 */
[----:B------:R-:W-:Y:S02]  /*38f0*/  ISETP.NE.AND P3, PT, R30, RZ, PT ;  /* 0x000000ff1e00720c */ /* 0x000fe40003f65270 */
[----:B------:R-:W-:-:S02]  /*3900*/  @!P0 IADD3 R14, PT, PT, R14, 0x1, RZ ;  /* 0x000000010e0e8810 */ /* 0x000fc40007ffe0ff */
[----:B--2---:R-:W-:-:S13]  /*3910*/  FSETP.NE.AND P4, PT, |R8|, +INF , PT ;  /* 0x7f8000000800780b */ /* 0x004fda0003f85200 */
[----:B------:R-:W-:Y:S05]  /*3920*/  @!P4 BRA `(.L_x_116) ;  /* 0x000000000048c947 */ /* 0x000fea0003800000 */
[----:B------:R-:W-:Y:S02]  /*3930*/  VIADD R0, R32, 0x2 ;  /* 0x0000000220007836 */ /* 0x000fe40000000000 */
[--C-:B------:R-:W-:Y:S01]  /*3940*/  FADD R33, R8, R11.reuse ;  /* 0x0000000b08217221 */ /* 0x100fe20000000000 */
[----:B------:R-:W-:Y:S02]  /*3950*/  FSETP.GE.AND P0, PT, |R11|, |R8|, PT ;  /* 0x400000080b00720b */ /* 0x000fe40003f06200 */
[----:B------:R-:W-:Y:S01]  /*3960*/  I2FP.F32.U32 R9, R0 ;  /* 0x0000000000097245 */ /* 0x000fe20000201000 */
[----:B------:R-:W-:-:S04]  /*3970*/  FADD R3, -R33, R11 ;  /* 0x0000000b21037221 */ /* 0x000fc80000000100 */
[C---:B------:R-:W-:Y:S01]  /*3980*/  FFMA R0, R8.reuse, R9, RZ ;  /* 0x0000000908007223 */ /* 0x040fe200000000ff */
[C---:B------:R-:W-:Y:S01]  /*3990*/  FADD R3, R8.reuse, R3 ;  /* 0x0000000308037221 */ /* 0x040fe20000000000 */
[----:B------:R-:W-:Y:S02]  /*39a0*/  FADD R8, R8, -R33 ;  /* 0x8000002108087221 */ /* 0x000fe40000000000 */
[----:B------:R-:W-:Y:S01]  /*39b0*/  FADD R34, R0, R35 ;  /* 0x0000002300227221 */ /* 0x000fe20000000000 */
[----:B------:R-:W-:Y:S01]  /*39c0*/  FSETP.GE.AND P2, PT, |R35|, |R0|, PT ;  /* 0x400000002300720b */ /* 0x000fe20003f46200 */
[----:B------:R-:W-:Y:S02]  /*39d0*/  @!P0 FADD R3, R8, R11 ;  /* 0x0000000b08038221 */ /* 0x000fe40000000000 */
[----:B------:R-:W-:Y:S02]  /*39e0*/  FADD R9, -R34, R35 ;  /* 0x0000002322097221 */ /* 0x000fe40000000100 */
[----:B------:R-:W-:-:S02]  /*39f0*/  FADD R12, R12, R3 ;  /* 0x000000030c0c7221 */ /* 0x000fc40000000000 */
[C---:B------:R-:W-:Y:S01]  /*3a00*/  FADD R2, R0.reuse, R9 ;  /* 0x0000000900027221 */ /* 0x040fe20000000000 */
[----:B------:R-:W-:-:S05]  /*3a10*/  FADD R0, R0, -R34 ;  /* 0x8000002200007221 */ /* 0x000fca0000000000 */
[----:B------:R-:W-:-:S04]  /*3a20*/  @!P2 FADD R2, R0, R35 ;  /* 0x000000230002a221 */ /* 0x000fc80000000000 */
[----:B------:R-:W-:Y:S01]  /*3a30*/  FADD R13, R13, R2 ;  /* 0x000000020d0d7221 */ /* 0x000fe20000000000 */
[----:B------:R-:W-:Y:S06]  /*3a40*/  BRA `(.L_x_117) ;  /* 0x00000000000c7947 */ /* 0x000fec0003800000 */
.L_x_116:
[----:B------:R-:W-:Y:S01]  /*3a50*/  IADD3 R14, PT, PT, R14, 0x1, RZ ;  /* 0x000000010e0e7810 */ /* 0x000fe20007ffe0ff */
[----:B------:R-:W-:Y:S01]  /*3a60*/  IMAD.MOV.U32 R33, RZ, RZ, R11 ;  /* 0x000000ffff217224 */ /* 0x000fe200078e000b */
[----:B------:R-:W-:-:S07]  /*3a70*/  MOV R34, R35 ;  /* 0x0000002300227202 */ /* 0x000fce0000000f00 */
.L_x_117:
[----:B------:R-:W-:Y:S05]  /*3a80*/  BSYNC.RECONVERGENT B1 ;  /* 0x0000000000017941 */ /* 0x000fea0003800200 */
.L_x_115:
[----:B------:R-:W-:Y:S01]  /*3a90*/  LEA R29, P0, -R21, R29, 0x4 ;  /* 0x0000001d151d7211 */ /* 0x000fe200078021ff */
[----:B------:R-:W-:-:S03]  /*3aa0*/  VIADD R32, R32, 0x4 ;  /* 0x0000000420207836 */ /* 0x000fc60000000000 */
[----:B------:R-:W-:Y:S01]  /*3ab0*/  IADD3.X R28, PT, PT, R28, ~R31, RZ, P0, !PT ;  /* 0x8000001f1c1c7210 */ /* 0x000fe200007fe4ff */
[----:B------:R-:W-:Y:S08]  /*3ac0*/  @P3 BRA `(.L_x_118) ;  /* 0xfffffff800403947 */ /* 0x000ff0000383ffff */
[----:B------:R-:W-:-:S07]  /*3ad0*/  LOP3.LUT R3, R19, 0x7ffffffc, RZ, 0xc0, !PT ;  /* 0x7ffffffc13037812 */ /* 0x000fce00078ec0ff */
.L_x_114:
[----:B------:R-:W-:-:S04]  /*3ae0*/  LOP3.LUT R2, R19, 0x3, RZ, 0xc0, !PT ;  /* 0x0000000313027812 */ /* 0x000fc800078ec0ff */
[----:B------:R-:W-:-:S13]  /*3af0*/  ISETP.NE.AND P0, PT, R2, RZ, PT ;  /* 0x000000ff0200720c */ /* 0x000fda0003f05270 */
[----:B------:R-:W-:Y:S05]  /*3b00*/  @!P0 BRA `(.L_x_113) ;  /* 0x0000000400a08947 */ /* 0x000fea0003800000 */
[----:B------:R-:W-:-:S13]  /*3b10*/  ISETP.NE.AND P0, PT, R2, 0x1, PT ;  /* 0x000000010200780c */ /* 0x000fda0003f05270 */
[----:B------:R-:W-:Y:S05]  /*3b20*/  @!P0 BRA `(.L_x_119) ;  /* 0x0000000400088947 */ /* 0x000fea0003800000 */
[----:B------:R-:W1:Y:S01]  /*3b30*/  LDCU UR4, c[0x0][0x390] ;  /* 0x00007200ff0477ac */ /* 0x000e620008000800 */
[----:B------:R-:W-:-:S05]  /*3b40*/  IMAD.IADD R0, R16, 0x1, -R3 ;  /* 0x0000000110007824 */ /* 0x000fca00078e0a03 */
[----:B------:R-:W-:-:S05]  /*3b50*/  SHF.R.S32.HI R2, RZ, 0x1f, R0 ;  /* 0x0000001fff027819 */ /* 0x000fca0000011400 */
[----:B-1----:R-:W-:Y:S02]  /*3b60*/  IMAD R2, R2, UR4, RZ ;  /* 0x0000000402027c24 */ /* 0x002fe4000f8e02ff */
[----:B0-----:R-:W-:-:S04]  /*3b70*/  IMAD.WIDE.U32 R8, R0, UR4, RZ ;  /* 0x0000000400087c25 */ /* 0x001fc8000f8e00ff */
[----:B------:R-:W-:Y:S01]  /*3b80*/  IMAD R11, R0, R15, R2 ;  /* 0x0000000f000b7224 */ /* 0x000fe200078e0202 */
[----:B------:R-:W-:-:S04]  /*3b90*/  LEA R10, P0, R8, R6, 0x2 ;  /* 0x00000006080a7211 */ /* 0x000fc800078010ff */
[----:B------:R-:W-:-:S04]  /*3ba0*/  IADD3 R9, PT, PT, R9, R11, RZ ;  /* 0x0000000b09097210 */ /* 0x000fc80007ffe0ff */
[----:B------:R-:W-:-:S05]  /*3bb0*/  LEA.HI.X R11, R8, R7, R9, 0x2, P0 ;  /* 0x00000007080b7211 */ /* 0x000fca00000f1409 */
[----:B------:R-:W2:Y:S01]  /*3bc0*/  LDG.E.CONSTANT R0, desc[UR6][R10.64] ;  /* 0x000000060a007981 */ /* 0x000ea2000c1e9900 */
[----:B------:R-:W-:-:S05]  /*3bd0*/  IMAD.IADD R2, R20, 0x1, -R3 ;  /* 0x0000000114027824 */ /* 0x000fca00078e0a03 */
[----:B------:R-:W-:-:S05]  /*3be0*/  SHF.R.S32.HI R8, RZ, 0x1f, R2 ;  /* 0x0000001fff087819 */ /* 0x000fca0000011402 */
[----:B------:R-:W-:Y:S02]  /*3bf0*/  IMAD R20, R8, UR4, RZ ;  /* 0x0000000408147c24 */ /* 0x000fe4000f8e02ff */
[----:B------:R-:W-:-:S04]  /*3c00*/  IMAD.WIDE.U32 R8, R2, UR4, RZ ;  /* 0x0000000402087c25 */ /* 0x000fc8000f8e00ff */
        /* <DEDUP_REMOVED lines=47> */
.L_x_121:
[----:B------:R-:W-:Y:S01]  /*3f00*/  IADD3 R14, PT, PT, R14, 0x1, RZ ;  /* 0x000000010e0e7810 */ /* 0x000fe20007ffe0ff */
[----:B------:R-:W-:Y:S01]  /*3f10*/  IMAD.MOV.U32 R33, RZ, RZ, R23 ;  /* 0x000000ffff217224 */ /* 0x000fe200078e0017 */
[----:B------:R-:W-:-:S07]  /*3f20*/  MOV R34, R25 ;  /* 0x0000001900227202 */ /* 0x000fce0000000f00 */
.L_x_122:
[----:B------:R-:W-:Y:S05]  /*3f30*/  BSYNC.RECONVERGENT B1 ;  /* 0x0000000000017941 */ /* 0x000fea0003800200 */
.L_x_120:
[----:B------:R-:W-:-:S07]  /*3f40*/  VIADD R3, R3, 0x2 ;  /* 0x0000000203037836 */ /* 0x000fce0000000000 */
.L_x_119:
[----:B------:R-:W-:Y:S01]  /*3f50*/  LOP3.LUT P0, RZ, R19, 0x1, RZ, 0xc0, !PT ;  /* 0x0000000113ff7812 */ /* 0x000fe2000780c0ff */
[----:B------:R-:W-:-:S12]  /*3f60*/  HFMA2 R2, -RZ, RZ, 0, 0 ;  /* 0x00000000ff027431 */ /* 0x000fd800000001ff */
[----:B------:R-:W-:Y:S05]  /*3f70*/  @!P0 BRA `(.L_x_113) ;  /* 0x0000000000848947 */ /* 0x000fea0003800000 */
[----:B------:R-:W1:Y:S01]  /*3f80*/  LDCU UR4, c[0x0][0x390] ;  /* 0x00007200ff0477ac */ /* 0x000e620008000800 */
[----:B------:R-:W-:-:S05]  /*3f90*/  IMAD.IADD R0, R16, 0x1, -R3 ;  /* 0x0000000110007824 */ /* 0x000fca00078e0a03 */
[----:B0-----:R-:W-:-:S05]  /*3fa0*/  SHF.R.S32.HI R8, RZ, 0x1f, R0 ;  /* 0x0000001fff087819 */ /* 0x001fca0000011400 */
[----:B-1----:R-:W-:Y:S02]  /*3fb0*/  IMAD R10, R8, UR4, RZ ;  /* 0x00000004080a7c24 */ /* 0x002fe4000f8e02ff */
[----:B------:R-:W-:-:S04]  /*3fc0*/  IMAD.WIDE.U32 R8, R0, UR4, RZ ;  /* 0x0000000400087c25 */ /* 0x000fc8000f8e00ff */
[----:B------:R-:W-:Y:S01]  /*3fd0*/  IMAD R11, R0, R15, R10 ;  /* 0x0000000f000b7224 */ /* 0x000fe200078e020a */
[----:B------:R-:W-:-:S04]  /*3fe0*/  LEA R10, P0, R8, R6, 0x2 ;  /* 0x00000006080a7211 */ /* 0x000fc800078010ff */
[----:B------:R-:W-:-:S04]  /*3ff0*/  IADD3 R9, PT, PT, R9, R11, RZ ;  /* 0x0000000b09097210 */ /* 0x000fc80007ffe0ff */
[----:B------:R-:W-:-:S05]  /*4000*/  LEA.HI.X R11, R8, R7, R9, 0x2, P0 ;  /* 0x00000007080b7211 */ /* 0x000fca00000f1409 */
[----:B------:R-:W2:Y:S02]  /*4010*/  LDG.E.CONSTANT R0, desc[UR6][R10.64] ;  /* 0x000000060a007981 */ /* 0x000ea4000c1e9900 */
[----:B--2---:R-:W-:-:S13]  /*4020*/  FSETP.NE.AND P0, PT, |R0|, +INF , PT ;  /* 0x7f8000000000780b */ /* 0x004fda0003f05200 */
[----:B------:R-:W-:Y:S05]  /*4030*/  @!P0 BRA `(.L_x_123) ;  /* 0x0000000000508947 */ /* 0x000fea0003800000 */
[----:B------:R-:W-:Y:S01]  /*4040*/  VIADD R3, R3, 0x1 ;  /* 0x0000000103037836 */ /* 0x000fe20000000000 */
[----:B------:R-:W-:-:S04]  /*4050*/  FSETP.GE.AND P0, PT, |R33|, |R0|, PT ;  /* 0x400000002100720b */ /* 0x000fc80003f06200 */
[----:B------:R-:W-:-:S05]  /*4060*/  I2FP.F32.U32 R3, R3 ;  /* 0x0000000300037245 */ /* 0x000fca0000201000 */
[----:B------:R-:W-:Y:S01]  /*4070*/  FFMA R11, R0, R3, RZ ;  /* 0x00000003000b7223 */ /* 0x000fe200000000ff */
[----:B------:R-:W-:-:S03]  /*4080*/  FADD R3, R33, R0 ;  /* 0x0000000021037221 */ /* 0x000fc60000000000 */
[C---:B------:R-:W-:Y:S01]  /*4090*/  FADD R8, R34.reuse, R11 ;  /* 0x0000000b22087221 */ /* 0x040fe20000000000 */
[C---:B------:R-:W-:Y:S01]  /*40a0*/  FSETP.GE.AND P2, PT, |R34|.reuse, |R11|, PT ;  /* 0x4000000b2200720b */ /* 0x040fe20003f46200 */
[----:B------:R-:W-:Y:S02]  /*40b0*/  FADD R9, R33, -R3 ;  /* 0x8000000321097221 */ /* 0x000fe40000000000 */
[----:B------:R-:W-:Y:S02]  /*40c0*/  FADD R10, R34, -R8 ;  /* 0x80000008220a7221 */ /* 0x000fe40000000000 */
[C---:B------:R-:W-:Y:S01]  /*40d0*/  FADD R9, R0.reuse, R9 ;  /* 0x0000000900097221 */ /* 0x040fe20000000000 */
[----:B------:R-:W-:Y:S01]  /*40e0*/  FADD R0, R0, -R3 ;  /* 0x8000000300007221 */ /* 0x000fe20000000000 */
[C---:B------:R-:W-:Y:S01]  /*40f0*/  FADD R10, R11.reuse, R10 ;  /* 0x0000000a0b0a7221 */ /* 0x040fe20000000000 */
[----:B------:R-:W-:Y:S02]  /*4100*/  FADD R11, R11, -R8 ;  /* 0x800000080b0b7221 */ /* 0x000fe40000000000 */
[----:B------:R-:W-:Y:S01]  /*4110*/  @!P0 FADD R9, R33, R0 ;  /* 0x0000000021098221 */ /* 0x000fe20000000000 */
[----:B------:R-:W-:-:S02]  /*4120*/  MOV R33, R3 ;  /* 0x0000000300217202 */ /* 0x000fc40000000f00 */
[----:B------:R-:W-:Y:S01]  /*4130*/  @!P2 FADD R10, R34, R11 ;  /* 0x0000000b220aa221 */ /* 0x000fe20000000000 */
[----:B------:R-:W-:Y:S01]  /*4140*/  FADD R12, R12, R9 ;  /* 0x000000090c0c7221 */ /* 0x000fe20000000000 */
[----:B------:R-:W-:Y:S02]  /*4150*/  IMAD.MOV.U32 R34, RZ, RZ, R8 ;  /* 0x000000ffff227224 */ /* 0x000fe400078e0008 */
[----:B------:R-:W-:Y:S01]  /*4160*/  FADD R13, R13, R10 ;  /* 0x0000000a0d0d7221 */ /* 0x000fe20000000000 */
[----:B------:R-:W-:Y:S06]  /*4170*/  BRA `(.L_x_113) ;  /* 0x0000000000047947 */ /* 0x000fec0003800000 */
.L_x_123:
[----:B------:R-:W-:-:S07]  /*4180*/  IADD3 R14, PT, PT, R14, 0x1, RZ ;  /* 0x000000010e0e7810 */ /* 0x000fce0007ffe0ff */
.L_x_113:
[----:B------:R-:W-:Y:S05]  /*4190*/  BSYNC.RECONVERGENT B0 ;  /* 0x0000000000007941 */ /* 0x000fea0003800200 */
.L_x_112:
[----:B------:R-:W-:Y:S05]  /*41a0*/  @!P1 BRA `(.L_x_124) ;  /* 0xffffffe8005c9947 */ /* 0x000fea000383ffff */
[----:B------:R-:W-:Y:S05]  /*41b0*/  EXIT ;  /* 0x000000000000794d */ /* 0x000fea0003800000 */
.L_x_85:
[----:B------:R-:W-:-:S13]  /*41c0*/  ISETP.GE.AND P0, PT, R16, R3, PT ;  /* 0x000000031000720c */ /* 0x000fda0003f06270 */
[----:B------:R-:W-:Y:S05]  /*41d0*/  @P0 EXIT ;  /* 0x000000000000094d */ /* 0x000fea0003800000 */
[----:B------:R-:W-:Y:S01]  /*41e0*/  IADD3 R0, PT, PT, R0, R2, -R3 ;  /* 0x0000000200007210 */ /* 0x000fe20007ffe803 */
[----:B------:R-:W-:Y:S01]  /*41f0*/  BSSY.RECONVERGENT B0, `(.L_x_125) ;  /* 0x000003f000007945 */ /* 0x000fe20003800200 */
[----:B------:R-:W-:Y:S02]  /*4200*/  SHF.R.S32.HI R31, RZ, 0x1f, R9 ;  /* 0x0000001fff1f7819 */ /* 0x000fe40000011409 */
[----:B------:R-:W-:Y:S01]  /*4210*/  ISETP.GT.U32.AND P0, PT, R0, -0x8, PT ;  /* 0xfffffff80000780c */ /* 0x000fe20003f04070 */
[----:B------:R-:W-:-:S05]  /*4220*/  IMAD.IADD R0, R3, 0x1, -R16 ;  /* 0x0000000103007824 */ /* 0x000fca00078e0a10 */
[----:B------:R-:W-:-:S07]  /*4230*/  LOP3.LUT R32, R0, 0x7, RZ, 0xc0, !PT ;  /* 0x0000000700207812 */ /* 0x000fce00078ec0ff */
[----:B------:R-:W-:Y:S05]  /*4240*/  @P0 BRA `(.L_x_126) ;  /* 0x0000000000e40947 */ /* 0x000fea0003800000 */
[----:B------:R-:W-:Y:S01]  /*4250*/  LOP3.LUT R30, R0, 0xfffffff8, RZ, 0xc0, !PT ;  /* 0xfffffff8001e7812 */ /* 0x000fe200078ec0ff */
[----:B------:R-:W-:Y:S01]  /*4260*/  BSSY.RECONVERGENT B1, `(.L_x_127) ;  /* 0x0000036000017945 */ /* 0x000fe20003800200 */
[----:B------:R-:W-:-:S03]  /*4270*/  IADD3 R8, PT, PT, R16, 0x3, RZ ;  /* 0x0000000310087810 */ /* 0x000fc60007ffe0ff */
[----:B------:R-:W-:-:S07]  /*4280*/  IMAD.MOV R30, RZ, RZ, -R30 ;  /* 0x000000ffff1e7224 */ /* 0x000fce00078e0a1e */
.L_x_128:
[C---:B--2---:R-:W-:Y:S01]  /*4290*/  IADD3 R2, PT, PT, R8.reuse, -0x3, RZ ;  /* 0xfffffffd08027810 */ /* 0x044fe20007ffe0ff */
[C---:B------:R-:W-:Y:S01]  /*42a0*/  VIADD R6, R8.reuse, 0xfffffffe ;  /* 0xfffffffe08067836 */ /* 0x040fe20000000000 */
[C---:B0-----:R-:W-:Y:S01]  /*42b0*/  IADD3 R18, PT, PT, R8.reuse, -0x1, RZ ;  /* 0xffffffff08127810 */ /* 0x041fe20007ffe0ff */
[C---:B------:R-:W-:Y:S01]  /*42c0*/  VIADD R20, R8.reuse, 0x1 ;  /* 0x0000000108147836 */ /* 0x040fe20000000000 */
[----:B------:R-:W-:Y:S01]  /*42d0*/  IADD3 R26, PT, PT, R8, 0x2, RZ ;  /* 0x00000002081a7810 */ /* 0x000fe20007ffe0ff */
[----:B------:R-:W-:Y:S01]  /*42e0*/  IMAD.WIDE.U32 R16, R2, R9, RZ ;  /* 0x0000000902107225 */ /* 0x000fe200078e00ff */
[----:B------:R-:W-:-:S03]  /*42f0*/  IADD3 R24, PT, PT, R8, 0x4, RZ ;  /* 0x0000000408187810 */ /* 0x000fc60007ffe0ff */
[----:B-1----:R-:W-:Y:S01]  /*4300*/  IMAD R11, R2, R31, R17 ;  /* 0x0000001f020b7224 */ /* 0x002fe200078e0211 */
[----:B------:R-:W-:Y:S01]  /*4310*/  LEA R10, P0, R16, R4, 0x2 ;  /* 0x00000004100a7211 */ /* 0x000fe200078010ff */
[----:B------:R-:W-:-:S03]  /*4320*/  IMAD.WIDE.U32 R12, R18, R9, RZ ;  /* 0x00000009120c7225 */ /* 0x000fc600078e00ff */
[----:B------:R-:W-:Y:S01]  /*4330*/  LEA.HI.X R11, R16, R5, R11, 0x2, P0 ;  /* 0x00000005100b7211 */ /* 0x000fe200000f140b */
[----:B------:R-:W-:Y:S01]  /*4340*/  IMAD.WIDE.U32 R14, R6, R9, RZ ;  /* 0x00000009060e7225 */ /* 0x000fe200078e00ff */
[----:B------:R-:W-:-:S03]  /*4350*/  LEA R2, P2, R12, R4, 0x2 ;  /* 0x000000040c027211 */ /* 0x000fc600078410ff */
[----:B------:R-:W-:Y:S01]  /*4360*/  IMAD R3, R18, R31, R13 ;  /* 0x0000001f12037224 */ /* 0x000fe200078e020d */
[----:B------:R2:W-:Y:S01]  /*4370*/  STG.E desc[UR6][R10.64], RZ ;  /* 0x000000ff0a007986 */ /* 0x0005e2000c101906 */
[----:B------:R-:W-:-:S03]  /*4380*/  IMAD.WIDE.U32 R16, R20, R9, RZ ;  /* 0x0000000914107225 */ /* 0x000fc600078e00ff */
[----:B------:R-:W-:Y:S01]  /*4390*/  LEA.HI.X R3, R12, R5, R3, 0x2, P2 ;  /* 0x000000050c037211 */ /* 0x000fe200010f1403 */
[-C--:B------:R-:W-:Y:S01]  /*43a0*/  IMAD R7, R6, R31.reuse, R15 ;  /* 0x0000001f06077224 */ /* 0x080fe200078e020f */
[-C--:B------:R-:W-:Y:S01]  /*43b0*/  LEA R6, P1, R14, R4.reuse, 0x2 ;  /* 0x000000040e067211 */ /* 0x080fe200078210ff */
[----:B------:R-:W-:Y:S01]  /*43c0*/  IMAD R13, R20, R31, R17 ;  /* 0x0000001f140d7224 */ /* 0x000fe200078e0211 */
[----:B------:R-:W-:Y:S01]  /*43d0*/  LEA R12, P0, R16, R4, 0x2 ;  /* 0x00000004100c7211 */ /* 0x000fe200078010ff */
[----:B------:R-:W-:Y:S01]  /*43e0*/  VIADD R28, R8, 0x3 ;  /* 0x00000003081c7836 */ /* 0x000fe20000000000 */
[----:B------:R-:W-:Y:S01]  /*43f0*/  LEA.HI.X R7, R14, R5, R7, 0x2, P1 ;  /* 0x000000050e077211 */ /* 0x000fe200008f1407 */
[----:B------:R-:W-:Y:S01]  /*4400*/  IMAD.WIDE.U32 R14, R8, R9, RZ ;  /* 0x00000009080e7225 */ /* 0x000fe200078e00ff */
[----:B------:R-:W-:-:S03]  /*4410*/  LEA.HI.X R13, R16, R5, R13, 0x2, P0 ;  /* 0x00000005100d7211 */ /* 0x000fc600000f140d */
[-C--:B------:R-:W-:Y:S01]  /*4420*/  IMAD.WIDE.U32 R18, R28, R9.reuse, RZ ;  /* 0x000000091c127225 */ /* 0x080fe200078e00ff */
[----:B------:R-:W-:Y:S01]  /*4430*/  LEA R22, P0, R14, R4, 0x2 ;  /* 0x000000040e167211 */ /* 0x000fe200078010ff */
[----:B------:R2:W-:Y:S02]  /*4440*/  STG.E desc[UR6][R6.64], RZ ;  /* 0x000000ff06007986 */ /* 0x0005e4000c101906 */
[-C--:B------:R-:W-:Y:S02]  /*4450*/  IMAD.WIDE.U32 R16, R26, R9.reuse, RZ ;  /* 0x000000091a107225 */ /* 0x080fe400078e00ff */
[----:B------:R2:W-:Y:S02]  /*4460*/  STG.E desc[UR6][R2.64], RZ ;  /* 0x000000ff02007986 */ /* 0x0005e4000c101906 */
[----:B------:R-:W-:-:S04]  /*4470*/  IMAD.WIDE.U32 R20, R24, R9, RZ ;  /* 0x0000000918147225 */ /* 0x000fc800078e00ff */
[CC--:B------:R-:W-:Y:S01]  /*4480*/  IMAD R15, R8.reuse, R31.reuse, R15 ;  /* 0x0000001f080f7224 */ /* 0x0c0fe200078e020f */
[----:B------:R-:W-:Y:S01]  /*4490*/  IADD3 R8, PT, PT, R8, 0x8, RZ ;  /* 0x0000000808087810 */ /* 0x000fe20007ffe0ff */
[-C--:B------:R-:W-:Y:S01]  /*44a0*/  IMAD R27, R28, R31.reuse, R19 ;  /* 0x0000001f1c1b7224 */ /* 0x080fe200078e0213 */
[-C--:B------:R-:W-:Y:S01]  /*44b0*/  LEA R28, P3, R20, R4.reuse, 0x2 ;  /* 0x00000004141c7211 */ /* 0x080fe200078610ff */
[-C--:B------:R-:W-:Y:S01]  /*44c0*/  IMAD R17, R26, R31.reuse, R17 ;  /* 0x0000001f1a117224 */ /* 0x080fe200078e0211 */
[-C--:B------:R-:W-:Y:S01]  /*44d0*/  LEA R26, P2, R18, R4.reuse, 0x2 ;  /* 0x00000004121a7211 */ /* 0x080fe200078410ff */
[----:B------:R-:W-:Y:S01]  /*44e0*/  IMAD R19, R24, R31, R21 ;  /* 0x0000001f18137224 */ /* 0x000fe200078e0215 */
[----:B------:R-:W-:Y:S01]  /*44f0*/  LEA R24, P1, R16, R4, 0x2 ;  /* 0x0000000410187211 */ /* 0x000fe200078210ff */
[----:B------:R-:W-:Y:S01]  /*4500*/  VIADD R30, R30, 0x8 ;  /* 0x000000081e1e7836 */ /* 0x000fe20000000000 */
[-C--:B------:R-:W-:Y:S02]  /*4510*/  LEA.HI.X R23, R14, R5.reuse, R15, 0x2, P0 ;  /* 0x000000050e177211 */ /* 0x080fe400000f140f */
[----:B------:R-:W-:-:S02]  /*4520*/  LEA.HI.X R25, R16, R5, R17, 0x2, P1 ;  /* 0x0000000510197211 */ /* 0x000fc400008f1411 */
[-C--:B------:R-:W-:Y:S01]  /*4530*/  LEA.HI.X R27, R18, R5.reuse, R27, 0x2, P2 ;  /* 0x00000005121b7211 */ /* 0x080fe200010f141b */
[----:B------:R2:W-:Y:S01]  /*4540*/  STG.E desc[UR6][R22.64], RZ ;  /* 0x000000ff16007986 */ /* 0x0005e2000c101906 */
[----:B------:R-:W-:Y:S02]  /*4550*/  LEA.HI.X R29, R20, R5, R19, 0x2, P3 ;  /* 0x00000005141d7211 */ /* 0x000fe400018f1413 */
[----:B------:R-:W-:Y:S01]  /*4560*/  ISETP.NE.AND P0, PT, R30, RZ, PT ;  /* 0x000000ff1e00720c */ /* 0x000fe20003f05270 */
[----:B------:R2:W-:Y:S04]  /*4570*/  STG.E desc[UR6][R12.64], RZ ;  /* 0x000000ff0c007986 */ /* 0x0005e8000c101906 */
[----:B------:R2:W-:Y:S04]  /*4580*/  STG.E desc[UR6][R24.64], RZ ;  /* 0x000000ff18007986 */ /* 0x0005e8000c101906 */
[----:B------:R2:W-:Y:S04]  /*4590*/  STG.E desc[UR6][R26.64], RZ ;  /* 0x000000ff1a007986 */ /* 0x0005e8000c101906 */
[----:B------:R2:W-:Y:S01]  /*45a0*/  STG.E desc[UR6][R28.64], RZ ;  /* 0x000000ff1c007986 */ /* 0x0005e2000c101906 */
[----:B------:R-:W-:Y:S05]  /*45b0*/  @P0 BRA `(.L_x_128) ;  /* 0xfffffffc00340947 */ /* 0x000fea000383ffff */
[----:B------:R-:W-:Y:S05]  /*45c0*/  BSYNC.RECONVERGENT B1 ;  /* 0x0000000000017941 */ /* 0x000fea0003800200 */
.L_x_127:
[----:B------:R-:W-:-:S07]  /*45d0*/  VIADD R16, R8, 0xfffffffd ;  /* 0xfffffffd08107836 */ /* 0x000fce0000000000 */
.L_x_126:
[----:B------:R-:W-:Y:S05]  /*45e0*/  BSYNC.RECONVERGENT B0 ;  /* 0x0000000000007941 */ /* 0x000fea0003800200 */
.L_x_125:
[----:B------:R-:W-:-:S13]  /*45f0*/  ISETP.NE.AND P0, PT, R32, RZ, PT ;  /* 0x000000ff2000720c */ /* 0x000fda0003f05270 */
[----:B------:R-:W-:Y:S05]  /*4600*/  @!P0 EXIT ;  /* 0x000000000000894d */ /* 0x000fea0003800000 */
[----:B------:R-:W-:Y:S01]  /*4610*/  ISETP.GE.U32.AND P0, PT, R32, 0x4, PT ;  /* 0x000000042000780c */ /* 0x000fe20003f06070 */
[----:B------:R-:W-:Y:S01]  /*4620*/  BSSY.RECONVERGENT B0, `(.L_x_129) ;  /* 0x000001c000007945 */ /* 0x000fe20003800200 */
[----:B------:R-:W-:-:S04]  /*4630*/  LOP3.LUT R17, R0, 0x3, RZ, 0xc0, !PT ;  /* 0x0000000300117812 */ /* 0x000fc800078ec0ff */
[----:B------:R-:W-:-:S07]  /*4640*/  ISETP.NE.AND P1, PT, R17, RZ, PT ;  /* 0x000000ff1100720c */ /* 0x000fce0003f25270 */
[----:B------:R-:W-:Y:S06]  /*4650*/  @!P0 BRA `(.L_x_130) ;  /* 0x0000000000608947 */ /* 0x000fec0003800000 */
[C---:B0-----:R-:W-:Y:S01]  /*4660*/  IMAD.WIDE.U32 R14, R16.reuse, R9, RZ ;  /* 0x00000009100e7225 */ /* 0x041fe200078e00ff */
[C---:B------:R-:W-:Y:S02]  /*4670*/  IADD3 R8, PT, PT, R16.reuse, 0x1, RZ ;  /* 0x0000000110087810 */ /* 0x040fe40007ffe0ff */
[C---:B------:R-:W-:Y:S01]  /*4680*/  IADD3 R20, PT, PT, R16.reuse, 0x3, RZ ;  /* 0x0000000310147810 */ /* 0x040fe20007ffe0ff */
[----:B------:R-:W-:Y:S01]  /*4690*/  VIADD R18, R16, 0x2 ;  /* 0x0000000210127836 */ /* 0x000fe20000000000 */
[----:B--2---:R-:W-:Y:S01]  /*46a0*/  LEA R2, P0, R14, R4, 0x2 ;  /* 0x000000040e027211 */ /* 0x004fe200078010ff */
[----:B------:R-:W-:Y:S02]  /*46b0*/  IMAD R3, R16, R31, R15 ;  /* 0x0000001f10037224 */ /* 0x000fe400078e020f */
[----:B------:R-:W-:-:S03]  /*46c0*/  IMAD.WIDE.U32 R6, R8, R9, RZ ;  /* 0x0000000908067225 */ /* 0x000fc600078e00ff */
[----:B------:R-:W-:Y:S01]  /*46d0*/  LEA.HI.X R3, R14, R5, R3, 0x2, P0 ;  /* 0x000000050e037211 */ /* 0x000fe200000f1403 */
[----:B-1----:R-:W-:Y:S01]  /*46e0*/  IMAD.WIDE.U32 R10, R18, R9, RZ ;  /* 0x00000009120a7225 */ /* 0x002fe200078e00ff */
[----:B------:R-:W-:-:S03]  /*46f0*/  LEA R14, P0, R6, R4, 0x2 ;  /* 0x00000004060e7211 */ /* 0x000fc600078010ff */
[----:B------:R-:W-:Y:S01]  /*4700*/  IMAD.WIDE.U32 R12, R20, R9, RZ ;  /* 0x00000009140c7225 */ /* 0x000fe200078e00ff */
[----:B------:R3:W-:Y:S03]  /*4710*/  STG.E desc[UR6][R2.64], RZ ;  /* 0x000000ff02007986 */ /* 0x0007e6000c101906 */
[-C--:B------:R-:W-:Y:S02]  /*4720*/  IMAD R15, R8, R31.reuse, R7 ;  /* 0x0000001f080f7224 */ /* 0x080fe400078e0207 */
[-C--:B------:R-:W-:Y:S01]  /*4730*/  IMAD R11, R18, R31.reuse, R11 ;  /* 0x0000001f120b7224 */ /* 0x080fe200078e020b */
[-C--:B------:R-:W-:Y:S01]  /*4740*/  LEA R18, P2, R10, R4.reuse, 0x2 ;  /* 0x000000040a127211 */ /* 0x080fe200078410ff */
[----:B------:R-:W-:Y:S01]  /*4750*/  IMAD R7, R20, R31, R13 ;  /* 0x0000001f14077224 */ /* 0x000fe200078e020d */
[----:B------:R-:W-:Y:S01]  /*4760*/  LEA R20, P3, R12, R4, 0x2 ;  /* 0x000000040c147211 */ /* 0x000fe200078610ff */
[----:B------:R-:W-:Y:S01]  /*4770*/  VIADD R16, R16, 0x4 ;  /* 0x0000000410107836 */ /* 0x000fe20000000000 */
[----:B------:R-:W-:-:S02]  /*4780*/  LEA.HI.X R15, R6, R5, R15, 0x2, P0 ;  /* 0x00000005060f7211 */ /* 0x000fc400000f140f */
[-C--:B------:R-:W-:Y:S02]  /*4790*/  LEA.HI.X R19, R10, R5.reuse, R11, 0x2, P2 ;  /* 0x000000050a137211 */ /* 0x080fe400010f140b */
[----:B------:R-:W-:Y:S01]  /*47a0*/  LEA.HI.X R21, R12, R5, R7, 0x2, P3 ;  /* 0x000000050c157211 */ /* 0x000fe200018f1407 */
[----:B------:R3:W-:Y:S04]  /*47b0*/  STG.E desc[UR6][R14.64], RZ ;  /* 0x000000ff0e007986 */ /* 0x0007e8000c101906 */
[----:B------:R3:W-:Y:S04]  /*47c0*/  STG.E desc[UR6][R18.64], RZ ;  /* 0x000000ff12007986 */ /* 0x0007e8000c101906 */
[----:B------:R3:W-:Y:S02]  /*47d0*/  STG.E desc[UR6][R20.64], RZ ;  /* 0x000000ff14007986 */ /* 0x0007e4000c101906 */
.L_x_130:
[----:B------:R-:W-:Y:S05]  /*47e0*/  BSYNC.RECONVERGENT B0 ;  /* 0x0000000000007941 */ /* 0x000fea0003800200 */
.L_x_129:
[----:B------:R-:W-:Y:S05]  /*47f0*/  @!P1 EXIT ;  /* 0x000000000000994d */ /* 0x000fea0003800000 */
[----:B------:R-:W-:Y:S01]  /*4800*/  ISETP.NE.AND P0, PT, R17, 0x1, PT ;  /* 0x000000011100780c */ /* 0x000fe20003f05270 */
[----:B------:R-:W-:Y:S01]  /*4810*/  BSSY.RECONVERGENT B0, `(.L_x_131) ;  /* 0x0000010000007945 */ /* 0x000fe20003800200 */
[----:B------:R-:W-:-:S04]  /*4820*/  LOP3.LUT R0, R0, 0x1, RZ, 0xc0, !PT ;  /* 0x0000000100007812 */ /* 0x000fc800078ec0ff */
[----:B------:R-:W-:-:S07]  /*4830*/  ISETP.NE.U32.AND P1, PT, R0, 0x1, PT ;  /* 0x000000010000780c */ /* 0x000fce0003f25070 */
[----:B------:R-:W-:Y:S06]  /*4840*/  @!P0 BRA `(.L_x_132) ;  /* 0x0000000000308947 */ /* 0x000fec0003800000 */
[C---:B------:R-:W-:Y:S01]  /*4850*/  IADD3 R0, PT, PT, R16.reuse, 0x1, RZ ;  /* 0x0000000110007810 */ /* 0x040fe20007ffe0ff */
[----:B--23--:R-:W-:-:S04]  /*4860*/  IMAD.WIDE.U32 R2, R16, R9, RZ ;  /* 0x0000000910027225 */ /* 0x00cfc800078e00ff */
[----:B-1----:R-:W-:Y:S01]  /*4870*/  IMAD.WIDE.U32 R10, R0, R9, RZ ;  /* 0x00000009000a7225 */ /* 0x002fe200078e00ff */
[----:B------:R-:W-:-:S03]  /*4880*/  LEA R6, P0, R2, R4, 0x2 ;  /* 0x0000000402067211 */ /* 0x000fc600078010ff */
[-C--:B------:R-:W-:Y:S01]  /*4890*/  IMAD R3, R16, R31.reuse, R3 ;  /* 0x0000001f10037224 */ /* 0x080fe200078e0203 */
[----:B0-----:R-:W-:Y:S01]  /*48a0*/  LEA R12, P2, R10, R4, 0x2 ;  /* 0x000000040a0c7211 */ /* 0x001fe200078410ff */
[----:B------:R-:W-:Y:S02]  /*48b0*/  IMAD R11, R0, R31, R11 ;  /* 0x0000001f000b7224 */ /* 0x000fe400078e020b */
[----:B------:R-:W-:Y:S01]  /*48c0*/  VIADD R16, R16, 0x2 ;  /* 0x0000000210107836 */ /* 0x000fe20000000000 */
[-C--:B------:R-:W-:Y:S02]  /*48d0*/  LEA.HI.X R7, R2, R5.reuse, R3, 0x2, P0 ;  /* 0x0000000502077211 */ /* 0x080fe400000f1403 */
[----:B------:R-:W-:-:S03]  /*48e0*/  LEA.HI.X R13, R10, R5, R11, 0x2, P2 ;  /* 0x000000050a0d7211 */ /* 0x000fc600010f140b */
[----:B------:R4:W-:Y:S04]  /*48f0*/  STG.E desc[UR6][R6.64], RZ ;  /* 0x000000ff06007986 */ /* 0x0009e8000c101906 */
[----:B------:R4:W-:Y:S02]  /*4900*/  STG.E desc[UR6][R12.64], RZ ;  /* 0x000000ff0c007986 */ /* 0x0009e4000c101906 */
.L_x_132:
[----:B------:R-:W-:Y:S05]  /*4910*/  BSYNC.RECONVERGENT B0 ;  /* 0x0000000000007941 */ /* 0x000fea0003800200 */
.L_x_131:
[----:B------:R-:W-:Y:S05]  /*4920*/  @P1 EXIT ;  /* 0x000000000000194d */ /* 0x000fea0003800000 */
[----:B--23--:R-:W-:-:S04]  /*4930*/  IMAD.WIDE.U32 R2, R16, R9, RZ ;  /* 0x0000000910027225 */ /* 0x00cfc800078e00ff */
[----:B------:R-:W-:Y:S01]  /*4940*/  IMAD R31, R16, R31, R3 ;  /* 0x0000001f101f7224 */ /* 0x000fe200078e0203 */
[----:B------:R-:W-:-:S04]  /*4950*/  LEA R4, P0, R2, R4, 0x2 ;  /* 0x0000000402047211 */ /* 0x000fc800078010ff */
[----:B------:R-:W-:-:S05]  /*4960*/  LEA.HI.X R5, R2, R5, R31, 0x2, P0 ;  /* 0x0000000502057211 */ /* 0x000fca00000f141f */
[----:B------:R-:W-:Y:S01]  /*4970*/  STG.E desc[UR6][R4.64], RZ ;  /* 0x000000ff04007986 */ /* 0x000fe2000c101906 */
[----:B------:R-:W-:Y:S05]  /*4980*/  EXIT ;  /* 0x000000000000794d */ /* 0x000fea0003800000 */
        .weak           $__internal_1_$__cuda_sm3x_div_rn_noftz_f32_slowpath
        .type           $__internal_1_$__cuda_sm3x_div_rn_noftz_f32_slowpath,@function
        .size           $__internal_1_$__cuda_sm3x_div_rn_noftz_f32_slowpath,(.L_x_229 - $__internal_1_$__cuda_sm3x_div_rn_noftz_f32_slowpath)
$__internal_1_$__cuda_sm3x_div_rn_noftz_f32_slowpath:
[----:B------:R-:W-:Y:S01]  /*4990*/  SHF.R.U32.HI R10, RZ, 0x17, R3 ;  /* 0x00000017ff0a7819 */ /* 0x000fe20000011603 */
[----:B------:R-:W-:Y:S01]  /*49a0*/  BSSY.RECONVERGENT B2, `(.L_x_133) ;  /* 0x0000062000027945 */ /* 0x000fe20003800200 */
[----:B------:R-:W-:Y:S02]  /*49b0*/  SHF.R.U32.HI R21, RZ, 0x17, R0 ;  /* 0x00000017ff157819 */ /* 0x000fe40000011600 */
[----:B------:R-:W-:Y:S02]  /*49c0*/  LOP3.LUT R10, R10, 0xff, RZ, 0xc0, !PT ;  /* 0x000000ff0a0a7812 */ /* 0x000fe400078ec0ff */
[----:B------:R-:W-:Y:S02]  /*49d0*/  LOP3.LUT R23, R21, 0xff, RZ, 0xc0, !PT ;  /* 0x000000ff15177812 */ /* 0x000fe400078ec0ff */
[----:B------:R-:W-:-:S03]  /*49e0*/  IADD3 R24, PT, PT, R10, -0x1, RZ ;  /* 0xffffffff0a187810 */ /* 0x000fc60007ffe0ff */
[----:B------:R-:W-:Y:S01]  /*49f0*/  VIADD R22, R23, 0xffffffff ;  /* 0xffffffff17167836 */ /* 0x000fe20000000000 */
[----:B------:R-:W-:-:S04]  /*4a00*/  ISETP.GT.U32.AND P0, PT, R24, 0xfd, PT ;  /* 0x000000fd1800780c */ /* 0x000fc80003f04070 */
[----:B------:R-:W-:-:S13]  /*4a10*/  ISETP.GT.U32.OR P0, PT, R22, 0xfd, P0 ;  /* 0x000000fd1600780c */ /* 0x000fda0000704470 */
[----:B------:R-:W-:Y:S01]  /*4a20*/  @!P0 MOV R21, RZ ;  /* 0x000000ff00158202 */ /* 0x000fe20000000f00 */
        /* <DEDUP_REMOVED lines=19> */
[----:B------:R-:W-:Y:S01]  /*4b60*/  @P0 IMAD.MOV.U32 R21, RZ, RZ, RZ ;  /* 0x000000ffff150224 */ /* 0x000fe200078e00ff */
[----:B------:R-:W-:Y:S01]  /*4b70*/  @!P0 MOV R21, 0xffffffc0 ;  /* 0xffffffc000158802 */ /* 0x000fe20000000f00 */
[----:B------:R-:W-:Y:S01]  /*4b80*/  @!P0 FFMA R0, R0, 1.84467440737095516160e+19, RZ ;  /* 0x5f80000000008823 */ /* 0x000fe200000000ff */
[----:B------:R-:W-:-:S03]  /*4b90*/  @!P2 FFMA R3, R3, 1.84467440737095516160e+19, RZ ;  /* 0x5f8000000303a823 */ /* 0x000fc600000000ff */
[----:B------:R-:W-:-:S07]  /*4ba0*/  @!P2 VIADD R21, R21, 0x40 ;  /* 0x000000401515a836 */ /* 0x000fce0000000000 */
.L_x_134:
[----:B------:R-:W-:Y:S01]  /*4bb0*/  LEA R22, R10, 0xc0800000, 0x17 ;  /* 0xc08000000a167811 */ /* 0x000fe200078eb8ff */
[----:B------:R-:W-:Y:S01]  /*4bc0*/  VIADD R23, R23, 0xffffff81 ;  /* 0xffffff8117177836 */ /* 0x000fe20000000000 */
[----:B------:R-:W-:Y:S02]  /*4bd0*/  BSSY.RECONVERGENT B3, `(.L_x_139) ;  /* 0x0000035000037945 */ /* 0x000fe40003800200 */
[----:B------:R-:W-:Y:S01]  /*4be0*/  IADD3 R24, PT, PT, -R22, R3, RZ ;  /* 0x0000000316187210 */ /* 0x000fe20007ffe1ff */
[----:B------:R-:W-:-:S03]  /*4bf0*/  IMAD R0, R23, -0x800000, R0 ;  /* 0xff80000017007824 */ /* 0x000fc600078e0200 */
[----:B------:R0:W1:Y:S01]  /*4c00*/  MUFU.RCP R3, R24 ;  /* 0x0000001800037308 */ /* 0x0000620000001000 */
[----:B------:R-:W-:Y:S01]  /*4c10*/  FADD.FTZ R25, -R24, -RZ ;  /* 0x800000ff18197221 */ /* 0x000fe20000010100 */
[----:B0-----:R-:W-:-:S04]  /*4c20*/  IADD3 R24, PT, PT, R23, 0x7f, -R10 ;  /* 0x0000007f17187810 */ /* 0x001fc80007ffe80a */
[----:B------:R-:W-:Y:S01]  /*4c30*/  IADD3 R21, PT, PT, R24, R21, RZ ;  /* 0x0000001518157210 */ /* 0x000fe20007ffe0ff */
[----:B-1----:R-:W-:-:S04]  /*4c40*/  FFMA R22, R3, R25, 1 ;  /* 0x3f80000003167423 */ /* 0x002fc80000000019 */
[----:B------:R-:W-:-:S04]  /*4c50*/  FFMA R3, R3, R22, R3 ;  /* 0x0000001603037223 */ /* 0x000fc80000000003 */
[----:B------:R-:W-:-:S04]  /*4c60*/  FFMA R22, R0, R3, RZ ;  /* 0x0000000300167223 */ /* 0x000fc800000000ff */
[----:B------:R-:W-:-:S04]  /*4c70*/  FFMA R26, R25, R22, R0 ;  /* 0x00000016191a7223 */ /* 0x000fc80000000000 */
[----:B------:R-:W-:-:S04]  /*4c80*/  FFMA R22, R3, R26, R22 ;  /* 0x0000001a03167223 */ /* 0x000fc80000000016 */
[----:B------:R-:W-:-:S04]  /*4c90*/  FFMA R25, R25, R22, R0 ;  /* 0x0000001619197223 */ /* 0x000fc80000000000 */
[----:B------:R-:W-:-:S05]  /*4ca0*/  FFMA R0, R3, R25, R22 ;  /* 0x0000001903007223 */ /* 0x000fca0000000016 */
[----:B------:R-:W-:-:S04]  /*4cb0*/  SHF.R.U32.HI R10, RZ, 0x17, R0 ;  /* 0x00000017ff0a7819 */ /* 0x000fc80000011600 */
[----:B------:R-:W-:-:S05]  /*4cc0*/  LOP3.LUT R10, R10, 0xff, RZ, 0xc0, !PT ;  /* 0x000000ff0a0a7812 */ /* 0x000fca00078ec0ff */
[----:B------:R-:W-:-:S05]  /*4cd0*/  IMAD.IADD R23, R10, 0x1, R21 ;  /* 0x000000010a177824 */ /* 0x000fca00078e0215 */
[----:B------:R-:W-:-:S04]  /*4ce0*/  IADD3 R10, PT, PT, R23, -0x1, RZ ;  /* 0xffffffff170a7810 */ /* 0x000fc80007ffe0ff */
        /* <DEDUP_REMOVED lines=9> */
[-CC-:B------:R-:W-:Y:S01]  /*4d80*/  FFMA.RZ R10, R3, R25.reuse, R22.reuse ;  /* 0x00000019030a7223 */ /* 0x180fe2000000c016 */
[C---:B------:R-:W-:Y:S02]  /*4d90*/  ISETP.NE.AND P3, PT, R23.reuse, RZ, PT ;  /* 0x000000ff1700720c */ /* 0x040fe40003f65270 */
[----:B------:R-:W-:Y:S02]  /*4da0*/  ISETP.NE.AND P2, PT, R23, RZ, PT ;  /* 0x000000ff1700720c */ /* 0x000fe40003f45270 */
[----:B------:R-:W-:Y:S01]  /*4db0*/  LOP3.LUT R21, R10, 0x7fffff, RZ, 0xc0, !PT ;  /* 0x007fffff0a157812 */ /* 0x000fe200078ec0ff */
[CCC-:B------:R-:W-:Y:S01]  /*4dc0*/  FFMA.RP R10, R3.reuse, R25.reuse, R22.reuse ;  /* 0x00000019030a7223 */ /* 0x1c0fe20000008016 */
[----:B------:R-:W-:Y:S01]  /*4dd0*/  FFMA.RM R3, R3, R25, R22 ;  /* 0x0000001903037223 */ /* 0x000fe20000004016 */
[----:B------:R-:W-:Y:S01]  /*4de0*/  VIADD R22, R23, 0x20 ;  /* 0x0000002017167836 */ /* 0x000fe20000000000 */
[----:B------:R-:W-:Y:S02]  /*4df0*/  LOP3.LUT R21, R21, 0x800000, RZ, 0xfc, !PT ;  /* 0x0080000015157812 */ /* 0x000fe400078efcff */
[----:B------:R-:W-:-:S02]  /*4e00*/  IADD3 R23, PT, PT, -R23, RZ, RZ ;  /* 0x000000ff17177210 */ /* 0x000fc40007ffe1ff */
[----:B------:R-:W-:Y:S02]  /*4e10*/  SHF.L.U32 R22, R21, R22, RZ ;  /* 0x0000001615167219 */ /* 0x000fe400000006ff */
[----:B------:R-:W-:Y:S02]  /*4e20*/  FSETP.NEU.FTZ.AND P0, PT, R10, R3, PT ;  /* 0x000000030a00720b */ /* 0x000fe40003f1d000 */
[----:B------:R-:W-:Y:S02]  /*4e30*/  SEL R10, R23, RZ, P3 ;  /* 0x000000ff170a7207 */ /* 0x000fe40001800000 */
[----:B------:R-:W-:Y:S02]  /*4e40*/  ISETP.NE.AND P2, PT, R22, RZ, P2 ;  /* 0x000000ff1600720c */ /* 0x000fe40001745270 */
[----:B------:R-:W-:Y:S02]  /*4e50*/  SHF.R.U32.HI R10, RZ, R10, R21 ;  /* 0x0000000aff0a7219 */ /* 0x000fe40000011615 */
[----:B------:R-:W-:-:S02]  /*4e60*/  PLOP3.LUT P0, PT, P0, P2, PT, 0xf8, 0x8f ;  /* 0x00000000008f781c */ /* 0x000fc40000705f70 */
[----:B------:R-:W-:Y:S02]  /*4e70*/  SHF.R.U32.HI R22, RZ, 0x1, R10 ;  /* 0x00000001ff167819 */ /* 0x000fe4000001160a */
[----:B------:R-:W-:-:S04]  /*4e80*/  SEL R3, RZ, 0x1, !P0 ;  /* 0x00000001ff037807 */ /* 0x000fc80004000000 */
[----:B------:R-:W-:-:S04]  /*4e90*/  LOP3.LUT R3, R3, 0x1, R22, 0xf8, !PT ;  /* 0x0000000103037812 */ /* 0x000fc800078ef816 */
[----:B------:R-:W-:-:S05]  /*4ea0*/  LOP3.LUT R3, R3, R10, RZ, 0xc0, !PT ;  /* 0x0000000a03037212 */ /* 0x000fca00078ec0ff */
[----:B------:R-:W-:-:S05]  /*4eb0*/  IMAD.IADD R3, R22, 0x1, R3 ;  /* 0x0000000116037824 */ /* 0x000fca00078e0203 */
[----:B------:R-:W-:Y:S01]  /*4ec0*/  LOP3.LUT R0, R3, R0, RZ, 0xfc, !PT ;  /* 0x0000000003007212 */ /* 0x000fe200078efcff */
[----:B------:R-:W-:Y:S06]  /*4ed0*/  BRA `(.L_x_142) ;  /* 0x0000000000107947 */ /* 0x000fec0003800000 */
.L_x_141:
[----:B------:R-:W-:-:S04]  /*4ee0*/  LOP3.LUT R0, R0, 0x80000000, RZ, 0xc0, !PT ;  /* 0x8000000000007812 */ /* 0x000fc800078ec0ff */
[----:B------:R-:W-:Y:S01]  /*4ef0*/  LOP3.LUT R0, R0, 0x7f800000, RZ, 0xfc, !PT ;  /* 0x7f80000000007812 */ /* 0x000fe200078efcff */
[----:B------:R-:W-:Y:S06]  /*4f00*/  BRA `(.L_x_142) ;  /* 0x0000000000047947 */ /* 0x000fec0003800000 */
.L_x_140:
[----:B------:R-:W-:-:S07]  /*4f10*/  LEA R0, R21, R0, 0x17 ;  /* 0x0000000015007211 */ /* 0x000fce00078eb8ff */
.L_x_142:
[----:B------:R-:W-:Y:S05]  /*4f20*/  BSYNC.RECONVERGENT B3 ;  /* 0x0000000000037941 */ /* 0x000fea0003800200 */
.L_x_139:
[----:B------:R-:W-:Y:S05]  /*4f30*/  BRA `(.L_x_143) ;  /* 0x0000000000207947 */ /* 0x000fea0003800000 */
.L_x_138:
[----:B------:R-:W-:-:S04]  /*4f40*/  LOP3.LUT R0, R3, 0x80000000, R0, 0x48, !PT ;  /* 0x8000000003007812 */ /* 0x000fc800078e4800 */
[----:B------:R-:W-:Y:S01]  /*4f50*/  LOP3.LUT R0, R0, 0x7f800000, RZ, 0xfc, !PT ;  /* 0x7f80000000007812 */ /* 0x000fe200078efcff */
[----:B------:R-:W-:Y:S06]  /*4f60*/  BRA `(.L_x_143) ;  /* 0x0000000000147947 */ /* 0x000fec0003800000 */
.L_x_137:
[----:B------:R-:W-:Y:S01]  /*4f70*/  LOP3.LUT R0, R3, 0x80000000, R0, 0x48, !PT ;  /* 0x8000000003007812 */ /* 0x000fe200078e4800 */
[----:B------:R-:W-:Y:S06]  /*4f80*/  BRA `(.L_x_143) ;  /* 0x00000000000c7947 */ /* 0x000fec0003800000 */
.L_x_136:
[----:B------:R-:W0:Y:S01]  /*4f90*/  MUFU.RSQ R0, -QNAN ;  /* 0xffc0000000007908 */ /* 0x000e220000001400 */
[----:B------:R-:W-:Y:S05]  /*4fa0*/  BRA `(.L_x_143) ;  /* 0x0000000000047947 */ /* 0x000fea0003800000 */
.L_x_135:
[----:B------:R-:W-:-:S07]  /*4fb0*/  FADD.FTZ R0, R0, R3 ;  /* 0x0000000300007221 */ /* 0x000fce0000010000 */
.L_x_143:
[----:B------:R-:W-:Y:S05]  /*4fc0*/  BSYNC.RECONVERGENT B2 ;  /* 0x0000000000027941 */ /* 0x000fea0003800200 */
.L_x_133:
[----:B------:R-:W-:Y:S02]  /*4fd0*/  HFMA2 R23, -RZ, RZ, 0, 0 ;  /* 0x00000000ff177431 */ /* 0x000fe400000001ff */
[----:B------:R-:W-:-:S04]  /*4fe0*/  IMAD.MOV.U32 R22, RZ, RZ, R8 ;  /* 0x000000ffff167224 */ /* 0x000fc800078e0008 */
[----:B0-----:R-:W-:Y:S05]  /*4ff0*/  RET.REL.NODEC R22 `(cg_many_series_one_param_f32) ;  /* 0xffffffb016007950 */ /* 0x001fea0003c3ffff */
.L_x_144:
        /* <DEDUP_REMOVED lines=16> */
.L_x_229:


//--------------------- .text.cg_batch_f32        --------------------------
	.section	.text.cg_batch_f32,"ax",@progbits
	.align	128
        .global         cg_batch_f32
        .type           cg_batch_f32,@function
        .size           cg_batch_f32,(.L_x_230 - cg_batch_f32)
        .other          cg_batch_f32,@"STO_CUDA_ENTRY STV_DEFAULT"
cg_batch_f32:
.text.cg_batch_f32:
        /* <DEDUP_REMOVED lines=17> */
[----:B------:R-:W-:-:S04]  /*0110*/  IMAD R4, R3, R2, RZ ;  /* 0x0000000203047224 */ /* 0x000fc800078e02ff */
[----:B------:R-:W-:-:S03]  /*0120*/  IMAD.WIDE R4, R4, 0x4, RZ ;  /* 0x0000000404047825 */ /* 0x000fc600078e02ff */
        /* <DEDUP_REMOVED lines=8> */
[----:B------:R-:W-:Y:S01]  /*01b0*/  HFMA2 R3, -RZ, RZ, 0, 0 ;  /* 0x00000000ff037431 */ /* 0x000fe200000001ff */
[----:B------:R-:W-:-:S04]  /*01c0*/  LOP3.LUT R10, R2, 0xf, RZ, 0xc0, !PT ;  /* 0x0000000f020a7812 */ /* 0x000fc800078ec0ff */
[----:B------:R-:W-:-:S07]  /*01d0*/  ISETP.NE.AND P1, PT, R10, RZ, PT ;  /* 0x000000ff0a00720c */ /* 0x000fce0003f25270 */
[----:B------:R-:W-:Y:S06]  /*01e0*/  @!P0 BRA `(.L_x_146) ;  /* 0x0000000000708947 */ /* 0x000fec0003800000 */
[----:B------:R-:W-:Y:S01]  /*01f0*/  LOP3.LUT R3, R2, 0x7ffffff0, RZ, 0xc0, !PT ;  /* 0x7ffffff002037812 */ /* 0x000fe200078ec0ff */
[----:B------:R-:W-:Y:S01]  /*0200*/  IMAD.MOV.U32 R11, RZ, RZ, 0x7fffffff ;  /* 0x7fffffffff0b7424 */ /* 0x000fe200078e00ff */
[----:B------:R-:W-:-:S03]  /*0210*/  IADD3 R8, P0, PT, R12, 0x20, RZ ;  /* 0x000000200c087810 */ /* 0x000fc60007f1e0ff */
[----:B------:R-:W-:Y:S01]  /*0220*/  IMAD.MOV R0, RZ, RZ, -R3 ;  /* 0x000000ffff007224 */ /* 0x000fe200078e0a03 */
[----:B------:R-:W-:-:S09]  /*0230*/  IADD3.X R9, PT, PT, RZ, R13, RZ, P0, !PT ;  /* 0x0000000dff097210 */ /* 0x000fd200007fe4ff */
.L_x_147:
[----:B0-----:R-:W-:Y:S01]  /*0240*/  MOV R6, R8 ;  /* 0x0000000800067202 */ /* 0x001fe20000000f00 */
[----:B------:R-:W-:Y:S01]  /*0250*/  IMAD.MOV.U32 R7, RZ, RZ, R9 ;  /* 0x000000ffff077224 */ /* 0x000fe200078e0009 */
[----:B------:R-:W-:Y:S02]  /*0260*/  IADD3 R0, PT, PT, R0, 0x10, RZ ;  /* 0x0000001000007810 */ /* 0x000fe40007ffe0ff */
[----:B------:R-:W-:Y:S02]  /*0270*/  IADD3 R8, P2, PT, R6, 0x40, RZ ;  /* 0x0000004006087810 */ /* 0x000fe40007f5e0ff */
[----:B------:R0:W-:Y:S01]  /*0280*/  STG.E desc[UR6][R6.64+-0x20], R11 ;  /* 0xffffe00b06007986 */ /* 0x0001e2000c101906 */
[----:B------:R-:W-:Y:S02]  /*0290*/  ISETP.NE.AND P0, PT, R0, RZ, PT ;  /* 0x000000ff0000720c */ /* 0x000fe40003f05270 */
        /* <DEDUP_REMOVED lines=17> */
.L_x_146:
        /* <DEDUP_REMOVED lines=16> */
.L_x_148:
[----:B------:R-:W-:Y:S05]  /*04b0*/  @!P1 EXIT ;  /* 0x000000000000994d */ /* 0x000fea0003800000 */
[----:B------:R-:W-:Y:S02]  /*04c0*/  ISETP.GE.U32.AND P0, PT, R0, 0x4, PT ;  /* 0x000000040000780c */ /* 0x000fe40003f06070 */
[----:B------:R-:W-:-:S04]  /*04d0*/  LOP3.LUT R2, R2, 0x3, RZ, 0xc0, !PT ;  /* 0x0000000302027812 */ /* 0x000fc800078ec0ff */
[----:B------:R-:W-:-:S07]  /*04e0*/  ISETP.NE.AND P1, PT, R2, RZ, PT ;  /* 0x000000ff0200720c */ /* 0x000fce0003f25270 */
[----:B------:R-:W-:Y:S06]  /*04f0*/  @!P0 BRA `(.L_x_149) ;  /* 0x00000000001c8947 */ /* 0x000fec0003800000 */
[----:B------:R-:W-:Y:S01]  /*0500*/  IMAD.WIDE.U32 R12, R3, 0x4, R12 ;  /* 0x00000004030c7825 */ /* 0x000fe200078e000c */
[----:B01----:R-:W-:-:S03]  /*0510*/  MOV R7, 0x7fffffff ;  /* 0x7fffffff00077802 */ /* 0x003fc60000000f00 */
[----:B------:R-:W-:Y:S02]  /*0520*/  VIADD R3, R3, 0x4 ;  /* 0x0000000403037836 */ /* 0x000fe40000000000 */
[----:B------:R2:W-:Y:S04]  /*0530*/  STG.E desc[UR6][R12.64], R7 ;  /* 0x000000070c007986 */ /* 0x0005e8000c101906 */
[----:B------:R2:W-:Y:S04]  /*0540*/  STG.E desc[UR6][R12.64+0x4], R7 ;  /* 0x000004070c007986 */ /* 0x0005e8000c101906 */
[----:B------:R2:W-:Y:S04]  /*0550*/  STG.E desc[UR6][R12.64+0x8], R7 ;  /* 0x000008070c007986 */ /* 0x0005e8000c101906 */
[----:B------:R2:W-:Y:S02]  /*0560*/  STG.E desc[UR6][R12.64+0xc], R7 ;  /* 0x00000c070c007986 */ /* 0x0005e4000c101906 */
.L_x_149:
[----:B------:R-:W-:Y:S05]  /*0570*/  @!P1 EXIT ;  /* 0x000000000000994d */ /* 0x000fea0003800000 */
[----:B------:R-:W-:Y:S01]  /*0580*/  IMAD.WIDE.U32 R4, R3, 0x4, R4 ;  /* 0x0000000403047825 */ /* 0x000fe200078e0004 */
[----:B------:R-:W-:-:S03]  /*0590*/  IADD3 R2, PT, PT, -R2, RZ, RZ ;  /* 0x000000ff02027210 */ /* 0x000fc60007ffe1ff */
[----:B012---:R-:W-:Y:S01]  /*05a0*/  IMAD.MOV.U32 R7, RZ, RZ, 0x7fffffff ;  /* 0x7fffffffff077424 */ /* 0x007fe200078e00ff */
[----:B------:R-:W-:-:S04]  /*05b0*/  IADD3 R4, P0, PT, R4, UR8, RZ ;  /* 0x0000000804047c10 */ /* 0x000fc8000ff1e0ff */
[----:B------:R-:W-:-:S09]  /*05c0*/  IADD3.X R5, PT, PT, R5, UR9, RZ, P0, !PT ;  /* 0x0000000905057c10 */ /* 0x000fd200087fe4ff */
.L_x_150:
[----:B------:R-:W-:Y:S01]  /*05d0*/  IADD3 R0, PT, PT, R2, 0x1, RZ ;  /* 0x0000000102007810 */ /* 0x000fe20007ffe0ff */
[----:B------:R-:W-:Y:S01]  /*05e0*/  IMAD.MOV.U32 R2, RZ, RZ, R4 ;  /* 0x000000ffff027224 */ /* 0x000fe200078e0004 */
[----:B------:R-:W-:Y:S02]  /*05f0*/  MOV R3, R5 ;  /* 0x0000000500037202 */ /* 0x000fe40000000f00 */
[----:B------:R-:W-:Y:S02]  /*0600*/  ISETP.NE.AND P0, PT, R0, RZ, PT ;  /* 0x000000ff0000720c */ /* 0x000fe40003f05270 */
[----:B------:R-:W-:Y:S01]  /*0610*/  IADD3 R4, P1, PT, R4, 0x4, RZ ;  /* 0x0000000404047810 */ /* 0x000fe20007f3e0ff */
[----:B------:R0:W-:Y:S04]  /*0620*/  STG.E desc[UR6][R2.64], R7 ;  /* 0x0000000702007986 */ /* 0x0001e8000c101906 */
[----:B------:R-:W-:-:S06]  /*0630*/  IMAD.X R5, RZ, RZ, R5, P1 ;  /* 0x000000ffff057224 */ /* 0x000fcc00008e0605 */
[----:B------:R-:W-:Y:S05]  /*0640*/  @!P0 EXIT ;  /* 0x000000000000894d */ /* 0x000fea0003800000 */
[----:B0-----:R-:W-:Y:S01]  /*0650*/  MOV R2, R0 ;  /* 0x0000000000027202 */ /* 0x001fe20000000f00 */
[----:B------:R-:W-:Y:S06]  /*0660*/  BRA `(.L_x_150) ;  /* 0xfffffffc00d87947 */ /* 0x000fec000383ffff */
.L_x_145:
[----:B------:R-:W-:-:S05]  /*0670*/  IMAD.IADD R3, R2, 0x1, -R7 ;  /* 0x0000000102037824 */ /* 0x000fca00078e0a07 */
[----:B------:R-:W-:-:S13]  /*0680*/  ISETP.GT.AND P0, PT, R3, R0, PT ;  /* 0x000000000300720c */ /* 0x000fda0003f04270 */
[----:B------:R-:W-:Y:S05]  /*0690*/  @P0 BRA `(.L_x_151) ;  /* 0x0000000400100947 */ /* 0x000fea0003800000 */
        /* <DEDUP_REMOVED lines=8> */
[----:B------:R-:W-:Y:S01]  /*0720*/  IMAD.MOV.U32 R0, RZ, RZ, RZ ;  /* 0x000000ffff007224 */ /* 0x000fe200078e00ff */
[----:B------:R-:W-:-:S07]  /*0730*/  MOV R3, 0x7fffffff ;  /* 0x7fffffff00037802 */ /* 0x000fce0000000f00 */
.L_x_153:
[----:B0-----:R-:W-:-:S04]  /*0740*/  IMAD.WIDE.U32 R4, R0, 0x4, R12 ;  /* 0x0000000400047825 */ /* 0x001fc800078e000c */
[----:B------:R-:W-:Y:S01]  /*0750*/  VIADD R0, R0, 0x10 ;  /* 0x0000001000007836 */ /* 0x000fe20000000000 */
[----:B------:R0:W-:Y:S04]  /*0760*/  STG.E desc[UR6][R4.64], R3 ;  /* 0x0000000304007986 */ /* 0x0001e8000c101906 */
[----:B------:R0:W-:Y:S01]  /*0770*/  STG.E desc[UR6][R4.64+0x4], R3 ;  /* 0x0000040304007986 */ /* 0x0001e2000c101906 */
[----:B------:R-:W-:-:S03]  /*0780*/  ISETP.NE.AND P0, PT, R0, R7, PT ;  /* 0x000000070000720c */ /* 0x000fc60003f05270 */
        /* <DEDUP_REMOVED lines=15> */
.L_x_152:
[----:B------:R-:W-:Y:S05]  /*0880*/  @!P1 EXIT ;  /* 0x000000000000994d */ /* 0x000fea0003800000 */
[----:B------:R-:W-:Y:S02]  /*0890*/  ISETP.GE.U32.AND P0, PT, R6, 0x8, PT ;  /* 0x000000080600780c */ /* 0x000fe40003f06070 */
[----:B------:R-:W-:-:S04]  /*08a0*/  LOP3.LUT R8, R2, 0x7, RZ, 0xc0, !PT ;  /* 0x0000000702087812 */ /* 0x000fc800078ec0ff */
[----:B------:R-:W-:-:S07]  /*08b0*/  ISETP.NE.AND P1, PT, R8, RZ, PT ;  /* 0x000000ff0800720c */ /* 0x000fce0003f25270 */
[----:B------:R-:W-:Y:S06]  /*08c0*/  @!P0 BRA `(.L_x_154) ;  /* 0x00000000002c8947 */ /* 0x000fec0003800000 */
[----:B0-----:R-:W-:Y:S01]  /*08d0*/  MOV R3, 0x7fffffff ;  /* 0x7fffffff00037802 */ /* 0x001fe20000000f00 */
[----:B------:R-:W-:-:S04]  /*08e0*/  IMAD.WIDE.U32 R4, R7, 0x4, R12 ;  /* 0x0000000407047825 */ /* 0x000fc800078e000c */
        /* <DEDUP_REMOVED lines=9> */
.L_x_154:
[----:B------:R-:W-:Y:S05]  /*0980*/  @!P1 EXIT ;  /* 0x000000000000994d */ /* 0x000fea0003800000 */
[----:B------:R-:W-:Y:S02]  /*0990*/  ISETP.GE.U32.AND P0, PT, R8, 0x4, PT ;  /* 0x000000040800780c */ /* 0x000fe40003f06070 */
[----:B------:R-:W-:-:S04]  /*09a0*/  LOP3.LUT R0, R2, 0x3, RZ, 0xc0, !PT ;  /* 0x0000000302007812 */ /* 0x000fc800078ec0ff */
[----:B------:R-:W-:-:S07]  /*09b0*/  ISETP.NE.AND P1, PT, R0, RZ, PT ;  /* 0x000000ff0000720c */ /* 0x000fce0003f25270 */
[----:B------:R-:W-:Y:S06]  /*09c0*/  @!P0 BRA `(.L_x_155) ;  /* 0x00000000001c8947 */ /* 0x000fec0003800000 */
[----:B01----:R-:W-:Y:S01]  /*09d0*/  MOV R5, 0x7fffffff ;  /* 0x7fffffff00057802 */ /* 0x003fe20000000f00 */
[----:B------:R-:W-:-:S04]  /*09e0*/  IMAD.WIDE.U32 R2, R7, 0x4, R12 ;  /* 0x0000000407027825 */ /* 0x000fc800078e000c */
[----:B------:R-:W-:Y:S01]  /*09f0*/  VIADD R7, R7, 0x4 ;  /* 0x0000000407077836 */ /* 0x000fe20000000000 */
[----:B------:R2:W-:Y:S04]  /*0a00*/  STG.E desc[UR6][R2.64], R5 ;  /* 0x0000000502007986 */ /* 0x0005e8000c101906 */
[----:B------:R2:W-:Y:S04]  /*0a10*/  STG.E desc[UR6][R2.64+0x4], R5 ;  /* 0x0000040502007986 */ /* 0x0005e8000c101906 */
[----:B------:R2:W-:Y:S04]  /*0a20*/  STG.E desc[UR6][R2.64+0x8], R5 ;  /* 0x0000080502007986 */ /* 0x0005e8000c101906 */
[----:B------:R2:W-:Y:S02]  /*0a30*/  STG.E desc[UR6][R2.64+0xc], R5 ;  /* 0x00000c0502007986 */ /* 0x0005e4000c101906 */
.L_x_155:
[----:B------:R-:W-:Y:S05]  /*0a40*/  @!P1 EXIT ;  /* 0x000000000000994d */ /* 0x000fea0003800000 */
[----:B012---:R-:W-:Y:S01]  /*0a50*/  MOV R5, 0x7fffffff ;  /* 0x7fffffff00057802 */ /* 0x007fe20000000f00 */
[----:B------:R-:W-:-:S06]  /*0a60*/  UMOV UR4, URZ ;  /* 0x000000ff00047c82 */ /* 0x000fcc0008000000 */
.L_x_156:
[----:B------:R-:W-:Y:S01]  /*0a70*/  IMAD.WIDE.U32 R2, R7, 0x4, R12 ;  /* 0x0000000407027825 */ /* 0x000fe200078e000c */
[----:B------:R-:W-:-:S03]  /*0a80*/  UIADD3 UR4, UPT, UPT, UR4, 0x1, URZ ;  /* 0x0000000104047890 */ /* 0x000fc6000fffe0ff */
[----:B------:R-:W-:Y:S01]  /*0a90*/  VIADD R7, R7, 0x1 ;  /* 0x0000000107077836 */ /* 0x000fe20000000000 */
[----:B------:R0:W-:Y:S02]  /*0aa0*/  STG.E desc[UR6][R2.64], R5 ;  /* 0x0000000502007986 */ /* 0x0001e4000c101906 */
[----:B------:R-:W-:-:S13]  /*0ab0*/  ISETP.NE.AND P0, PT, R0, UR4, PT ;  /* 0x0000000400007c0c */ /* 0x000fda000bf05270 */
[----:B0-----:R-:W-:Y:S05]  /*0ac0*/  @P0 BRA `(.L_x_156) ;  /* 0xfffffffc00e80947 */ /* 0x001fea000383ffff */
[----:B------:R-:W-:Y:S05]  /*0ad0*/  EXIT ;  /* 0x000000000000794d */ /* 0x000fea0003800000 */
.L_x_151:
[----:B------:R-:W-:Y:S01]  /*0ae0*/  IADD3 R3, PT, PT, R0, R7, RZ ;  /* 0x0000000700037210 */ /* 0x000fe20007ffe0ff */
[----:B------:R-:W-:Y:S03]  /*0af0*/  BSSY.RECONVERGENT B0, `(.L_x_157) ;  /* 0x0000047000007945 */ /* 0x000fe60003800200 */
        /* <DEDUP_REMOVED lines=8> */
[----:B------:R-:W-:Y:S01]  /*0b80*/  HFMA2 R6, -RZ, RZ, 0, 0 ;  /* 0x00000000ff067431 */ /* 0x000fe200000001ff */
[----:B------:R-:W-:Y:S01]  /*0b90*/  LOP3.LUT R11, R3, 0x7ffffff0, RZ, 0xc0, !PT ;  /* 0x7ffffff0030b7812 */ /* 0x000fe200078ec0ff */
[----:B------:R-:W-:-:S07]  /*0ba0*/  IMAD.MOV.U32 R15, RZ, RZ, 0x7fffffff ;  /* 0x7fffffffff0f7424 */ /* 0x000fce00078e00ff */
.L_x_161:
[C---:B0-----:R-:W-:Y:S01]  /*0bb0*/  IMAD.WIDE.U32 R8, R6.reuse, 0x4, R12 ;  /* 0x0000000406087825 */ /* 0x041fe200078e000c */
[----:B------:R-:W-:-:S04]  /*0bc0*/  IADD3 R6, PT, PT, R6, 0x10, RZ ;  /* 0x0000001006067810 */ /* 0x000fc80007ffe0ff */
        /* <DEDUP_REMOVED lines=18> */
.L_x_160:
[----:B------:R-:W-:Y:S05]  /*0cf0*/  BSYNC.RECONVERGENT B1 ;  /* 0x0000000000017941 */ /* 0x000fea0003800200 */
.L_x_159:
[----:B------:R-:W-:Y:S05]  /*0d00*/  @!P1 BRA `(.L_x_158) ;  /* 0x0000000000949947 */ /* 0x000fea0003800000 */
[----:B------:R-:W-:Y:S01]  /*0d10*/  ISETP.GE.U32.AND P0, PT, R10, 0x8, PT ;  /* 0x000000080a00780c */ /* 0x000fe20003f06070 */
[----:B------:R-:W-:Y:S01]  /*0d20*/  BSSY.RECONVERGENT B1, `(.L_x_162) ;  /* 0x000000f000017945 */ /* 0x000fe20003800200 */
[----:B------:R-:W-:-:S04]  /*0d30*/  LOP3.LUT R6, R3, 0x7, RZ, 0xc0, !PT ;  /* 0x0000000703067812 */ /* 0x000fc800078ec0ff */
[----:B------:R-:W-:-:S07]  /*0d40*/  ISETP.NE.AND P1, PT, R6, RZ, PT ;  /* 0x000000ff0600720c */ /* 0x000fce0003f25270 */
[----:B------:R-:W-:Y:S06]  /*0d50*/  @!P0 BRA `(.L_x_163) ;  /* 0x00000000002c8947 */ /* 0x000fec0003800000 */
[----:B0-----:R-:W-:Y:S02]  /*0d60*/  IMAD.MOV.U32 R15, RZ, RZ, 0x7fffffff ;  /* 0x7fffffffff0f7424 */ /* 0x001fe400078e00ff */
[C---:B------:R-:W-:Y:S01]  /*0d70*/  IMAD.WIDE.U32 R8, R11.reuse, 0x4, R12 ;  /* 0x000000040b087825 */ /* 0x040fe200078e000c */
[----:B------:R-:W-:-:S04]  /*0d80*/  IADD3 R11, PT, PT, R11, 0x8, RZ ;  /* 0x000000080b0b7810 */ /* 0x000fc80007ffe0ff */
        /* <DEDUP_REMOVED lines=8> */
.L_x_163:
[----:B------:R-:W-:Y:S05]  /*0e10*/  BSYNC.RECONVERGENT B1 ;  /* 0x0000000000017941 */ /* 0x000fea0003800200 */
.L_x_162:
[----:B------:R-:W-:Y:S05]  /*0e20*/  @!P1 BRA `(.L_x_158) ;  /* 0x00000000004c9947 */ /* 0x000fea0003800000 */
[----:B------:R-:W-:Y:S02]  /*0e30*/  ISETP.GE.U32.AND P0, PT, R6, 0x4, PT ;  /* 0x000000040600780c */ /* 0x000fe40003f06070 */
[----:B01----:R-:W-:-:S04]  /*0e40*/  LOP3.LUT R15, R3, 0x3, RZ, 0xc0, !PT ;  /* 0x00000003030f7812 */ /* 0x003fc800078ec0ff */
[----:B------:R-:W-:-:S07]  /*0e50*/  ISETP.NE.AND P1, PT, R15, RZ, PT ;  /* 0x000000ff0f00720c */ /* 0x000fce0003f25270 */
[----:B------:R-:W-:Y:S02]  /*0e60*/  @P0 IMAD.MOV.U32 R17, RZ, RZ, 0x7fffffff ;  /* 0x7fffffffff110424 */ /* 0x000fe400078e00ff */
[C---:B------:R-:W-:Y:S01]  /*0e70*/  @P0 IMAD.WIDE.U32 R8, R11.reuse, 0x4, R12 ;  /* 0x000000040b080825 */ /* 0x040fe200078e000c */
[----:B------:R-:W-:-:S04]  /*0e80*/  @P0 IADD3 R11, PT, PT, R11, 0x4, RZ ;  /* 0x000000040b0b0810 */ /* 0x000fc80007ffe0ff */
[----:B------:R2:W-:Y:S04]  /*0e90*/  @P0 STG.E desc[UR6][R8.64], R17 ;  /* 0x0000001108000986 */ /* 0x0005e8000c101906 */
[----:B------:R2:W-:Y:S04]  /*0ea0*/  @P0 STG.E desc[UR6][R8.64+0x4], R17 ;  /* 0x0000041108000986 */ /* 0x0005e8000c101906 */
[----:B------:R2:W-:Y:S04]  /*0eb0*/  @P0 STG.E desc[UR6][R8.64+0x8], R17 ;  /* 0x0000081108000986 */ /* 0x0005e8000c101906 */
[----:B------:R2:W-:Y:S01]  /*0ec0*/  @P0 STG.E desc[UR6][R8.64+0xc], R17 ;  /* 0x00000c1108000986 */ /* 0x0005e2000c101906 */
[----:B------:R-:W-:Y:S05]  /*0ed0*/  @!P1 BRA `(.L_x_158) ;  /* 0x0000000000209947 */ /* 0x000fea0003800000 */
[----:B------:R-:W-:Y:S01]  /*0ee0*/  IMAD.MOV.U32 R6, RZ, RZ, RZ ;  /* 0x000000ffff067224 */ /* 0x000fe200078e00ff */
[----:B--2---:R-:W-:-:S07]  /*0ef0*/  MOV R17, 0x7fffffff ;  /* 0x7fffffff00117802 */ /* 0x004fce0000000f00 */
.L_x_164:
[C---:B------:R-:W-:Y:S01]  /*0f00*/  IMAD.WIDE.U32 R8, R11.reuse, 0x4, R12 ;  /* 0x000000040b087825 */ /* 0x040fe200078e000c */
[----:B------:R-:W-:-:S03]  /*0f10*/  IADD3 R11, PT, PT, R11, 0x1, RZ ;  /* 0x000000010b0b7810 */ /* 0x000fc60007ffe0ff */
[----:B------:R-:W-:Y:S01]  /*0f20*/  VIADD R6, R6, 0x1 ;  /* 0x0000000106067836 */ /* 0x000fe20000000000 */
[----:B------:R3:W-:Y:S04]  /*0f30*/  STG.E desc[UR6][R8.64], R17 ;  /* 0x0000001108007986 */ /* 0x0007e8000c101906 */
[----:B------:R-:W-:-:S13]  /*0f40*/  ISETP.NE.AND P0, PT, R6, R15, PT ;  /* 0x0000000f0600720c */ /* 0x000fda0003f05270 */
[----:B---3--:R-:W-:Y:S05]  /*0f50*/  @P0 BRA `(.L_x_164) ;  /* 0xfffffffc00e80947 */ /* 0x008fea000383ffff */
.L_x_158:
[----:B------:R-:W-:Y:S05]  /*0f60*/  BSYNC.RECONVERGENT B0 ;  /* 0x0000000000007941 */ /* 0x000fea0003800200 */
.L_x_157:
[----:B------:R-:W-:-:S13]  /*0f70*/  ISETP.GE.U32.AND P0, PT, R0, 0x2, PT ;  /* 0x000000020000780c */ /* 0x000fda0003f06070 */
[----:B------:R-:W-:Y:S05]  /*0f80*/  @!P0 BRA `(.L_x_165) ;  /* 0x0000002000648947 */ /* 0x000fea0003800000 */
[C---:B------:R-:W-:Y:S01]  /*0f90*/  VIADD R2, R0.reuse, 0xfffffffe ;  /* 0xfffffffe00027836 */ /* 0x040fe20000000000 */
[----:B------:R-:W-:Y:S01]  /*0fa0*/  IADD3 R10, PT, PT, R0, -0x1, RZ ;  /* 0xffffffff000a7810 */ /* 0x000fe20007ffe0ff */
[----:B------:R-:W-:Y:S01]  /*0fb0*/  BSSY.RECONVERGENT B0, `(.L_x_166) ;  /* 0x000006e000007945 */ /* 0x000fe20003800200 */
[----:B------:R-:W-:Y:S01]  /*0fc0*/  CS2R R18, SRZ ;  /* 0x0000000000127805 */ /* 0x000fe2000001ff00 */
[----:B------:R-:W-:Y:S01]  /*0fd0*/  IMAD.MOV.U32 R20, RZ, RZ, RZ ;  /* 0x000000ffff147224 */ /* 0x000fe200078e00ff */
[----:B------:R-:W-:Y:S01]  /*0fe0*/  ISETP.GE.U32.AND P0, PT, R2, 0x3, PT ;  /* 0x000000030200780c */ /* 0x000fe20003f06070 */
[----:B------:R-:W-:Y:S01]  /*0ff0*/  HFMA2 R2, -RZ, RZ, 0, 0 ;  /* 0x00000000ff027431 */ /* 0x000fe200000001ff */
[----:B------:R-:W-:Y:S02]  /*1000*/  CS2R R4, SRZ ;  /* 0x0000000000047805 */ /* 0x000fe4000001ff00 */
[----:B------:R-:W-:-:S09]  /*1010*/  LOP3.LUT R22, R10, 0x3, RZ, 0xc0, !PT ;  /* 0x000000030a167812 */ /* 0x000fd200078ec0ff */
[----:B------:R-:W-:Y:S05]  /*1020*/  @!P0 BRA `(.L_x_167) ;  /* 0x0000000400988947 */ /* 0x000fea0003800000 */
[----:B01----:R-:W0:Y:S01]  /*1030*/  LDC.64 R14, c[0x0][0x380] ;  /* 0x0000e000ff0e7b82 */ /* 0x003e220000000a00 */
[----:B------:R-:W-:Y:S01]  /*1040*/  LOP3.LUT R20, R10, 0xfffffffc, RZ, 0xc0, !PT ;  /* 0xfffffffc0a147812 */ /* 0x000fe200078ec0ff */
[----:B------:R-:W-:Y:S01]  /*1050*/  IMAD.MOV.U32 R19, RZ, RZ, RZ ;  /* 0x000000ffff137224 */ /* 0x000fe200078e00ff */
[----:B------:R-:W-:Y:S01]  /*1060*/  MOV R11, RZ ;  /* 0x000000ff000b7202 */ /* 0x000fe20000000f00 */
[----:B------:R-:W-:-:S07]  /*1070*/  IMAD.MOV.U32 R2, RZ, RZ, RZ ;  /* 0x000000ffff027224 */ /* 0x000fce00078e00ff */
.L_x_171:
[----:B--2---:R-:W-:-:S05]  /*1080*/  IADD3 R17, PT, PT, R3, -R11, RZ ;  /* 0x8000000b03117210 */ /* 0x004fca0007ffe0ff */
[----:B0-----:R-:W-:-:S05]  /*1090*/  IMAD.WIDE R16, R17, 0x4, R14 ;  /* 0x0000000411107825 */ /* 0x001fca00078e020e */
[----:B------:R-:W2:Y:S04]  /*10a0*/  LDG.E.CONSTANT R9, desc[UR6][R16.64] ;  /* 0x0000000610097981 */ /* 0x000ea8000c1e9900 */
[----:B------:R-:W3:Y:S04]  /*10b0*/  LDG.E.CONSTANT R8, desc[UR6][R16.64+-0x4] ;  /* 0xfffffc0610087981 */ /* 0x000ee8000c1e9900 */
[----:B------:R-:W4:Y:S04]  /*10c0*/  LDG.E.CONSTANT R6, desc[UR6][R16.64+-0x8] ;  /* 0xfffff80610067981 */ /* 0x000f28000c1e9900 */
[----:B------:R0:W5:Y:S01]  /*10d0*/  LDG.E.CONSTANT R7, desc[UR6][R16.64+-0xc] ;  /* 0xfffff40610077981 */ /* 0x000162000c1e9900 */
[----:B------:R-:W-:Y:S01]  /*10e0*/  BSSY.RECONVERGENT B1, `(.L_x_168) ;  /* 0x0000057000017945 */ /* 0x000fe20003800200 */
[----:B--2---:R-:W-:-:S02]  /*10f0*/  FSETP.NE.AND P1, PT, |R9|, +INF , PT ;  /* 0x7f8000000900780b */ /* 0x004fc40003f25200 */
[----:B---3--:R-:W-:Y:S02]  /*1100*/  FSETP.NE.AND P0, PT, |R8|, +INF , PT ;  /* 0x7f8000000800780b */ /* 0x008fe40003f05200 */
[----:B------:R-:W-:-:S09]  /*1110*/  FSETP.GE.OR P2, PT, |R18|, |R9|, !P1 ;  /* 0x400000091200720b */ /* 0x000fd20004f46600 */
[----:B------:R-:W-:Y:S02]  /*1120*/  @P1 VIADD R23, R11, 0x1 ;  /* 0x000000010b171836 */ /* 0x000fe40000000000 */
[--C-:B------:R-:W-:Y:S01]  /*1130*/  @P1 FADD R21, R9, R18.reuse ;  /* 0x0000001209151221 */ /* 0x100fe20000000000 */
[----:B------:R-:W-:Y:S02]  /*1140*/  @!P1 IADD3 R2, PT, PT, R2, 0x1, RZ ;  /* 0x0000000102029810 */ /* 0x000fe40007ffe0ff */
[----:B0-----:R-:W-:Y:S01]  /*1150*/  @P0 IADD3 R17, PT, PT, R11, 0x2, RZ ;  /* 0x000000020b110810 */ /* 0x001fe20007ffe0ff */
[----:B------:R-:W-:Y:S01]  /*1160*/  @P1 FADD R24, -R21, R18 ;  /* 0x0000001215181221 */ /* 0x000fe20000000100 */
[----:B------:R-:W-:Y:S02]  /*1170*/  @P1 I2FP.F32.U32 R26, R23 ;  /* 0x00000017001a1245 */ /* 0x000fe40000201000 */
[----:B------:R-:W-:Y:S01]  /*1180*/  @P0 I2FP.F32.U32 R17, R17 ;  /* 0x0000001100110245 */ /* 0x000fe20000201000 */
[C---:B------:R-:W-:Y:S01]  /*1190*/  @P1 FADD R24, R9.reuse, R24 ;  /* 0x0000001809181221 */ /* 0x040fe20000000000 */
[----:B------:R-:W-:Y:S01]  /*11a0*/  @!P0 IADD3 R2, PT, PT, R2, 0x1, RZ ;  /* 0x0000000102028810 */ /* 0x000fe20007ffe0ff */
[C---:B------:R-:W-:Y:S01]  /*11b0*/  @P1 FFMA R26, R9.reuse, R26, RZ ;  /* 0x0000001a091a1223 */ /* 0x040fe200000000ff */
[----:B------:R-:W-:Y:S01]  /*11c0*/  @P1 FADD R9, R9, -R21 ;  /* 0x8000001509091221 */ /* 0x000fe20000000000 */
[----:B------:R-:W-:-:S02]  /*11d0*/  @!P1 IMAD.MOV.U32 R21, RZ, RZ, R18 ;  /* 0x000000ffff159224 */ /* 0x000fc400078e0012 */
[----:B------:R-:W-:Y:S01]  /*11e0*/  @P0 FFMA R23, R8, R17, RZ ;  /* 0x0000001108170223 */ /* 0x000fe200000000ff */
[--C-:B------:R-:W-:Y:S01]  /*11f0*/  @P1 FADD R16, R26, R19.reuse ;  /* 0x000000131a101221 */ /* 0x100fe20000000000 */
[----:B------:R-:W-:Y:S01]  /*1200*/  FSETP.GE.OR P3, PT, |R19|, |R26|, !P1 ;  /* 0x4000001a1300720b */ /* 0x000fe20004f66600 */
[----:B------:R-:W-:Y:S01]  /*1210*/  @!P2 FADD R24, R9, R18 ;  /* 0x000000120918a221 */ /* 0x000fe20000000000 */
[----:B----4-:R-:W-:Y:S01]  /*1220*/  FSETP.NE.AND P2, PT, |R6|, +INF , PT ;  /* 0x7f8000000600780b */ /* 0x010fe20003f45200 */
[----:B------:R-:W-:Y:S01]  /*1230*/  @P1 FADD R9, -R16, R19 ;  /* 0x0000001310091221 */ /* 0x000fe20000000100 */
[----:B------:R-:W-:Y:S01]  /*1240*/  @P0 FADD R17, R8, R21 ;  /* 0x0000001508110221 */ /* 0x000fe20000000000 */
[----:B------:R-:W-:Y:S02]  /*1250*/  @P1 FADD R5, R5, R24 ;  /* 0x0000001805051221 */ /* 0x000fe40000000000 */
[C---:B------:R-:W-:Y:S01]  /*1260*/  @P1 FADD R25, R26.reuse, R9 ;  /* 0x000000091a191221 */ /* 0x040fe20000000000 */
[----:B------:R-:W-:Y:S01]  /*1270*/  @P1 FADD R26, R26, -R16 ;  /* 0x800000101a1a1221 */ /* 0x000fe20000000000 */
[----:B------:R-:W-:-:S04]  /*1280*/  @!P1 MOV R16, R19 ;  /* 0x0000001300109202 */ /* 0x000fc80000000f00 */
[----:B------:R-:W-:Y:S01]  /*1290*/  @!P3 FADD R25, R26, R19 ;  /* 0x000000131a19b221 */ /* 0x000fe20000000000 */
[--C-:B------:R-:W-:Y:S01]  /*12a0*/  @P0 FADD R9, R23, R16.reuse ;  /* 0x0000001017090221 */ /* 0x100fe20000000000 */
[----:B------:R-:W-:Y:S01]  /*12b0*/  FSETP.GE.OR P3, PT, |R21|, |R8|, !P0 ;  /* 0x400000081500720b */ /* 0x000fe20004766600 */
[----:B------:R-:W-:Y:S01]  /*12c0*/  @P0 FADD R19, -R17, R21 ;  /* 0x0000001511130221 */ /* 0x000fe20000000100 */
[----:B------:R-:W-:Y:S01]  /*12d0*/  @P2 IADD3 R18, PT, PT, R11, 0x3, RZ ;  /* 0x000000030b122810 */ /* 0x000fe20007ffe0ff */
[----:B------:R-:W-:Y:S01]  /*12e0*/  @P1 FADD R4, R4, R25 ;  /* 0x0000001904041221 */ /* 0x000fe20000000000 */
[----:B------:R-:W-:Y:S01]  /*12f0*/  FSETP.GE.OR P4, PT, |R16|, |R23|, !P0 ;  /* 0x400000171000720b */ /* 0x000fe20004786600 */
[----:B------:R-:W-:Y:S01]  /*1300*/  @P0 FADD R24, -R9, R16 ;  /* 0x0000001009180221 */ /* 0x000fe20000000100 */
[----:B------:R-:W-:Y:S01]  /*1310*/  @P2 I2FP.F32.U32 R25, R18 ;  /* 0x0000001200192245 */ /* 0x000fe20000201000 */
[C---:B------:R-:W-:Y:S01]  /*1320*/  @P0 FADD R18, R8.reuse, R19 ;  /* 0x0000001308120221 */ /* 0x040fe20000000000 */
[----:B------:R-:W-:Y:S01]  /*1330*/  @P0 FADD R8, R8, -R17 ;  /* 0x8000001108080221 */ /* 0x000fe20000000000 */
[C---:B------:R-:W-:Y:S01]  /*1340*/  @P0 FADD R19, R23.reuse, R24 ;  /* 0x0000001817130221 */ /* 0x040fe20000000000 */
[----:B------:R-:W-:Y:S01]  /*1350*/  @P0 FADD R23, R23, -R9 ;  /* 0x8000000917170221 */ /* 0x000fe20000000000 */
[----:B------:R-:W-:-:S02]  /*1360*/  @!P0 IMAD.MOV.U32 R17, RZ, RZ, R21 ;  /* 0x000000ffff118224 */ /* 0x000fc400078e0015 */
[----:B------:R-:W-:Y:S01]  /*1370*/  @P2 FFMA R24, R6, R25, RZ ;  /* 0x0000001906182223 */ /* 0x000fe200000000ff */
[----:B------:R-:W-:Y:S01]  /*1380*/  @!P0 MOV R9, R16 ;  /* 0x0000001000098202 */ /* 0x000fe20000000f00 */
[----:B------:R-:W-:Y:S01]  /*1390*/  @!P3 FADD R18, R8, R21 ;  /* 0x000000150812b221 */ /* 0x000fe20000000000 */
[----:B-----5:R-:W-:Y:S01]  /*13a0*/  FSETP.NE.AND P1, PT, |R7|, +INF , PT ;  /* 0x7f8000000700780b */ /* 0x020fe20003f25200 */
[----:B------:R-:W-:Y:S02]  /*13b0*/  @!P2 VIADD R2, R2, 0x1 ;  /* 0x000000010202a836 */ /* 0x000fe40000000000 */
[----:B------:R-:W-:Y:S01]  /*13c0*/  @!P4 FADD R19, R23, R16 ;  /* 0x000000101713c221 */ /* 0x000fe20000000000 */
[----:B------:R-:W-:Y:S01]  /*13d0*/  FSETP.GE.OR P4, PT, |R17|, |R6|, !P2 ;  /* 0x400000061100720b */ /* 0x000fe20005786600 */
[----:B------:R-:W-:Y:S01]  /*13e0*/  @P2 FADD R16, R6, R17 ;  /* 0x0000001106102221 */ /* 0x000fe20000000000 */
[----:B------:R-:W-:Y:S01]  /*13f0*/  FSETP.GE.OR P3, PT, |R9|, |R24|, !P2 ;  /* 0x400000180900720b */ /* 0x000fe20005766600 */
[----:B------:R-:W-:Y:S01]  /*1400*/  @P2 FADD R8, R24, R9 ;  /* 0x0000000918082221 */ /* 0x000fe20000000000 */
[----:B------:R-:W-:Y:S01]  /*1410*/  @P0 FADD R4, R4, R19 ;  /* 0x0000001304040221 */ /* 0x000fe20000000000 */
[----:B------:R-:W-:Y:S01]  /*1420*/  @P2 FADD R21, -R16, R17 ;  /* 0x0000001110152221 */ /* 0x000fe20000000100 */
[----:B------:R-:W-:Y:S01]  /*1430*/  @P0 FADD R5, R5, R18 ;  /* 0x0000001205050221 */ /* 0x000fe20000000000 */
[----:B------:R-:W-:-:S02]  /*1440*/  @P2 FADD R19, -R8, R9 ;  /* 0x0000000908132221 */ /* 0x000fc40000000100 */
[C---:B------:R-:W-:Y:S01]  /*1450*/  @P2 FADD R18, R6.reuse, R21 ;  /* 0x0000001506122221 */ /* 0x040fe20000000000 */
[----:B------:R-:W-:Y:S01]  /*1460*/  @P2 FADD R6, R6, -R16 ;  /* 0x8000001006062221 */ /* 0x000fe20000000000 */
[C---:B------:R-:W-:Y:S01]  /*1470*/  @P2 FADD R19, R24.reuse, R19 ;  /* 0x0000001318132221 */ /* 0x040fe20000000000 */
[----:B------:R-:W-:Y:S01]  /*1480*/  @P2 FADD R24, R24, -R8 ;  /* 0x8000000818182221 */ /* 0x000fe20000000000 */
[--C-:B------:R-:W-:Y:S02]  /*1490*/  @!P2 IMAD.MOV.U32 R16, RZ, RZ, R17.reuse ;  /* 0x000000ffff10a224 */ /* 0x100fe400078e0011 */
[----:B------:R-:W-:Y:S01]  /*14a0*/  @!P4 FADD R18, R6, R17 ;  /* 0x000000110612c221 */ /* 0x000fe20000000000 */
[----:B------:R-:W-:Y:S01]  /*14b0*/  @!P2 MOV R8, R9 ;  /* 0x000000090008a202 */ /* 0x000fe20000000f00 */
[----:B------:R-:W-:Y:S02]  /*14c0*/  @!P3 FADD R19, R24, R9 ;  /* 0x000000091813b221 */ /* 0x000fe40000000000 */
[----:B------:R-:W-:-:S02]  /*14d0*/  @P2 FADD R5, R5, R18 ;  /* 0x0000001205052221 */ /* 0x000fc40000000000 */
        /* <DEDUP_REMOVED lines=20> */
.L_x_169:
[----:B------:R-:W-:Y:S01]  /*1620*/  IADD3 R2, PT, PT, R2, 0x1, RZ ;  /* 0x0000000102027810 */ /* 0x000fe20007ffe0ff */
[----:B------:R-:W-:Y:S01]  /*1630*/  IMAD.MOV.U32 R18, RZ, RZ, R16 ;  /* 0x000000ffff127224 */ /* 0x000fe200078e0010 */
[----:B------:R-:W-:-:S07]  /*1640*/  MOV R19, R8 ;  /* 0x0000000800137202 */ /* 0x000fce0000000f00 */
.L_x_170:
[----:B------:R-:W-:Y:S05]  /*1650*/  BSYNC.RECONVERGENT B1 ;  /* 0x0000000000017941 */ /* 0x000fea0003800200 */
.L_x_168:
[----:B------:R-:W-:-:S04]  /*1660*/  IADD3 R11, PT, PT, R11, 0x4, RZ ;  /* 0x000000040b0b7810 */ /* 0x000fc80007ffe0ff */
[----:B------:R-:W-:-:S13]  /*1670*/  ISETP.NE.AND P0, PT, R11, R20, PT ;  /* 0x000000140b00720c */ /* 0x000fda0003f05270 */
[----:B------:R-:W-:Y:S05]  /*1680*/  @P0 BRA `(.L_x_171) ;  /* 0xfffffff8007c0947 */ /* 0x000fea000383ffff */
.L_x_167:
[----:B------:R-:W-:Y:S05]  /*1690*/  BSYNC.RECONVERGENT B0 ;  /* 0x0000000000007941 */ /* 0x000fea0003800200 */
.L_x_166:
[----:B------:R-:W-:Y:S01]  /*16a0*/  ISETP.NE.AND P0, PT, R22, RZ, PT ;  /* 0x000000ff1600720c */ /* 0x000fe20003f05270 */
[----:B------:R-:W-:-:S12]  /*16b0*/  BSSY.RECONVERGENT B0, `(.L_x_172) ;  /* 0x0000058000007945 */ /* 0x000fd80003800200 */
[----:B------:R-:W-:Y:S05]  /*16c0*/  @!P0 BRA `(.L_x_173) ;  /* 0x0000000400588947 */ /* 0x000fea0003800000 */
[----:B------:R-:W-:Y:S01]  /*16d0*/  ISETP.NE.AND P0, PT, R22, 0x1, PT ;  /* 0x000000011600780c */ /* 0x000fe20003f05270 */
[----:B------:R-:W-:-:S12]  /*16e0*/  BSSY.RECONVERGENT B1, `(.L_x_174) ;  /* 0x0000036000017945 */ /* 0x000fd80003800200 */
[----:B------:R-:W-:Y:S05]  /*16f0*/  @!P0 BRA `(.L_x_175) ;  /* 0x0000000000d08947 */ /* 0x000fea0003800000 */
[----:B01----:R-:W0:Y:S01]  /*1700*/  LDC.64 R14, c[0x0][0x380] ;  /* 0x0000e000ff0e7b82 */ /* 0x003e220000000a00 */
[----:B------:R-:W-:-:S04]  /*1710*/  IMAD.IADD R7, R3, 0x1, -R20 ;  /* 0x0000000103077824 */ /* 0x000fc800078e0a14 */
[----:B0-----:R-:W-:-:S05]  /*1720*/  IMAD.WIDE R14, R7, 0x4, R14 ;  /* 0x00000004070e7825 */ /* 0x001fca00078e020e */
[----:B--2---:R-:W2:Y:S04]  /*1730*/  LDG.E.CONSTANT R9, desc[UR6][R14.64] ;  /* 0x000000060e097981 */ /* 0x004ea8000c1e9900 */
[----:B------:R-:W3:Y:S01]  /*1740*/  LDG.E.CONSTANT R7, desc[UR6][R14.64+-0x4] ;  /* 0xfffffc060e077981 */ /* 0x000ee2000c1e9900 */
[----:B------:R-:W-:Y:S01]  /*1750*/  BSSY.RECONVERGENT B2, `(.L_x_176) ;  /* 0x000002d000027945 */ /* 0x000fe20003800200 */
[----:B--2---:R-:W-:-:S04]  /*1760*/  FSETP.NE.AND P0, PT, |R9|, +INF , PT ;  /* 0x7f8000000900780b */ /* 0x004fc80003f05200 */
[----:B------:R-:W-:-:S09]  /*1770*/  FSETP.GE.OR P1, PT, |R18|, |R9|, !P0 ;  /* 0x400000091200720b */ /* 0x000fd20004726600 */
[----:B------:R-:W-:Y:S01]  /*1780*/  @P0 IADD3 R6, PT, PT, R20, 0x1, RZ ;  /* 0x0000000114060810 */ /* 0x000fe20007ffe0ff */
[----:B------:R-:W-:Y:S01]  /*1790*/  @P0 FADD R8, R18, R9 ;  /* 0x0000000912080221 */ /* 0x000fe20000000000 */
[----:B------:R-:W-:Y:S02]  /*17a0*/  @!P0 IADD3 R2, PT, PT, R2, 0x1, RZ ;  /* 0x0000000102028810 */ /* 0x000fe40007ffe0ff */
[----:B------:R-:W-:Y:S01]  /*17b0*/  @P0 I2FP.F32.U32 R6, R6 ;  /* 0x0000000600060245 */ /* 0x000fe20000201000 */
[----:B------:R-:W-:-:S04]  /*17c0*/  @P0 FADD R16, R18, -R8 ;  /* 0x8000000812100221 */ /* 0x000fc80000000000 */
[C---:B------:R-:W-:Y:S01]  /*17d0*/  @P0 FFMA R22, R9.reuse, R6, RZ ;  /* 0x0000000609160223 */ /* 0x040fe200000000ff */
[C---:B------:R-:W-:Y:S01]  /*17e0*/  @P0 FADD R16, R9.reuse, R16 ;  /* 0x0000001009100221 */ /* 0x040fe20000000000 */
[----:B------:R-:W-:Y:S01]  /*17f0*/  @P0 FADD R9, R9, -R8 ;  /* 0x8000000809090221 */ /* 0x000fe20000000000 */
[----:B------:R-:W-:Y:S01]  /*1800*/  @!P0 MOV R8, R18 ;  /* 0x0000001200088202 */ /* 0x000fe20000000f00 */
[C---:B------:R-:W-:Y:S01]  /*1810*/  @P0 FADD R6, R19.reuse, R22 ;  /* 0x0000001613060221 */ /* 0x040fe20000000000 */
[----:B------:R-:W-:Y:S01]  /*1820*/  FSETP.GE.OR P2, PT, |R19|, |R22|, !P0 ;  /* 0x400000161300720b */ /* 0x000fe20004746600 */
[----:B------:R-:W-:Y:S01]  /*1830*/  @!P1 FADD R16, R18, R9 ;  /* 0x0000000912109221 */ /* 0x000fe20000000000 */
[----:B---3--:R-:W-:Y:S01]  /*1840*/  FSETP.NE.AND P1, PT, |R7|, +INF , PT ;  /* 0x7f8000000700780b */ /* 0x008fe20003f25200 */
[----:B------:R-:W-:Y:S02]  /*1850*/  @P0 FADD R11, R19, -R6 ;  /* 0x80000006130b0221 */ /* 0x000fe40000000000 */
[----:B------:R-:W-:-:S02]  /*1860*/  @P0 FADD R5, R5, R16 ;  /* 0x0000001005050221 */ /* 0x000fc40000000000 */
[C---:B------:R-:W-:Y:S01]  /*1870*/  @P0 FADD R11, R22.reuse, R11 ;  /* 0x0000000b160b0221 */ /* 0x040fe20000000000 */
[----:B------:R-:W-:Y:S01]  /*1880*/  @P0 FADD R22, R22, -R6 ;  /* 0x8000000616160221 */ /* 0x000fe20000000000 */
[----:B------:R-:W-:-:S04]  /*1890*/  @!P0 IMAD.MOV.U32 R6, RZ, RZ, R19 ;  /* 0x000000ffff068224 */ /* 0x000fc800078e0013 */
[----:B------:R-:W-:-:S04]  /*18a0*/  @!P2 FADD R11, R19, R22 ;  /* 0x00000016130ba221 */ /* 0x000fc80000000000 */
        /* <DEDUP_REMOVED lines=20> */
.L_x_177:
[----:B------:R-:W-:Y:S01]  /*19f0*/  VIADD R2, R2, 0x1 ;  /* 0x0000000102027836 */ /* 0x000fe20000000000 */
[----:B------:R-:W-:Y:S02]  /*1a00*/  MOV R18, R8 ;  /* 0x0000000800127202 */ /* 0x000fe40000000f00 */
[----:B------:R-:W-:-:S07]  /*1a10*/  MOV R19, R6 ;  /* 0x0000000600137202 */ /* 0x000fce0000000f00 */
.L_x_178:
[----:B------:R-:W-:Y:S05]  /*1a20*/  BSYNC.RECONVERGENT B2 ;  /* 0x0000000000027941 */ /* 0x000fea0003800200 */
.L_x_176:
[----:B------:R-:W-:-:S07]  /*1a30*/  VIADD R20, R20, 0x2 ;  /* 0x0000000214147836 */ /* 0x000fce0000000000 */
.L_x_175:
[----:B------:R-:W-:Y:S05]  /*1a40*/  BSYNC.RECONVERGENT B1 ;  /* 0x0000000000017941 */ /* 0x000fea0003800200 */
.L_x_174:
[----:B------:R-:W-:-:S04]  /*1a50*/  LOP3.LUT R6, R10, 0x1, RZ, 0xc0, !PT ;  /* 0x000000010a067812 */ /* 0x000fc800078ec0ff */
[----:B------:R-:W-:-:S13]  /*1a60*/  ISETP.NE.U32.AND P0, PT, R6, 0x1, PT ;  /* 0x000000010600780c */ /* 0x000fda0003f05070 */
[----:B------:R-:W-:Y:S05]  /*1a70*/  @P0 BRA `(.L_x_173) ;  /* 0x00000000006c0947 */ /* 0x000fea0003800000 */
[----:B------:R-:W3:Y:S01]  /*1a80*/  LDC.64 R6, c[0x0][0x380] ;  /* 0x0000e000ff067b82 */ /* 0x000ee20000000a00 */
[----:B012---:R-:W-:-:S05]  /*1a90*/  IADD3 R9, PT, PT, R3, -R20, RZ ;  /* 0x8000001403097210 */ /* 0x007fca0007ffe0ff */
[----:B---3--:R-:W-:-:S06]  /*1aa0*/  IMAD.WIDE R6, R9, 0x4, R6 ;  /* 0x0000000409067825 */ /* 0x008fcc00078e0206 */
        /* <DEDUP_REMOVED lines=23> */
.L_x_179:
[----:B------:R-:W-:-:S07]  /*1c20*/  IADD3 R2, PT, PT, R2, 0x1, RZ ;  /* 0x0000000102027810 */ /* 0x000fce0007ffe0ff */
.L_x_173:
[----:B------:R-:W-:Y:S05]  /*1c30*/  BSYNC.RECONVERGENT B0 ;  /* 0x0000000000007941 */ /* 0x000fea0003800200 */
.L_x_172:
[----:B01----:R-:W-:Y:S01]  /*1c40*/  FADD R15, R18, R5 ;  /* 0x00000005120f7221 */ /* 0x003fe20000000000 */
[----:B------:R-:W-:Y:S01]  /*1c50*/  BSSY.RECONVERGENT B0, `(.L_x_180) ;  /* 0x0000015000007945 */ /* 0x000fe20003800200 */
[----:B------:R-:W-:-:S03]  /*1c60*/  IMAD.MOV.U32 R7, RZ, RZ, RZ ;  /* 0x000000ffff077224 */ /* 0x000fc600078e00ff */
        /* <DEDUP_REMOVED lines=11> */
[----:B--2---:R-:W-:-:S04]  /*1d20*/  FFMA R8, -R15, R6, -R14 ;  /* 0x000000060f087223 */ /* 0x004fc8000000090e */
[----:B------:R-:W-:Y:S01]  /*1d30*/  FFMA R7, R7, R8, R6 ;  /* 0x0000000807077223 */ /* 0x000fe20000000006 */
[----:B-1----:R-:W-:Y:S06]  /*1d40*/  @!P0 BRA `(.L_x_182) ;  /* 0x0000000000108947 */ /* 0x002fec0003800000 */
[----:B------:R-:W-:Y:S01]  /*1d50*/  FADD R14, -R14, -RZ ;  /* 0x800000ff0e0e7221 */ /* 0x000fe20000000100 */
[----:B------:R-:W-:-:S07]  /*1d60*/  MOV R16, 0x1d80 ;  /* 0x00001d8000107802 */ /* 0x000fce0000000f00 */
[----:B------:R-:W-:Y:S05]  /*1d70*/  CALL.REL.NOINC `($__internal_2_$__cuda_sm3x_div_rn_noftz_f32_slowpath) ;  /* 0x00000018002c7944 */ /* 0x000fea0003c00000 */
[----:B------:R-:W-:-:S07]  /*1d80*/  MOV R7, R17 ;  /* 0x0000001100077202 */ /* 0x000fce0000000f00 */
.L_x_182:
[----:B------:R-:W-:Y:S05]  /*1d90*/  BSYNC.RECONVERGENT B1 ;  /* 0x0000000000017941 */ /* 0x000fea0003800200 */
.L_x_181:
[----:B------:R-:W-:Y:S05]  /*1da0*/  BSYNC.RECONVERGENT B0 ;  /* 0x0000000000007941 */ /* 0x000fea0003800200 */
.L_x_180:
[----:B------:R-:W0:Y:S01]  /*1db0*/  LDC R6, c[0x0][0x390] ;  /* 0x0000e400ff067b82 */ /* 0x000e220000000800 */
[----:B--2---:R-:W-:-:S05]  /*1dc0*/  IMAD.WIDE.U32 R8, R3, 0x4, R12 ;  /* 0x0000000403087825 */ /* 0x004fca00078e000c */
[----:B------:R1:W-:Y:S01]  /*1dd0*/  STG.E desc[UR6][R8.64], R7 ;  /* 0x0000000708007986 */ /* 0x0003e2000c101906 */
[----:B0-----:R-:W-:-:S04]  /*1de0*/  IADD3 R6, PT, PT, R6, -0x1, RZ ;  /* 0xffffffff06067810 */ /* 0x001fc80007ffe0ff */
[----:B------:R-:W-:-:S13]  /*1df0*/  ISETP.GE.AND P0, PT, R3, R6, PT ;  /* 0x000000060300720c */ /* 0x000fda0003f06270 */
[----:B-1----:R-:W-:Y:S05]  /*1e00*/  @P0 EXIT ;  /* 0x000000000000094d */ /* 0x002fea0003800000 */
[----:B------:R-:W-:Y:S01]  /*1e10*/  VIMNMX R7, PT, PT, R10, 0x1, !PT ;  /* 0x000000010a077848 */ /* 0x000fe20007fe0100 */
[----:B------:R-:W-:Y:S01]  /*1e20*/  IMAD.MOV.U32 R20, RZ, RZ, RZ ;  /* 0x000000ffff147224 */ /* 0x000fe200078e00ff */
[----:B------:R-:W-:Y:S02]  /*1e30*/  I2FP.F32.U32 R9, R10 ;  /* 0x0000000a00097245 */ /* 0x000fe40000201000 */
[C---:B------:R-:W-:Y:S02]  /*1e40*/  LOP3.LUT R8, R7.reuse, 0x7ffffffc, RZ, 0xc0, !PT ;  /* 0x7ffffffc07087812 */ /* 0x040fe400078ec0ff */
[----:B------:R-:W-:Y:S02]  /*1e50*/  LOP3.LUT R10, R7, 0x3, RZ, 0xc0, !PT ;  /* 0x00000003070a7812 */ /* 0x000fe400078ec0ff */
[----:B------:R-:W-:-:S07]  /*1e60*/  IADD3 R11, PT, PT, -R8, RZ, RZ ;  /* 0x000000ff080b7210 */ /* 0x000fce0007ffe1ff */
.L_x_209:
[----:B0-----:R-:W0:Y:S01]  /*1e70*/  LDC.64 R14, c[0x0][0x380] ;  /* 0x0000e000ff0e7b82 */ /* 0x001e220000000a00 */
[----:B------:R-:W-:Y:S01]  /*1e80*/  IADD3 R21, PT, PT, -R0, R3, RZ ;  /* 0x0000000300157210 */ /* 0x000fe20007ffe1ff */
[----:B0-----:R-:W-:-:S06]  /*1e90*/  IMAD.WIDE.U32 R16, R3, 0x4, R14 ;  /* 0x0000000403107825 */ /* 0x001fcc00078e000e */
[----:B------:R-:W2:Y:S01]  /*1ea0*/  LDG.E.CONSTANT R16, desc[UR6][R16.64+0x4] ;  /* 0x0000040610107981 */ /* 0x000ea2000c1e9900 */
[----:B------:R-:W-:-:S06]  /*1eb0*/  IMAD.WIDE R14, R21, 0x4, R14 ;  /* 0x00000004150e7825 */ /* 0x000fcc00078e020e */
[----:B------:R0:W5:Y:S01]  /*1ec0*/  LDG.E.CONSTANT R14, desc[UR6][R14.64+0x8] ;  /* 0x000008060e0e7981 */ /* 0x000162000c1e9900 */
[----:B------:R-:W-:Y:S01]  /*1ed0*/  VIADD R23, R3, 0x1 ;  /* 0x0000000103177836 */ /* 0x000fe20000000000 */
[----:B------:R-:W-:Y:S01]  /*1ee0*/  BSSY.RECONVERGENT B0, `(.L_x_183) ;  /* 0x0000010000007945 */ /* 0x000fe20003800200 */
[----:B------:R-:W-:-:S03]  /*1ef0*/  MOV R21, R3 ;  /* 0x0000000300157202 */ /* 0x000fc60000000f00 */
        /* <DEDUP_REMOVED lines=12> */
.L_x_184:
[----:B------:R-:W-:Y:S01]  /*1fc0*/  VIADD R2, R2, 0x1 ;  /* 0x0000000102027836 */ /* 0x000fe20000000000 */
[----:B------:R-:W-:-:S07]  /*1fd0*/  MOV R23, R18 ;  /* 0x0000001200177202 */ /* 0x000fce0000000f00 */
.L_x_185:
[----:B------:R-:W-:Y:S05]  /*1fe0*/  BSYNC.RECONVERGENT B0 ;  /* 0x0000000000007941 */ /* 0x000fea0003800200 */
.L_x_183:
        /* <DEDUP_REMOVED lines=11> */
.L_x_187:
[----:B------:R-:W-:Y:S01]  /*20a0*/  IADD3 R2, PT, PT, R2, -0x1, RZ ;  /* 0xffffffff02027810 */ /* 0x000fe20007ffe0ff */
[----:B------:R-:W-:-:S07]  /*20b0*/  IMAD.MOV.U32 R18, RZ, RZ, R23 ;  /* 0x000000ffff127224 */ /* 0x000fce00078e0017 */
.L_x_188:
[----:B------:R-:W-:Y:S05]  /*20c0*/  BSYNC.RECONVERGENT B0 ;  /* 0x0000000000007941 */ /* 0x000fea0003800200 */
.L_x_186:
[----:B------:R-:W-:Y:S01]  /*20d0*/  FADD R15, R18, R5 ;  /* 0x00000005120f7221 */ /* 0x000fe20000000000 */
[----:B------:R-:W-:Y:S03]  /*20e0*/  BSSY.RECONVERGENT B0, `(.L_x_189) ;  /* 0x0000015000007945 */ /* 0x000fe60003800200 */
[--C-:B------:R-:W-:Y:S01]  /*20f0*/  FADD R24, R15, R19.reuse ;  /* 0x000000130f187221 */ /* 0x100fe20000000000 */
        /* <DEDUP_REMOVED lines=17> */
[----:B------:R-:W-:-:S03]  /*2210*/  MOV R24, R14 ;  /* 0x0000000e00187202 */ /* 0x000fc60000000f00 */
[----:B------:R-:W-:-:S07]  /*2220*/  FADD R4, R4, R17 ;  /* 0x0000001104047221 */ /* 0x000fce0000000000 */
.L_x_190:
[----:B------:R-:W-:Y:S05]  /*2230*/  BSYNC.RECONVERGENT B0 ;  /* 0x0000000000007941 */ /* 0x000fea0003800200 */
.L_x_189:
        /* <DEDUP_REMOVED lines=16> */
[----:B------:R-:W-:Y:S05]  /*2340*/  CALL.REL.NOINC `($__internal_2_$__cuda_sm3x_div_rn_noftz_f32_slowpath) ;  /* 0x0000001000b87944 */ /* 0x000fea0003c00000 */
.L_x_193:
[----:B------:R-:W-:Y:S05]  /*2350*/  BSYNC.RECONVERGENT B1 ;  /* 0x0000000000017941 */ /* 0x000fea0003800200 */
.L_x_192:
[----:B------:R-:W-:Y:S05]  /*2360*/  BSYNC.RECONVERGENT B0 ;  /* 0x0000000000007941 */ /* 0x000fea0003800200 */
.L_x_191:
[----:B------:R-:W-:Y:S01]  /*2370*/  IMAD.WIDE.U32 R14, R21, 0x4, R12 ;  /* 0x00000004150e7825 */ /* 0x000fe200078e000c */
[C---:B------:R-:W-:Y:S01]  /*2380*/  ISETP.GE.AND P0, PT, R20.reuse, 0x1ff, PT ;  /* 0x000001ff1400780c */ /* 0x040fe20003f06270 */
[----:B------:R-:W-:Y:S01]  /*2390*/  BSSY.RECONVERGENT B0, `(.L_x_194) ;  /* 0x00000d6000007945 */ /* 0x000fe20003800200 */
[----:B------:R-:W-:Y:S02]  /*23a0*/  IADD3 R20, PT, PT, R20, 0x1, RZ ;  /* 0x0000000114147810 */ /* 0x000fe40007ffe0ff */
[----:B------:R0:W-:Y:S09]  /*23b0*/  STG.E desc[UR6][R14.64+0x4], R17 ;  /* 0x000004110e007986 */ /* 0x0001f2000c101906 */
[----:B------:R-:W-:Y:S05]  /*23c0*/  @!P0 BRA `(.L_x_195) ;  /* 0x0000000c00488947 */ /* 0x000fea0003800000 */
[----:B------:R-:W-:Y:S01]  /*23d0*/  ISETP.GE.AND P0, PT, R0, 0x5, PT ;  /* 0x000000050000780c */ /* 0x000fe20003f06270 */
[----:B------:R-:W-:Y:S01]  /*23e0*/  BSSY.RECONVERGENT B1, `(.L_x_196) ;  /* 0x0000070000017945 */ /* 0x000fe20003800200 */
[----:B------:R-:W-:Y:S02]  /*23f0*/  CS2R R18, SRZ ;  /* 0x0000000000127805 */ /* 0x000fe4000001ff00 */
[----:B------:R-:W-:Y:S01]  /*2400*/  MOV R22, RZ ;  /* 0x000000ff00167202 */ /* 0x000fe20000000f00 */
[----:B------:R-:W-:Y:S01]  /*2410*/  IMAD.MOV.U32 R2, RZ, RZ, RZ ;  /* 0x000000ffff027224 */ /* 0x000fe200078e00ff */
[----:B------:R-:W-:-:S07]  /*2420*/  CS2R R4, SRZ ;  /* 0x0000000000047805 */ /* 0x000fce000001ff00 */
[----:B------:R-:W-:Y:S05]  /*2430*/  @!P0 BRA `(.L_x_197) ;  /* 0x0000000400a88947 */ /* 0x000fea0003800000 */
[----:B0-----:R-:W0:Y:S01]  /*2440*/  LDC.64 R14, c[0x0][0x380] ;  /* 0x0000e000ff0e7b82 */ /* 0x001e220000000a00 */
[----:B------:R-:W-:Y:S01]  /*2450*/  HFMA2 R19, -RZ, RZ, 0, 0 ;  /* 0x00000000ff137431 */ /* 0x000fe200000001ff */
[----:B------:R-:W-:Y:S01]  /*2460*/  BSSY.RECONVERGENT B2, `(.L_x_198) ;  /* 0x0000066000027945 */ /* 0x000fe20003800200 */
[----:B------:R-:W-:Y:S01]  /*2470*/  MOV R2, RZ ;  /* 0x000000ff00027202 */ /* 0x000fe20000000f00 */
[----:B------:R-:W-:Y:S01]  /*2480*/  IMAD.MOV.U32 R26, RZ, RZ, 0x2 ;  /* 0x00000002ff1a7424 */ /* 0x000fe200078e00ff */
[----:B------:R-:W-:Y:S01]  /*2490*/  MOV R22, R11 ;  /* 0x0000000b00167202 */ /* 0x000fe20000000f00 */
[----:B0-----:R-:W-:-:S07]  /*24a0*/  IMAD.WIDE R14, R21, 0x4, R14 ;  /* 0x00000004150e7825 */ /* 0x001fce00078e020e */
.L_x_202:
[----:B------:R-:W2:Y:S04]  /*24b0*/  LDG.E.CONSTANT R23, desc[UR6][R14.64+0x4] ;  /* 0x000004060e177981 */ /* 0x000ea8000c1e9900 */
[----:B------:R-:W3:Y:S04]  /*24c0*/  LDG.E.CONSTANT R20, desc[UR6][R14.64] ;  /* 0x000000060e147981 */ /* 0x000ee8000c1e9900 */
[----:B------:R-:W4:Y:S04]  /*24d0*/  LDG.E.CONSTANT R16, desc[UR6][R14.64+-0x4] ;  /* 0xfffffc060e107981 */ /* 0x000f28000c1e9900 */
[----:B------:R-:W5:Y:S01]  /*24e0*/  LDG.E.CONSTANT R17, desc[UR6][R14.64+-0x8] ;  /* 0xfffff8060e117981 */ /* 0x000f62000c1e9900 */
[----:B------:R-:W-:Y:S01]  /*24f0*/  VIADD R22, R22, 0x4 ;  /* 0x0000000416167836 */ /* 0x000fe20000000000 */
[----:B------:R-:W-:Y:S01]  /*2500*/  BSSY.RECONVERGENT B3, `(.L_x_199) ;  /* 0x0000057000037945 */ /* 0x000fe20003800200 */
[----:B--2---:R-:W-:-:S04]  /*2510*/  FSETP.NE.AND P3, PT, |R23|, +INF , PT ;  /* 0x7f8000001700780b */ /* 0x004fc80003f65200 */
[----:B------:R-:W-:Y:S02]  /*2520*/  FSETP.GE.OR P0, PT, |R18|, |R23|, !P3 ;  /* 0x400000171200720b */ /* 0x000fe40005f06600 */
[----:B---3--:R-:W-:-:S07]  /*2530*/  FSETP.NE.AND P2, PT, |R20|, +INF , PT ;  /* 0x7f8000001400780b */ /* 0x008fce0003f45200 */
[----:B------:R-:W-:Y:S01]  /*2540*/  @P3 IADD3 R24, PT, PT, R26, -0x1, RZ ;  /* 0xffffffff1a183810 */ /* 0x000fe20007ffe0ff */
[--C-:B------:R-:W-:Y:S01]  /*2550*/  @P3 FADD R25, R23, R18.reuse ;  /* 0x0000001217193221 */ /* 0x100fe20000000000 */
[----:B------:R-:W-:Y:S02]  /*2560*/  @!P3 IADD3 R2, PT, PT, R2, 0x1, RZ ;  /* 0x000000010202b810 */ /* 0x000fe40007ffe0ff */
[----:B------:R-:W-:Y:S01]  /*2570*/  @P3 I2FP.F32.U32 R28, R24 ;  /* 0x00000018001c3245 */ /* 0x000fe20000201000 */
[----:B------:R-:W-:Y:S01]  /*2580*/  @P3 FADD R24, -R25, R18 ;  /* 0x0000001219183221 */ /* 0x000fe20000000100 */
[----:B------:R-:W-:Y:S02]  /*2590*/  @P2 I2FP.F32.U32 R27, R26 ;  /* 0x0000001a001b2245 */ /* 0x000fe40000201000 */
[----:B------:R-:W-:Y:S01]  /*25a0*/  @!P2 IADD3 R2, PT, PT, R2, 0x1, RZ ;  /* 0x000000010202a810 */ /* 0x000fe20007ffe0ff */
[C---:B------:R-:W-:Y:S01]  /*25b0*/  @P3 FADD R24, R23.reuse, R24 ;  /* 0x0000001817183221 */ /* 0x040fe20000000000 */
[C---:B------:R-:W-:Y:S01]  /*25c0*/  @P3 FFMA R28, R23.reuse, R28, RZ ;  /* 0x0000001c171c3223 */ /* 0x040fe200000000ff */
[----:B------:R-:W-:Y:S01]  /*25d0*/  @P3 FADD R23, R23, -R25 ;  /* 0x8000001917173221 */ /* 0x000fe20000000000 */
[----:B------:R-:W-:-:S02]  /*25e0*/  @!P3 IMAD.MOV.U32 R25, RZ, RZ, R18 ;  /* 0x000000ffff19b224 */ /* 0x000fc400078e0012 */
[----:B------:R-:W-:Y:S01]  /*25f0*/  @P2 FFMA R27, R20, R27, RZ ;  /* 0x0000001b141b2223 */ /* 0x000fe200000000ff */
[----:B------:R-:W-:Y:S01]  /*2600*/  @!P0 FADD R24, R23, R18 ;  /* 0x0000001217188221 */ /* 0x000fe20000000000 */
[----:B------:R-:W-:Y:S01]  /*2610*/  FSETP.GE.OR P0, PT, |R19|, |R28|, !P3 ;  /* 0x4000001c1300720b */ /* 0x000fe20005f06600 */
[--C-:B------:R-:W-:Y:S02]  /*2620*/  @P3 FADD R18, R28, R19.reuse ;  /* 0x000000131c123221 */ /* 0x100fe40000000000 */
[----:B------:R-:W-:Y:S02]  /*2630*/  @P3 FADD R5, R5, R24 ;  /* 0x0000001805053221 */ /* 0x000fe40000000000 */
[----:B------:R-:W-:-:S04]  /*2640*/  @P3 FADD R23, -R18, R19 ;  /* 0x0000001312173221 */ /* 0x000fc80000000100 */
[C---:B------:R-:W-:Y:S01]  /*2650*/  @P3 FADD R23, R28.reuse, R23 ;  /* 0x000000171c173221 */ /* 0x040fe20000000000 */
[----:B------:R-:W-:Y:S01]  /*2660*/  @P3 FADD R28, R28, -R18 ;  /* 0x800000121c1c3221 */ /* 0x000fe20000000000 */
[----:B------:R-:W-:-:S03]  /*2670*/  @!P3 MOV R18, R19 ;  /* 0x000000130012b202 */ /* 0x000fc60000000f00 */
[----:B------:R-:W-:Y:S01]  /*2680*/  @!P0 FADD R23, R28, R19 ;  /* 0x000000131c178221 */ /* 0x000fe20000000000 */
[----:B------:R-:W-:Y:S01]  /*2690*/  FSETP.GE.OR P0, PT, |R25|, |R20|, !P2 ;  /* 0x400000141900720b */ /* 0x000fe20005706600 */
[----:B------:R-:W-:Y:S01]  /*26a0*/  @P2 FADD R19, R20, R25 ;  /* 0x0000001914132221 */ /* 0x000fe20000000000 */
[----:B------:R-:W-:Y:S01]  /*26b0*/  FSETP.GE.OR P4, PT, |R18|, |R27|, !P2 ;  /* 0x4000001b1200720b */ /* 0x000fe20005786600 */
[----:B------:R-:W-:Y:S01]  /*26c0*/  @P3 FADD R4, R4, R23 ;  /* 0x0000001704043221 */ /* 0x000fe20000000000 */
[----:B------:R-:W-:Y:S01]  /*26d0*/  ISETP.NE.AND P3, PT, R22, RZ, PT ;  /* 0x000000ff1600720c */ /* 0x000fe20003f65270 */
[----:B------:R-:W-:-:S04]  /*26e0*/  @P2 FADD R23, -R19, R25 ;  /* 0x0000001913172221 */ /* 0x000fc80000000100 */
[C---:B------:R-:W-:Y:S01]  /*26f0*/  @P2 FADD R24, R20.reuse, R23 ;  /* 0x0000001714182221 */ /* 0x040fe20000000000 */
[----:B------:R-:W-:Y:S01]  /*2700*/  @P2 FADD R20, R20, -R19 ;  /* 0x8000001314142221 */ /* 0x000fe20000000000 */
[--C-:B------:R-:W-:Y:S01]  /*2710*/  @P2 FADD R23, R27, R18.reuse ;  /* 0x000000121b172221 */ /* 0x100fe20000000000 */
[----:B------:R-:W-:Y:S02]  /*2720*/  @!P2 MOV R19, R25 ;  /* 0x000000190013a202 */ /* 0x000fe40000000f00 */
[----:B------:R-:W-:Y:S01]  /*2730*/  @!P0 FADD R24, R20, R25 ;  /* 0x0000001914188221 */ /* 0x000fe20000000000 */
[----:B----4-:R-:W-:Y:S01]  /*2740*/  FSETP.NE.AND P0, PT, |R16|, +INF , PT ;  /* 0x7f8000001000780b */ /* 0x010fe20003f05200 */
[----:B------:R-:W-:Y:S02]  /*2750*/  @P2 FADD R20, -R23, R18 ;  /* 0x0000001217142221 */ /* 0x000fe40000000100 */
[----:B------:R-:W-:Y:S02]  /*2760*/  @P2 FADD R5, R5, R24 ;  /* 0x0000001805052221 */ /* 0x000fe40000000000 */
[C---:B------:R-:W-:Y:S01]  /*2770*/  @P2 FADD R25, R27.reuse, R20 ;  /* 0x000000141b192221 */ /* 0x040fe20000000000 */
[----:B------:R-:W-:Y:S01]  /*2780*/  @P2 FADD R27, R27, -R23 ;  /* 0x800000171b1b2221 */ /* 0x000fe20000000000 */
[----:B------:R-:W-:-:S03]  /*2790*/  @!P2 IMAD.MOV.U32 R23, RZ, RZ, R18 ;  /* 0x000000ffff17a224 */ /* 0x000fc600078e0012 */
[----:B------:R-:W-:Y:S01]  /*27a0*/  @!P4 FADD R25, R27, R18 ;  /* 0x000000121b19c221 */ /* 0x000fe20000000000 */
[----:B------:R-:W-:Y:S02]  /*27b0*/  FSETP.GE.OR P4, PT, |R19|, |R16|, !P0 ;  /* 0x400000101300720b */ /* 0x000fe40004786600 */
[----:B------:R-:W-:Y:S01]  /*27c0*/  @P0 IADD3 R18, PT, PT, R26, 0x1, RZ ;  /* 0x000000011a120810 */ /* 0x000fe20007ffe0ff */
[----:B------:R-:W-:Y:S01]  /*27d0*/  @P0 FADD R20, R16, R19 ;  /* 0x0000001310140221 */ /* 0x000fe20000000000 */
[----:B------:R-:W-:Y:S01]  /*27e0*/  @P2 FADD R4, R4, R25 ;  /* 0x0000001904042221 */ /* 0x000fe20000000000 */
[----:B------:R-:W-:Y:S02]  /*27f0*/  @!P0 IADD3 R2, PT, PT, R2, 0x1, RZ ;  /* 0x0000000102028810 */ /* 0x000fe40007ffe0ff */
[----:B------:R-:W-:Y:S01]  /*2800*/  @P0 I2FP.F32.U32 R29, R18 ;  /* 0x00000012001d0245 */ /* 0x000fe20000201000 */
[----:B------:R-:W-:-:S04]  /*2810*/  @P0 FADD R27, -R20, R19 ;  /* 0x00000013141b0221 */ /* 0x000fc80000000100 */
[C---:B------:R-:W-:Y:S01]  /*2820*/  @P0 FFMA R18, R16.reuse, R29, RZ ;  /* 0x0000001d10120223 */ /* 0x040fe200000000ff */
[C---:B------:R-:W-:Y:S01]  /*2830*/  @P0 FADD R24, R16.reuse, R27 ;  /* 0x0000001b10180221 */ /* 0x040fe20000000000 */
[----:B------:R-:W-:Y:S01]  /*2840*/  @P0 FADD R16, R16, -R20 ;  /* 0x8000001410100221 */ /* 0x000fe20000000000 */
[----:B------:R-:W-:-:S03]  /*2850*/  @!P0 MOV R20, R19 ;  /* 0x0000001300148202 */ /* 0x000fc60000000f00 */
[----:B------:R-:W-:Y:S01]  /*2860*/  @!P4 FADD R24, R16, R19 ;  /* 0x000000131018c221 */ /* 0x000fe20000000000 */
[----:B------:R-:W-:Y:S01]  /*2870*/  FSETP.GE.OR P4, PT, |R23|, |R18|, !P0 ;  /* 0x400000121700720b */ /* 0x000fe20004786600 */
[--C-:B------:R-:W-:Y:S02]  /*2880*/  @P0 FADD R16, R18, R23.reuse ;  /* 0x0000001712100221 */ /* 0x100fe40000000000 */
[----:B------:R-:W-:Y:S02]  /*2890*/  @P0 FADD R5, R5, R24 ;  /* 0x0000001805050221 */ /* 0x000fe40000000000 */
[----:B------:R-:W-:-:S04]  /*28a0*/  @P0 FADD R19, -R16, R23 ;  /* 0x0000001710130221 */ /* 0x000fc80000000100 */
[C---:B------:R-:W-:Y:S01]  /*28b0*/  @P0 FADD R19, R18.reuse, R19 ;  /* 0x0000001312130221 */ /* 0x040fe20000000000 */
[----:B------:R-:W-:Y:S01]  /*28c0*/  @P0 FADD R18, R18, -R16 ;  /* 0x8000001012120221 */ /* 0x000fe20000000000 */
[----:B------:R-:W-:-:S03]  /*28d0*/  @!P0 IMAD.MOV.U32 R16, RZ, RZ, R23 ;  /* 0x000000ffff108224 */ /* 0x000fc600078e0017 */
[----:B------:R-:W-:Y:S01]  /*28e0*/  @!P4 FADD R19, R18, R23 ;  /* 0x000000171213c221 */ /* 0x000fe20000000000 */
[----:B-----5:R-:W-:-:S03]  /*28f0*/  FSETP.NE.AND P4, PT, |R17|, +INF , PT ;  /* 0x7f8000001100780b */ /* 0x020fc60003f85200 */
[----:B------:R-:W-:-:S10]  /*2900*/  @P0 FADD R4, R4, R19 ;  /* 0x0000001304040221 */ /* 0x000fd40000000000 */
[----:B------:R-:W-:Y:S05]  /*2910*/  @!P4 BRA `(.L_x_200) ;  /* 0x000000000048c947 */ /* 0x000fea0003800000 */
[----:B------:R-:W-:Y:S01]  /*2920*/  IADD3 R19, PT, PT, R26, 0x2, RZ ;  /* 0x000000021a137810 */ /* 0x000fe20007ffe0ff */
        /* <DEDUP_REMOVED lines=17> */
.L_x_200:
[----:B------:R-:W-:Y:S01]  /*2a40*/  VIADD R2, R2, 0x1 ;  /* 0x0000000102027836 */ /* 0x000fe20000000000 */
[----:B------:R-:W-:Y:S02]  /*2a50*/  MOV R18, R20 ;  /* 0x0000001400127202 */ /* 0x000fe40000000f00 */
[----:B------:R-:W-:-:S07]  /*2a60*/  MOV R19, R16 ;  /* 0x0000001000137202 */ /* 0x000fce0000000f00 */
.L_x_201:
[----:B------:R-:W-:Y:S05]  /*2a70*/  BSYNC.RECONVERGENT B3 ;  /* 0x0000000000037941 */ /* 0x000fea0003800200 */
.L_x_199:
[----:B------:R-:W-:Y:S01]  /*2a80*/  IADD3 R14, P0, PT, R14, -0x10, RZ ;  /* 0xfffffff00e0e7810 */ /* 0x000fe20007f1e0ff */
[----:B------:R-:W-:-:S03]  /*2a90*/  VIADD R26, R26, 0x4 ;  /* 0x000000041a1a7836 */ /* 0x000fc60000000000 */
[----:B------:R-:W-:Y:S01]  /*2aa0*/  IADD3.X R15, PT, PT, R15, -0x1, RZ, P0, !PT ;  /* 0xffffffff0f0f7810 */ /* 0x000fe200007fe4ff */
[----:B------:R-:W-:Y:S08]  /*2ab0*/  @P3 BRA `(.L_x_202) ;  /* 0xfffffff8007c3947 */ /* 0x000ff0000383ffff */
[----:B------:R-:W-:Y:S05]  /*2ac0*/  BSYNC.RECONVERGENT B2 ;  /* 0x0000000000027941 */ /* 0x000fea0003800200 */
.L_x_198:
[----:B------:R-:W-:-:S07]  /*2ad0*/  MOV R22, R8 ;  /* 0x0000000800167202 */ /* 0x000fce0000000f00 */
.L_x_197:
[----:B------:R-:W-:Y:S05]  /*2ae0*/  BSYNC.RECONVERGENT B1 ;  /* 0x0000000000017941 */ /* 0x000fea0003800200 */
.L_x_196:
[----:B------:R-:W-:Y:S02]  /*2af0*/  ISETP.NE.AND P0, PT, R10, RZ, PT ;  /* 0x000000ff0a00720c */ /* 0x000fe40003f05270 */
[----:B------:R-:W-:-:S11]  /*2b00*/  MOV R20, R10 ;  /* 0x0000000a00147202 */ /* 0x000fd60000000f00 */
[----:B------:R-:W-:Y:S05]  /*2b10*/  @!P0 BRA `(.L_x_195) ;  /* 0x0000000400748947 */ /* 0x000fea0003800000 */
[----:B------:R-:W-:Y:S01]  /*2b20*/  ISETP.NE.AND P0, PT, R10, 0x1, PT ;  /* 0x000000010a00780c */ /* 0x000fe20003f05270 */
[----:B------:R-:W-:-:S12]  /*2b30*/  BSSY.RECONVERGENT B1, `(.L_x_203) ;  /* 0x000003b000017945 */ /* 0x000fd80003800200 */
[----:B------:R-:W-:Y:S05]  /*2b40*/  @!P0 BRA `(.L_x_204) ;  /* 0x0000000000e48947 */ /* 0x000fea0003800000 */
[----:B------:R-:W1:Y:S01]  /*2b50*/  LDCU.64 UR4, c[0x0][0x380] ;  /* 0x00007000ff0477ac */ /* 0x000e620008000a00 */
[----:B0-----:R-:W-:-:S04]  /*2b60*/  IADD3 R15, P0, PT, -R22, R21, RZ ;  /* 0x00000015160f7210 */ /* 0x001fc80007f1e1ff */
[----:B------:R-:W-:Y:S02]  /*2b70*/  LEA.HI.X.SX32 R16, R21, 0xffffffff, 0x1, P0 ;  /* 0xffffffff15107811 */ /* 0x000fe400000f0eff */
[----:B-1----:R-:W-:-:S04]  /*2b80*/  LEA R14, P0, R15, UR4, 0x2 ;  /* 0x000000040f0e7c11 */ /* 0x002fc8000f8010ff */
[----:B------:R-:W-:Y:S02]  /*2b90*/  LEA.HI.X R15, R15, UR5, R16, 0x2, P0 ;  /* 0x000000050f0f7c11 */ /* 0x000fe400080f1410 */
[----:B------:R-:W0:Y:S04]  /*2ba0*/  LDC.64 R16, c[0x0][0x380] ;  /* 0x0000e000ff107b82 */ /* 0x000e280000000a00 */
[----:B------:R-:W2:Y:S01]  /*2bb0*/  LDG.E.CONSTANT R15, desc[UR6][R14.64+0x4] ;  /* 0x000004060e0f7981 */ /* 0x000ea2000c1e9900 */
[----:B------:R-:W-:-:S04]  /*2bc0*/  IMAD.IADD R23, R21, 0x1, -R22 ;  /* 0x0000000115177824 */ /* 0x000fc800078e0a16 */
[----:B0-----:R-:W-:-:S06]  /*2bd0*/  IMAD.WIDE R16, R23, 0x4, R16 ;  /* 0x0000000417107825 */ /* 0x001fcc00078e0210 */
[----:B------:R-:W3:Y:S01]  /*2be0*/  LDG.E.CONSTANT R17, desc[UR6][R16.64] ;  /* 0x0000000610117981 */ /* 0x000ee2000c1e9900 */
[----:B------:R-:W-:Y:S01]  /*2bf0*/  BSSY.RECONVERGENT B2, `(.L_x_205) ;  /* 0x000002d000027945 */ /* 0x000fe20003800200 */
[----:B--2---:R-:W-:-:S04]  /*2c00*/  FSETP.NE.AND P0, PT, |R15|, +INF , PT ;  /* 0x7f8000000f00780b */ /* 0x004fc80003f05200 */
[----:B------:R-:W-:-:S09]  /*2c10*/  FSETP.GE.OR P2, PT, |R18|, |R15|, !P0 ;  /* 0x4000000f1200720b */ /* 0x000fd20004746600 */
[----:B------:R-:W-:Y:S02]  /*2c20*/  @P0 IADD3 R20, PT, PT, R22, 0x1, RZ ;  /* 0x0000000116140810 */ /* 0x000fe40007ffe0ff */
[----:B------:R-:W-:Y:S02]  /*2c30*/  @!P0 IADD3 R2, PT, PT, R2, 0x1, RZ ;  /* 0x0000000102028810 */ /* 0x000fe40007ffe0ff */
[----:B------:R-:W-:-:S05]  /*2c40*/  @P0 I2FP.F32.U32 R20, R20 ;  /* 0x0000001400140245 */ /* 0x000fca0000201000 */
[----:B------:R-:W-:Y:S01]  /*2c50*/  @P0 FFMA R26, R15, R20, RZ ;  /* 0x000000140f1a0223 */ /* 0x000fe200000000ff */
[----:B------:R-:W-:-:S03]  /*2c60*/  @P0 FADD R20, R18, R15 ;  /* 0x0000000f12140221 */ /* 0x000fc60000000000 */
[C---:B------:R-:W-:Y:S01]  /*2c70*/  @P0 FADD R14, R19.reuse, R26 ;  /* 0x0000001a130e0221 */ /* 0x040fe20000000000 */
[----:B------:R-:W-:Y:S01]  /*2c80*/  @P0 FADD R24, R18, -R20 ;  /* 0x8000001412180221 */ /* 0x000fe20000000000 */
[C---:B------:R-:W-:Y:S02]  /*2c90*/  FSETP.GE.OR P3, PT, |R19|.reuse, |R26|, !P0 ;  /* 0x4000001a1300720b */ /* 0x040fe40004766600 */
[----:B------:R-:W-:Y:S01]  /*2ca0*/  @P0 FADD R23, R19, -R14 ;  /* 0x8000000e13170221 */ /* 0x000fe20000000000 */
[C---:B------:R-:W-:Y:S01]  /*2cb0*/  @P0 FADD R24, R15.reuse, R24 ;  /* 0x000000180f180221 */ /* 0x040fe20000000000 */
[----:B------:R-:W-:Y:S01]  /*2cc0*/  @P0 FADD R15, R15, -R20 ;  /* 0x800000140f0f0221 */ /* 0x000fe20000000000 */
[----:B------:R-:W-:Y:S01]  /*2cd0*/  @!P0 MOV R20, R18 ;  /* 0x0000001200148202 */ /* 0x000fe20000000f00 */
[C---:B------:R-:W-:Y:S01]  /*2ce0*/  @P0 FADD R23, R26.reuse, R23 ;  /* 0x000000171a170221 */ /* 0x040fe20000000000 */
[----:B------:R-:W-:Y:S01]  /*2cf0*/  @P0 FADD R26, R26, -R14 ;  /* 0x8000000e1a1a0221 */ /* 0x000fe20000000000 */
[----:B------:R-:W-:Y:S01]  /*2d00*/  @!P2 FADD R24, R18, R15 ;  /* 0x0000000f1218a221 */ /* 0x000fe20000000000 */
[----:B---3--:R-:W-:Y:S01]  /*2d10*/  FSETP.NE.AND P2, PT, |R17|, +INF , PT ;  /* 0x7f8000001100780b */ /* 0x008fe20003f45200 */
[----:B------:R-:W-:-:S02]  /*2d20*/  @!P0 IMAD.MOV.U32 R14, RZ, RZ, R19 ;  /* 0x000000ffff0e8224 */ /* 0x000fc400078e0013 */
[----:B------:R-:W-:Y:S01]  /*2d30*/  @P0 FADD R5, R5, R24 ;  /* 0x0000001805050221 */ /* 0x000fe20000000000 */
[----:B------:R-:W-:-:S04]  /*2d40*/  @!P3 FADD R23, R19, R26 ;  /* 0x0000001a1317b221 */ /* 0x000fc80000000000 */
[----:B------:R-:W-:-:S05]  /*2d50*/  @P0 FADD R4, R4, R23 ;  /* 0x0000001704040221 */ /* 0x000fca0000000000 */
[----:B------:R-:W-:Y:S05]  /*2d60*/  @!P2 BRA `(.L_x_206) ;  /* 0x000000000048a947 */ /* 0x000fea0003800000 */
        /* <DEDUP_REMOVED lines=18> */
.L_x_206:
[----:B------:R-:W-:Y:S01]  /*2e90*/  VIADD R2, R2, 0x1 ;  /* 0x0000000102027836 */ /* 0x000fe20000000000 */
[----:B------:R-:W-:Y:S02]  /*2ea0*/  MOV R18, R20 ;  /* 0x0000001400127202 */ /* 0x000fe40000000f00 */
[----:B------:R-:W-:-:S07]  /*2eb0*/  MOV R19, R14 ;  /* 0x0000000e00137202 */ /* 0x000fce0000000f00 */
.L_x_207:
[----:B------:R-:W-:Y:S05]  /*2ec0*/  BSYNC.RECONVERGENT B2 ;  /* 0x0000000000027941 */ /* 0x000fea0003800200 */
.L_x_205:
[----:B------:R-:W-:-:S07]  /*2ed0*/  VIADD R22, R22, 0x2 ;  /* 0x0000000216167836 */ /* 0x000fce0000000000 */
.L_x_204:
[----:B------:R-:W-:Y:S05]  /*2ee0*/  BSYNC.RECONVERGENT B1 ;  /* 0x0000000000017941 */ /* 0x000fea0003800200 */
.L_x_203:
[----:B------:R-:W-:Y:S01]  /*2ef0*/  LOP3.LUT P0, RZ, R7, 0x1, RZ, 0xc0, !PT ;  /* 0x0000000107ff7812 */ /* 0x000fe2000780c0ff */
[----:B------:R-:W-:-:S12]  /*2f00*/  HFMA2 R20, -RZ, RZ, 0, 0 ;  /* 0x00000000ff147431 */ /* 0x000fd800000001ff */
[----:B------:R-:W-:Y:S05]  /*2f10*/  @!P0 BRA `(.L_x_195) ;  /* 0x0000000000748947 */ /* 0x000fea0003800000 */
[----:B------:R-:W1:Y:S01]  /*2f20*/  LDCU.64 UR4, c[0x0][0x380] ;  /* 0x00007000ff0477ac */ /* 0x000e620008000a00 */
[----:B0-----:R-:W-:-:S04]  /*2f30*/  IADD3 R15, P0, PT, -R22, R21, RZ ;  /* 0x00000015160f7210 */ /* 0x001fc80007f1e1ff */
[----:B------:R-:W-:Y:S02]  /*2f40*/  LEA.HI.X.SX32 R16, R21, 0xffffffff, 0x1, P0 ;  /* 0xffffffff15107811 */ /* 0x000fe400000f0eff */
[----:B-1----:R-:W-:-:S04]  /*2f50*/  LEA R14, P0, R15, UR4, 0x2 ;  /* 0x000000040f0e7c11 */ /* 0x002fc8000f8010ff */
[----:B------:R-:W-:-:S06]  /*2f60*/  LEA.HI.X R15, R15, UR5, R16, 0x2, P0 ;  /* 0x000000050f0f7c11 */ /* 0x000fcc00080f1410 */
[----:B------:R-:W2:Y:S02]  /*2f70*/  LDG.E.CONSTANT R15, desc[UR6][R14.64+0x4] ;  /* 0x000004060e0f7981 */ /* 0x000ea4000c1e9900 */
[----:B--2---:R-:W-:-:S13]  /*2f80*/  FSETP.NE.AND P0, PT, |R15|, +INF , PT ;  /* 0x7f8000000f00780b */ /* 0x004fda0003f05200 */
[----:B------:R-:W-:Y:S05]  /*2f90*/  @!P0 BRA `(.L_x_208) ;  /* 0x0000000000508947 */ /* 0x000fea0003800000 */
[----:B------:R-:W-:Y:S02]  /*2fa0*/  IADD3 R14, PT, PT, R22, 0x1, RZ ;  /* 0x00000001160e7810 */ /* 0x000fe40007ffe0ff */
[----:B------:R-:W-:Y:S02]  /*2fb0*/  FSETP.GE.AND P0, PT, |R18|, |R15|, PT ;  /* 0x4000000f1200720b */ /* 0x000fe40003f06200 */
        /* <DEDUP_REMOVED lines=8> */
[--C-:B------:R-:W-:Y:S01]  /*3040*/  FADD R15, R15, -R14.reuse ;  /* 0x8000000e0f0f7221 */ /* 0x100fe20000000000 */
[C---:B------:R-:W-:Y:S01]  /*3050*/  FADD R21, R22.reuse, R21 ;  /* 0x0000001516157221 */ /* 0x040fe20000000000 */
[----:B------:R-:W-:Y:S02]  /*3060*/  FADD R22, R22, -R17 ;  /* 0x8000001116167221 */ /* 0x000fe40000000000 */
[----:B------:R-:W-:Y:S01]  /*3070*/  @!P0 FADD R16, R18, R15 ;  /* 0x0000000f12108221 */ /* 0x000fe20000000000 */
[----:B------:R-:W-:-:S02]  /*3080*/  IMAD.MOV.U32 R18, RZ, RZ, R14 ;  /* 0x000000ffff127224 */ /* 0x000fc400078e000e */
[----:B------:R-:W-:Y:S01]  /*3090*/  @!P2 FADD R21, R19, R22 ;  /* 0x000000161315a221 */ /* 0x000fe20000000000 */
[----:B------:R-:W-:Y:S01]  /*30a0*/  FADD R5, R5, R16 ;  /* 0x0000001005057221 */ /* 0x000fe20000000000 */
[----:B------:R-:W-:Y:S02]  /*30b0*/  MOV R19, R17 ;  /* 0x0000001100137202 */ /* 0x000fe40000000f00 */
[----:B------:R-:W-:Y:S01]  /*30c0*/  FADD R4, R4, R21 ;  /* 0x0000001504047221 */ /* 0x000fe20000000000 */
[----:B------:R-:W-:Y:S06]  /*30d0*/  BRA `(.L_x_195) ;  /* 0x0000000000047947 */ /* 0x000fec0003800000 */
.L_x_208:
[----:B------:R-:W-:-:S07]  /*30e0*/  IADD3 R2, PT, PT, R2, 0x1, RZ ;  /* 0x0000000102027810 */ /* 0x000fce0007ffe0ff */
.L_x_195:
[----:B------:R-:W-:Y:S05]  /*30f0*/  BSYNC.RECONVERGENT B0 ;  /* 0x0000000000007941 */ /* 0x000fea0003800200 */
.L_x_194:
[----:B------:R-:W-:Y:S05]  /*3100*/  @!P1 BRA `(.L_x_209) ;  /* 0xffffffec00589947 */ /* 0x000fea000383ffff */
[----:B------:R-:W-:Y:S05]  /*3110*/  EXIT ;  /* 0x000000000000794d */ /* 0x000fea0003800000 */
.L_x_165:
[----:B------:R-:W-:-:S13]  /*3120*/  ISETP.GE.AND P0, PT, R3, R2, PT ;  /* 0x000000020300720c */ /* 0x000fda0003f06270 */
[----:B------:R-:W-:Y:S05]  /*3130*/  @P0 EXIT ;  /* 0x000000000000094d */ /* 0x000fea0003800000 */
[----:B------:R-:W-:Y:S01]  /*3140*/  IADD3 R0, PT, PT, R7, R0, -R2 ;  /* 0x0000000007007210 */ /* 0x000fe20007ffe802 */
[----:B012---:R-:W-:Y:S01]  /*3150*/  IMAD.IADD R8, R2, 0x1, -R3 ;  /* 0x0000000102087824 */ /* 0x007fe200078e0a03 */
[----:B------:R-:W-:Y:S02]  /*3160*/  BSSY.RECONVERGENT B0, `(.L_x_210) ;  /* 0x0000023000007945 */ /* 0x000fe40003800200 */
[----:B------:R-:W-:Y:S02]  /*3170*/  ISETP.GT.U32.AND P1, PT, R0, -0x10, PT ;  /* 0xfffffff00000780c */ /* 0x000fe40003f24070 */
[----:B------:R-:W-:-:S04]  /*3180*/  LOP3.LUT R10, R8, 0xf, RZ, 0xc0, !PT ;  /* 0x0000000f080a7812 */ /* 0x000fc800078ec0ff */
[----:B------:R-:W-:-:S07]  /*3190*/  ISETP.NE.AND P0, PT, R10, RZ, PT ;  /* 0x000000ff0a00720c */ /* 0x000fce0003f05270 */
[----:B------:R-:W-:Y:S06]  /*31a0*/  @P1 BRA `(.L_x_211) ;  /* 0x0000000000781947 */ /* 0x000fec0003800000 */
[----:B------:R-:W-:Y:S01]  /*31b0*/  IMAD.WIDE.U32 R6, R3, 0x4, R4 ;  /* 0x0000000403067825 */ /* 0x000fe200078e0004 */
[----:B------:R-:W-:Y:S02]  /*31c0*/  LOP3.LUT R0, R8, 0xfffffff0, RZ, 0xc0, !PT ;  /* 0xfffffff008007812 */ /* 0x000fe400078ec0ff */
[----:B------:R-:W-:Y:S02]  /*31d0*/  IADD3 R2, P1, PT, R6, UR8, RZ ;  /* 0x0000000806027c10 */ /* 0x000fe4000ff3e0ff */
[----:B------:R-:W-:Y:S02]  /*31e0*/  IADD3 R0, PT, PT, -R0, RZ, RZ ;  /* 0x000000ff00007210 */ /* 0x000fe40007ffe1ff */
[----:B------:R-:W-:-:S04]  /*31f0*/  IADD3 R2, P2, PT, R2, 0x20, RZ ;  /* 0x0000002002027810 */ /* 0x000fc80007f5e0ff */
[----:B------:R-:W-:-:S09]  /*3200*/  IADD3.X R9, PT, PT, RZ, UR9, R7, P2, P1 ;  /* 0x00000009ff097c10 */ /* 0x000fd200097e2407 */
.L_x_212:
[----:B0-----:R-:W-:Y:S01]  /*3210*/  MOV R6, R2 ;  /* 0x0000000200067202 */ /* 0x001fe20000000f00 */
[----:B------:R-:W-:Y:S01]  /*3220*/  IMAD.MOV.U32 R7, RZ, RZ, R9 ;  /* 0x000000ffff077224 */ /* 0x000fe200078e0009 */
[----:B------:R-:W-:Y:S01]  /*3230*/  IADD3 R0, PT, PT, R0, 0x10, RZ ;  /* 0x0000001000007810 */ /* 0x000fe20007ffe0ff */
[----:B------:R-:W-:Y:S01]  /*3240*/  VIADD R3, R3, 0x10 ;  /* 0x0000001003037836 */ /* 0x000fe20000000000 */
[----:B------:R-:W-:Y:S02]  /*3250*/  IADD3 R2, P2, PT, R6, 0x40, RZ ;  /* 0x0000004006027810 */ /* 0x000fe40007f5e0ff */
[----:B------:R0:W-:Y:S01]  /*3260*/  STG.E desc[UR6][R6.64+-0x20], RZ ;  /* 0xffffe0ff06007986 */ /* 0x0001e2000c101906 */
[----:B------:R-:W-:Y:S02]  /*3270*/  ISETP.NE.AND P1, PT, R0, RZ, PT ;  /* 0x000000ff0000720c */ /* 0x000fe40003f25270 */
[----:B------:R-:W-:Y:S01]  /*3280*/  IADD3.X R9, PT, PT, RZ, R7, RZ, P2, !PT ;  /* 0x00000007ff097210 */ /* 0x000fe200017fe4ff */
        /* <DEDUP_REMOVED lines=16> */
.L_x_211:
[----:B------:R-:W-:Y:S05]  /*3390*/  BSYNC.RECONVERGENT B0 ;  /* 0x0000000000007941 */ /* 0x000fea0003800200 */
.L_x_210:
[----:B------:R-:W-:Y:S05]  /*33a0*/  @!P0 EXIT ;  /* 0x000000000000894d */ /* 0x000fea0003800000 */
[----:B------:R-:W-:Y:S01]  /*33b0*/  ISETP.GE.U32.AND P0, PT, R10, 0x8, PT ;  /* 0x000000080a00780c */ /* 0x000fe20003f06070 */
[----:B------:R-:W-:Y:S01]  /*33c0*/  BSSY.RECONVERGENT B0, `(.L_x_213) ;  /* 0x000000e000007945 */ /* 0x000fe20003800200 */
[----:B------:R-:W-:-:S04]  /*33d0*/  LOP3.LUT R0, R8, 0x7, RZ, 0xc0, !PT ;  /* 0x0000000708007812 */ /* 0x000fc800078ec0ff */
[----:B------:R-:W-:-:S07]  /*33e0*/  ISETP.NE.AND P1, PT, R0, RZ, PT ;  /* 0x000000ff0000720c */ /* 0x000fce0003f25270 */
[----:B------:R-:W-:Y:S06]  /*33f0*/  @!P0 BRA `(.L_x_214) ;  /* 0x0000000000288947 */ /* 0x000fec0003800000 */
[C---:B0-----:R-:W-:Y:S01]  /*3400*/  IMAD.WIDE.U32 R6, R3.reuse, 0x4, R12 ;  /* 0x0000000403067825 */ /* 0x041fe200078e000c */
[----:B------:R-:W-:-:S04]  /*3410*/  IADD3 R3, PT, PT, R3, 0x8, RZ ;  /* 0x0000000803037810 */ /* 0x000fc80007ffe0ff */
        /* <DEDUP_REMOVED lines=8> */
.L_x_214:
[----:B------:R-:W-:Y:S05]  /*34a0*/  BSYNC.RECONVERGENT B0 ;  /* 0x0000000000007941 */ /* 0x000fea0003800200 */
.L_x_213:
[----:B------:R-:W-:Y:S05]  /*34b0*/  @!P1 EXIT ;  /* 0x000000000000994d */ /* 0x000fea0003800000 */
[----:B------:R-:W-:Y:S02]  /*34c0*/  ISETP.GE.U32.AND P0, PT, R0, 0x4, PT ;  /* 0x000000040000780c */ /* 0x000fe40003f06070 */
[----:B------:R-:W-:-:S04]  /*34d0*/  LOP3.LUT R0, R8, 0x3, RZ, 0xc0, !PT ;  /* 0x0000000308007812 */ /* 0x000fc800078ec0ff */
[----:B------:R-:W-:-:S07]  /*34e0*/  ISETP.NE.AND P1, PT, R0, RZ, PT ;  /* 0x000000ff0000720c */ /* 0x000fce0003f25270 */
[C---:B------:R-:W-:Y:S01]  /*34f0*/  @P0 IMAD.WIDE.U32 R12, R3.reuse, 0x4, R12 ;  /* 0x00000004030c0825 */ /* 0x040fe200078e000c */
[----:B------:R-:W-:-:S04]  /*3500*/  @P0 IADD3 R3, PT, PT, R3, 0x4, RZ ;  /* 0x0000000403030810 */ /* 0x000fc80007ffe0ff */
[----:B------:R2:W-:Y:S04]  /*3510*/  @P0 STG.E desc[UR6][R12.64], RZ ;  /* 0x000000ff0c000986 */ /* 0x0005e8000c101906 */
[----:B------:R2:W-:Y:S04]  /*3520*/  @P0 STG.E desc[UR6][R12.64+0x4], RZ ;  /* 0x000004ff0c000986 */ /* 0x0005e8000c101906 */
[----:B------:R2:W-:Y:S04]  /*3530*/  @P0 STG.E desc[UR6][R12.64+0x8], RZ ;  /* 0x000008ff0c000986 */ /* 0x0005e8000c101906 */
[----:B------:R2:W-:Y:S01]  /*3540*/  @P0 STG.E desc[UR6][R12.64+0xc], RZ ;  /* 0x00000cff0c000986 */ /* 0x0005e2000c101906 */
[----:B------:R-:W-:Y:S05]  /*3550*/  @!P1 EXIT ;  /* 0x000000000000994d */ /* 0x000fea0003800000 */
[----:B------:R-:W-:-:S04]  /*3560*/  IMAD.WIDE.U32 R4, R3, 0x4, R4 ;  /* 0x0000000403047825 */ /* 0x000fc800078e0004 */
[----:B------:R-:W-:Y:S01]  /*3570*/  IMAD.MOV R0, RZ, RZ, -R0 ;  /* 0x000000ffff007224 */ /* 0x000fe200078e0a00 */
[----:B------:R-:W-:-:S04]  /*3580*/  IADD3 R4, P0, PT, R4, UR8, RZ ;  /* 0x0000000804047c10 */ /* 0x000fc8000ff1e0ff */
[----:B------:R-:W-:-:S09]  /*3590*/  IADD3.X R5, PT, PT, R5, UR9, RZ, P0, !PT ;  /* 0x0000000905057c10 */ /* 0x000fd200087fe4ff */
.L_x_215:
[----:B------:R-:W-:Y:S01]  /*35a0*/  IADD3 R0, PT, PT, R0, 0x1, RZ ;  /* 0x0000000100007810 */ /* 0x000fe20007ffe0ff */
[----:B------:R-:W-:Y:S01]  /*35b0*/  IMAD.MOV.U32 R3, RZ, RZ, R5 ;  /* 0x000000ffff037224 */ /* 0x000fe200078e0005 */
[----:B------:R-:W-:Y:S02]  /*35c0*/  MOV R2, R4 ;  /* 0x0000000400027202 */ /* 0x000fe40000000f00 */
[----:B------:R-:W-:Y:S02]  /*35d0*/  ISETP.NE.AND P0, PT, R0, RZ, PT ;  /* 0x000000ff0000720c */ /* 0x000fe40003f05270 */
[----:B------:R-:W-:Y:S01]  /*35e0*/  IADD3 R4, P1, PT, R4, 0x4, RZ ;  /* 0x0000000404047810 */ /* 0x000fe20007f3e0ff */
[----:B------:R3:W-:Y:S03]  /*35f0*/  STG.E desc[UR6][R2.64], RZ ;  /* 0x000000ff02007986 */ /* 0x0007e6000c101906 */
[----:B------:R-:W-:-:S07]  /*3600*/  IADD3.X R5, PT, PT, RZ, R5, RZ, P1, !PT ;  /* 0x00000005ff057210 */ /* 0x000fce0000ffe4ff */
[----:B---3--:R-:W-:Y:S05]  /*3610*/  @!P0 EXIT ;  /* 0x000000000000894d */ /* 0x008fea0003800000 */
[----:B------:R-:W-:Y:S05]  /*3620*/  BRA `(.L_x_215) ;  /* 0xfffffffc00dc7947 */ /* 0x000fea000383ffff */
        .weak           $__internal_2_$__cuda_sm3x_div_rn_noftz_f32_slowpath
        .type           $__internal_2_$__cuda_sm3x_div_rn_noftz_f32_slowpath,@function
        .size           $__internal_2_$__cuda_sm3x_div_rn_noftz_f32_slowpath,(.L_x_230 - $__internal_2_$__cuda_sm3x_div_rn_noftz_f32_slowpath)
$__internal_2_$__cuda_sm3x_div_rn_noftz_f32_slowpath:
        /* <DEDUP_REMOVED lines=27> */
[----:B------:R-:W-:Y:S02]  /*37e0*/  IADD3 R22, PT, PT, R23, -0x1, RZ ;  /* 0xffffffff17167810 */ /* 0x000fe40007ffe0ff */
[----:B------:R-:W-:Y:S02]  /*37f0*/  ISETP.GE.AND P2, PT, R24, RZ, PT ;  /* 0x000000ff1800720c */ /* 0x000fe40003f46270 */
[----:B------:R-:W-:-:S11]  /*3800*/  ISETP.GE.AND P0, PT, R22, RZ, PT ;  /* 0x000000ff1600720c */ /* 0x000fd60003f06270 */
[----:B------:R-:W-:Y:S02]  /*3810*/  @!P2 FFMA R15, R15, 1.84467440737095516160e+19, RZ ;  /* 0x5f8000000f0fa823 */ /* 0x000fe400000000ff */
[----:B------:R-:W-:Y:S01]  /*3820*/  @P0 IMAD.MOV.U32 R22, RZ, RZ, RZ ;  /* 0x000000ffff160224 */ /* 0x000fe200078e00ff */
[----:B------:R-:W-:Y:S01]  /*3830*/  @!P0 MOV R22, 0xffffffc0 ;  /* 0xffffffc000168802 */ /* 0x000fe20000000f00 */
[----:B------:R-:W-:-:S03]  /*3840*/  @!P0 FFMA R14, R14, 1.84467440737095516160e+19, RZ ;  /* 0x5f8000000e0e8823 */ /* 0x000fc600000000ff */
[----:B------:R-:W-:-:S07]  /*3850*/  @!P2 IADD3 R22, PT, PT, R22, 0x40, RZ ;  /* 0x000000401616a810 */ /* 0x000fce0007ffe0ff */
.L_x_217:
[----:B------:R-:W-:Y:S01]  /*3860*/  LEA R24, R17, 0xc0800000, 0x17 ;  /* 0xc080000011187811 */ /* 0x000fe200078eb8ff */
[----:B------:R-:W-:Y:S01]  /*3870*/  BSSY.RECONVERGENT B3, `(.L_x_222) ;  /* 0x0000036000037945 */ /* 0x000fe20003800200 */
[----:B------:R-:W-:-:S03]  /*3880*/  IADD3 R23, PT, PT, R23, -0x7f, RZ ;  /* 0xffffff8117177810 */ /* 0x000fc60007ffe0ff */
[----:B------:R-:W-:Y:S02]  /*3890*/  IMAD.IADD R26, R15, 0x1, -R24 ;  /* 0x000000010f1a7824 */ /* 0x000fe400078e0a18 */
[C---:B------:R-:W-:Y:S01]  /*38a0*/  IMAD R14, R23.reuse, -0x800000, R14 ;  /* 0xff800000170e7824 */ /* 0x040fe200078e020e */
[----:B------:R-:W-:Y:S01]  /*38b0*/  IADD3 R23, PT, PT, R23, 0x7f, -R17 ;  /* 0x0000007f17177810 */ /* 0x000fe20007ffe811 */
[----:B------:R-:W0:Y:S01]  /*38c0*/  MUFU.RCP R24, R26 ;  /* 0x0000001a00187308 */ /* 0x000e220000001000 */
[----:B------:R-:W-:Y:S02]  /*38d0*/  FADD.FTZ R25, -R26, -RZ ;  /* 0x800000ff1a197221 */ /* 0x000fe40000010100 */
[----:B------:R-:W-:Y:S02]  /*38e0*/  IADD3 R23, PT, PT, R23, R22, RZ ;  /* 0x0000001617177210 */ /* 0x000fe40007ffe0ff */
[----:B0-----:R-:W-:-:S04]  /*38f0*/  FFMA R15, R24, R25, 1 ;  /* 0x3f800000180f7423 */ /* 0x001fc80000000019 */
        /* <DEDUP_REMOVED lines=25> */
[----:B------:R-:W-:Y:S01]  /*3a90*/  IADD3 R24, PT, PT, R17, 0x20, RZ ;  /* 0x0000002011187810 */ /* 0x000fe20007ffe0ff */
[----:B------:R-:W-:Y:S01]  /*3aa0*/  IMAD.MOV R17, RZ, RZ, -R17 ;  /* 0x000000ffff117224 */ /* 0x000fe200078e0a11 */
[----:B------:R-:W-:-:S02]  /*3ab0*/  LOP3.LUT R23, R23, 0x800000, RZ, 0xfc, !PT ;  /* 0x0080000017177812 */ /* 0x000fc400078efcff */
[----:B------:R-:W-:Y:S02]  /*3ac0*/  FSETP.NEU.FTZ.AND P0, PT, R22, R15, PT ;  /* 0x0000000f1600720b */ /* 0x000fe40003f1d000 */
[----:B------:R-:W-:Y:S02]  /*3ad0*/  SHF.L.U32 R24, R23, R24, RZ ;  /* 0x0000001817187219 */ /* 0x000fe400000006ff */
[----:B------:R-:W-:Y:S02]  /*3ae0*/  SEL R22, R17, RZ, P3 ;  /* 0x000000ff11167207 */ /* 0x000fe40001800000 */
[----:B------:R-:W-:Y:S02]  /*3af0*/  ISETP.NE.AND P2, PT, R24, RZ, P2 ;  /* 0x000000ff1800720c */ /* 0x000fe40001745270 */
[----:B------:R-:W-:Y:S02]  /*3b00*/  SHF.R.U32.HI R22, RZ, R22, R23 ;  /* 0x00000016ff167219 */ /* 0x000fe40000011617 */
[----:B------:R-:W-:-:S02]  /*3b10*/  PLOP3.LUT P0, PT, P0, P2, PT, 0xf8, 0x8f ;  /* 0x00000000008f781c */ /* 0x000fc40000705f70 */
[----:B------:R-:W-:Y:S02]  /*3b20*/  SHF.R.U32.HI R24, RZ, 0x1, R22 ;  /* 0x00000001ff187819 */ /* 0x000fe40000011616 */
[----:B------:R-:W-:-:S04]  /*3b30*/  SEL R15, RZ, 0x1, !P0 ;  /* 0x00000001ff0f7807 */ /* 0x000fc80004000000 */
[----:B------:R-:W-:-:S04]  /*3b40*/  LOP3.LUT R15, R15, 0x1, R24, 0xf8, !PT ;  /* 0x000000010f0f7812 */ /* 0x000fc800078ef818 */
[----:B------:R-:W-:-:S04]  /*3b50*/  LOP3.LUT R15, R15, R22, RZ, 0xc0, !PT ;  /* 0x000000160f0f7212 */ /* 0x000fc800078ec0ff */
[----:B------:R-:W-:-:S04]  /*3b60*/  IADD3 R15, PT, PT, R24, R15, RZ ;  /* 0x0000000f180f7210 */ /* 0x000fc80007ffe0ff */
[----:B------:R-:W-:Y:S01]  /*3b70*/  LOP3.LUT R14, R15, R14, RZ, 0xfc, !PT ;  /* 0x0000000e0f0e7212 */ /* 0x000fe200078efcff */
[----:B------:R-:W-:Y:S06]  /*3b80*/  BRA `(.L_x_225) ;  /* 0x0000000000107947 */ /* 0x000fec0003800000 */
.L_x_224:
[----:B------:R-:W-:-:S04]  /*3b90*/  LOP3.LUT R14, R14, 0x80000000, RZ, 0xc0, !PT ;  /* 0x800000000e0e7812 */ /* 0x000fc800078ec0ff */
[----:B------:R-:W-:Y:S01]  /*3ba0*/  LOP3.LUT R14, R14, 0x7f800000, RZ, 0xfc, !PT ;  /* 0x7f8000000e0e7812 */ /* 0x000fe200078efcff */
[----:B------:R-:W-:Y:S06]  /*3bb0*/  BRA `(.L_x_225) ;  /* 0x0000000000047947 */ /* 0x000fec0003800000 */
.L_x_223:
[----:B------:R-:W-:-:S07]  /*3bc0*/  LEA R14, R23, R14, 0x17 ;  /* 0x0000000e170e7211 */ /* 0x000fce00078eb8ff */
.L_x_225:
[----:B------:R-:W-:Y:S05]  /*3bd0*/  BSYNC.RECONVERGENT B3 ;  /* 0x0000000000037941 */ /* 0x000fea0003800200 */
.L_x_222:
[----:B------:R-:W-:Y:S05]  /*3be0*/  BRA `(.L_x_226) ;  /* 0x0000000000207947 */ /* 0x000fea0003800000 */
.L_x_221:
[----:B------:R-:W-:-:S04]  /*3bf0*/  LOP3.LUT R14, R15, 0x80000000, R14, 0x48, !PT ;  /* 0x800000000f0e7812 */ /* 0x000fc800078e480e */
[----:B------:R-:W-:Y:S01]  /*3c00*/  LOP3.LUT R14, R14, 0x7f800000, RZ, 0xfc, !PT ;  /* 0x7f8000000e0e7812 */ /* 0x000fe200078efcff */
[----:B------:R-:W-:Y:S06]  /*3c10*/  BRA `(.L_x_226) ;  /* 0x0000000000147947 */ /* 0x000fec0003800000 */
.L_x_220:
[----:B------:R-:W-:Y:S01]  /*3c20*/  LOP3.LUT R14, R15, 0x80000000, R14, 0x48, !PT ;  /* 0x800000000f0e7812 */ /* 0x000fe200078e480e */
[----:B------:R-:W-:Y:S06]  /*3c30*/  BRA `(.L_x_226) ;  /* 0x00000000000c7947 */ /* 0x000fec0003800000 */
.L_x_219:
[----:B------:R-:W0:Y:S01]  /*3c40*/  MUFU.RSQ R14, -QNAN ;  /* 0xffc00000000e7908 */ /* 0x000e220000001400 */
[----:B------:R-:W-:Y:S05]  /*3c50*/  BRA `(.L_x_226) ;  /* 0x0000000000047947 */ /* 0x000fea0003800000 */
.L_x_218:
[----:B------:R-:W-:-:S07]  /*3c60*/  FADD.FTZ R14, R14, R15 ;  /* 0x0000000f0e0e7221 */ /* 0x000fce0000010000 */
.L_x_226:
[----:B------:R-:W-:Y:S05]  /*3c70*/  BSYNC.RECONVERGENT B2 ;  /* 0x0000000000027941 */ /* 0x000fea0003800200 */
.L_x_216:
[----:B------:R-:W-:Y:S02]  /*3c80*/  HFMA2 R15, -RZ, RZ, 0, 0 ;  /* 0x00000000ff0f7431 */ /* 0x000fe400000001ff */
[----:B0-----:R-:W-:Y:S01]  /*3c90*/  IMAD.MOV.U32 R17, RZ, RZ, R14 ;  /* 0x000000ffff117224 */ /* 0x001fe200078e000e */
[----:B------:R-:W-:-:S04]  /*3ca0*/  MOV R14, R16 ;  /* 0x00000010000e7202 */ /* 0x000fc80000000f00 */
[----:B------:R-:W-:Y:S05]  /*3cb0*/  RET.REL.NODEC R14 `(cg_batch_f32) ;  /* 0xffffffc00ed07950 */ /* 0x000fea0003c3ffff */
.L_x_227:
        /* <DEDUP_REMOVED lines=12> */
.L_x_230:


//--------------------- .nv.shared.reserved.0     --------------------------
	.section	.nv.shared.reserved.0,"aw",@nobits
	.weak		__nv_reservedSMEM_offset_0_alias
	.size		__nv_reservedSMEM_offset_0_alias, 0, 64
	.other		__nv_reservedSMEM_offset_0_alias,@"STO_CUDA_RESERVED_SHARED STV_DEFAULT"
__nv_reservedSMEM_offset_0_alias:
	.zero		0
	.zero		64


//--------------------- .nv.constant0.cg_batch_f32_from_prefix --------------------------
	.section	.nv.constant0.cg_batch_f32_from_prefix,"a",@progbits
	.sectionflags	@""
	.align	4
.nv.constant0.cg_batch_f32_from_prefix:
	.zero		960


//--------------------- .nv.constant0.cg_prefix_prepare_f32 --------------------------
	.section	.nv.constant0.cg_prefix_prepare_f32,"a",@progbits
	.sectionflags	@""
	.align	4
.nv.constant0.cg_prefix_prepare_f32:
	.zero		936


//--------------------- .nv.constant0.cg_many_series_one_param_f32 --------------------------
	.section	.nv.constant0.cg_many_series_one_param_f32,"a",@progbits
	.sectionflags	@""
	.align	4
.nv.constant0.cg_many_series_one_param_f32:
	.zero		936


//--------------------- .nv.constant0.cg_batch_f32 --------------------------
	.section	.nv.constant0.cg_batch_f32,"a",@progbits
	.sectionflags	@""
	.align	4
.nv.constant0.cg_batch_f32:
	.zero		936


//--------------------- SYMBOLS --------------------------

	.type		.nv.reservedSmem.offset0,@object
	.size		.nv.reservedSmem.offset0,0x4
